//
// Generated by NVIDIA NVVM Compiler
//
// Compiler Build ID: CL-36424714
// Cuda compilation tools, release 13.0, V13.0.88
// Based on NVVM 20.0.0
//

.version 9.0
.target sm_100
.address_size 64

// _ZZ18ComputeForceKernelP4NodeP4BodyPibiiidE9nodeCache has been demoted
// _ZZ18ComputeForceKernelP4NodeP4BodyPibiiidE12cacheIndices has been demoted
// _ZZ18ComputeForceKernelP4NodeP4BodyPibiiidE9cacheSize has been demoted
// _ZZ22calculateSFCKeysKernelP6VectorPmiS_S_bE10hilbertMap has been demoted
// _ZZ22calculateSFCKeysKernelP6VectorPmiS_S_bE9nextState has been demoted
// _ZZN3cub18CUB_300001_SM_10006detail10radix_sort31DeviceRadixSortSingleTileKernelINS1_5radix10policy_hubImijE10Policy1000ELNS0_9SortOrderE0EmijNS1_21identity_decomposer_tEEEvPKT1_PSA_PKT2_PSE_T3_iiT4_E12temp_storage has been demoted
// _ZZN3cub18CUB_300001_SM_10006detail10radix_sort30DeviceRadixSortHistogramKernelINS1_5radix10policy_hubImijE10Policy1000ELNS0_9SortOrderE0EmjNS1_21identity_decomposer_tEEEvPT2_PKT1_SA_iiT3_E12temp_storage has been demoted
// _ZZN3cub18CUB_300001_SM_10006detail10radix_sort33DeviceRadixSortExclusiveSumKernelINS1_5radix10policy_hubImijE10Policy1000EjEEvPT0_E12temp_storage has been demoted
// _ZZN3cub18CUB_300001_SM_10006detail10radix_sort29DeviceRadixSortOnesweepKernelINS1_5radix10policy_hubImijE10Policy1000ELNS0_9SortOrderE0EmijiiNS1_21identity_decomposer_tEEEvPT5_SB_PT3_PKSC_PT1_PKSG_PT2_PKSK_T4_iiT6_E1s has been demoted
.global .align 1 .b8 _ZN34_INTERNAL_29ecf2af_4_k_cu_c46ca0a84cuda3std3__45__cpo5beginE[1];
.global .align 1 .b8 _ZN34_INTERNAL_29ecf2af_4_k_cu_c46ca0a84cuda3std3__45__cpo3endE[1];
.global .align 1 .b8 _ZN34_INTERNAL_29ecf2af_4_k_cu_c46ca0a84cuda3std3__45__cpo6cbeginE[1];
.global .align 1 .b8 _ZN34_INTERNAL_29ecf2af_4_k_cu_c46ca0a84cuda3std3__45__cpo4cendE[1];
.global .align 1 .b8 _ZN34_INTERNAL_29ecf2af_4_k_cu_c46ca0a84cuda3std3__45__cpo6rbeginE[1];
.global .align 1 .b8 _ZN34_INTERNAL_29ecf2af_4_k_cu_c46ca0a84cuda3std3__45__cpo4rendE[1];
.global .align 1 .b8 _ZN34_INTERNAL_29ecf2af_4_k_cu_c46ca0a84cuda3std3__45__cpo7crbeginE[1];
.global .align 1 .b8 _ZN34_INTERNAL_29ecf2af_4_k_cu_c46ca0a84cuda3std3__45__cpo5crendE[1];
.global .align 1 .b8 _ZN34_INTERNAL_29ecf2af_4_k_cu_c46ca0a84cuda3std3__436_GLOBAL__N__29ecf2af_4_k_cu_c46ca0a86ignoreE[1];
.global .align 1 .b8 _ZN34_INTERNAL_29ecf2af_4_k_cu_c46ca0a84cuda3std3__419piecewise_constructE[1];
.global .align 1 .b8 _ZN34_INTERNAL_29ecf2af_4_k_cu_c46ca0a84cuda3std3__48in_placeE[1];
.global .align 1 .b8 _ZN34_INTERNAL_29ecf2af_4_k_cu_c46ca0a84cuda3std3__420unreachable_sentinelE[1];
.global .align 1 .b8 _ZN34_INTERNAL_29ecf2af_4_k_cu_c46ca0a84cuda3std3__47nulloptE[1];
.global .align 1 .b8 _ZN34_INTERNAL_29ecf2af_4_k_cu_c46ca0a84cuda3std3__48unexpectE[1];
.global .align 1 .b8 _ZN34_INTERNAL_29ecf2af_4_k_cu_c46ca0a84cuda3std6ranges3__45__cpo4swapE[1];
.global .align 1 .b8 _ZN34_INTERNAL_29ecf2af_4_k_cu_c46ca0a84cuda3std6ranges3__45__cpo9iter_moveE[1];
.global .align 1 .b8 _ZN34_INTERNAL_29ecf2af_4_k_cu_c46ca0a84cuda3std6ranges3__45__cpo5beginE[1];
.global .align 1 .b8 _ZN34_INTERNAL_29ecf2af_4_k_cu_c46ca0a84cuda3std6ranges3__45__cpo3endE[1];
.global .align 1 .b8 _ZN34_INTERNAL_29ecf2af_4_k_cu_c46ca0a84cuda3std6ranges3__45__cpo6cbeginE[1];
.global .align 1 .b8 _ZN34_INTERNAL_29ecf2af_4_k_cu_c46ca0a84cuda3std6ranges3__45__cpo4cendE[1];
.global .align 1 .b8 _ZN34_INTERNAL_29ecf2af_4_k_cu_c46ca0a84cuda3std6ranges3__45__cpo7advanceE[1];
.global .align 1 .b8 _ZN34_INTERNAL_29ecf2af_4_k_cu_c46ca0a84cuda3std6ranges3__45__cpo9iter_swapE[1];
.global .align 1 .b8 _ZN34_INTERNAL_29ecf2af_4_k_cu_c46ca0a84cuda3std6ranges3__45__cpo4nextE[1];
.global .align 1 .b8 _ZN34_INTERNAL_29ecf2af_4_k_cu_c46ca0a84cuda3std6ranges3__45__cpo4prevE[1];
.global .align 1 .b8 _ZN34_INTERNAL_29ecf2af_4_k_cu_c46ca0a84cuda3std6ranges3__45__cpo4dataE[1];
.global .align 1 .b8 _ZN34_INTERNAL_29ecf2af_4_k_cu_c46ca0a84cuda3std6ranges3__45__cpo5cdataE[1];
.global .align 1 .b8 _ZN34_INTERNAL_29ecf2af_4_k_cu_c46ca0a84cuda3std6ranges3__45__cpo4sizeE[1];
.global .align 1 .b8 _ZN34_INTERNAL_29ecf2af_4_k_cu_c46ca0a84cuda3std6ranges3__45__cpo5ssizeE[1];
.global .align 1 .b8 _ZN34_INTERNAL_29ecf2af_4_k_cu_c46ca0a84cuda3std6ranges3__45__cpo8distanceE[1];
.global .align 1 .b8 _ZN34_INTERNAL_29ecf2af_4_k_cu_c46ca0a86thrust24THRUST_300001_SM_1000_NS8cuda_cub3parE[1];
.global .align 1 .b8 _ZN34_INTERNAL_29ecf2af_4_k_cu_c46ca0a86thrust24THRUST_300001_SM_1000_NS8cuda_cub10par_nosyncE[1];
.global .align 1 .b8 _ZN34_INTERNAL_29ecf2af_4_k_cu_c46ca0a86thrust24THRUST_300001_SM_1000_NS6system6detail10sequential3seqE[1];
.global .align 1 .b8 _ZN34_INTERNAL_29ecf2af_4_k_cu_c46ca0a86thrust24THRUST_300001_SM_1000_NS12placeholders2_1E[1];
.global .align 1 .b8 _ZN34_INTERNAL_29ecf2af_4_k_cu_c46ca0a86thrust24THRUST_300001_SM_1000_NS12placeholders2_2E[1];
.global .align 1 .b8 _ZN34_INTERNAL_29ecf2af_4_k_cu_c46ca0a86thrust24THRUST_300001_SM_1000_NS12placeholders2_3E[1];
.global .align 1 .b8 _ZN34_INTERNAL_29ecf2af_4_k_cu_c46ca0a86thrust24THRUST_300001_SM_1000_NS12placeholders2_4E[1];
.global .align 1 .b8 _ZN34_INTERNAL_29ecf2af_4_k_cu_c46ca0a86thrust24THRUST_300001_SM_1000_NS12placeholders2_5E[1];
.global .align 1 .b8 _ZN34_INTERNAL_29ecf2af_4_k_cu_c46ca0a86thrust24THRUST_300001_SM_1000_NS12placeholders2_6E[1];
.global .align 1 .b8 _ZN34_INTERNAL_29ecf2af_4_k_cu_c46ca0a86thrust24THRUST_300001_SM_1000_NS12placeholders2_7E[1];
.global .align 1 .b8 _ZN34_INTERNAL_29ecf2af_4_k_cu_c46ca0a86thrust24THRUST_300001_SM_1000_NS12placeholders2_8E[1];
.global .align 1 .b8 _ZN34_INTERNAL_29ecf2af_4_k_cu_c46ca0a86thrust24THRUST_300001_SM_1000_NS12placeholders2_9E[1];
.global .align 1 .b8 _ZN34_INTERNAL_29ecf2af_4_k_cu_c46ca0a86thrust24THRUST_300001_SM_1000_NS12placeholders3_10E[1];
.global .align 1 .b8 _ZN34_INTERNAL_29ecf2af_4_k_cu_c46ca0a86thrust24THRUST_300001_SM_1000_NS3seqE[1];
.extern .shared .align 16 .b8 sharedMem[];
.extern .shared .align 16 .b8 sharedData[];
.extern .shared .align 16 .b8 sharedEnergy[];

.func _Z10InsertBodyP4NodeP4Bodyiiii(
	.param .b64 _Z10InsertBodyP4NodeP4Bodyiiii_param_0,
	.param .b64 _Z10InsertBodyP4NodeP4Bodyiiii_param_1,
	.param .b32 _Z10InsertBodyP4NodeP4Bodyiiii_param_2,
	.param .b32 _Z10InsertBodyP4NodeP4Bodyiiii_param_3,
	.param .b32 _Z10InsertBodyP4NodeP4Bodyiiii_param_4,
	.param .b32 _Z10InsertBodyP4NodeP4Bodyiiii_param_5
)
{
	.reg .pred 	%p<31>;
	.reg .b16 	%rs<4>;
	.reg .b32 	%r<33>;
	.reg .b64 	%rd<21>;
	.reg .b64 	%fd<136>;

	ld.param.u64 	%rd5, [_Z10InsertBodyP4NodeP4Bodyiiii_param_0];
	ld.param.u64 	%rd6, [_Z10InsertBodyP4NodeP4Bodyiiii_param_1];
	ld.param.u32 	%r6, [_Z10InsertBodyP4NodeP4Bodyiiii_param_3];
	ld.param.u32 	%r7, [_Z10InsertBodyP4NodeP4Bodyiiii_param_4];
	cvta.to.global.u64 	%rd1, %rd6;
	cvta.to.global.u64 	%rd2, %rd5;
	mul.wide.s32 	%rd7, %r6, 104;
	add.s64 	%rd3, %rd2, %rd7;
	ld.global.u8 	%rs1, [%rd3];
	setp.eq.s16 	%p1, %rs1, 0;
	@%p1 bra 	$L__BB0_7;
	ld.global.u32 	%r1, [%rd3+12];
	setp.ne.s32 	%p2, %r1, 0;
	@%p2 bra 	$L__BB0_3;
	ld.param.u32 	%r27, [_Z10InsertBodyP4NodeP4Bodyiiii_param_2];
	mov.b32 	%r19, 1;
	st.global.v2.u32 	[%rd3+8], {%r27, %r19};
	mul.wide.s32 	%rd16, %r27, 96;
	add.s64 	%rd17, %rd1, %rd16;
	ld.global.f64 	%fd117, [%rd17+24];
	ld.global.f64 	%fd118, [%rd17+32];
	ld.global.f64 	%fd119, [%rd17+40];
	st.global.f64 	[%rd3+16], %fd117;
	st.global.f64 	[%rd3+24], %fd118;
	st.global.f64 	[%rd3+32], %fd119;
	ld.global.f64 	%fd120, [%rd17+8];
	st.global.f64 	[%rd3+40], %fd120;
	bra.uni 	$L__BB0_13;
$L__BB0_3:
	setp.lt.s32 	%p3, %r1, 1;
	@%p3 bra 	$L__BB0_7;
	ld.param.u32 	%r30, [_Z10InsertBodyP4NodeP4Bodyiiii_param_5];
	setp.ge.s32 	%p4, %r6, %r30;
	@%p4 bra 	$L__BB0_13;
	mov.b16 	%rs2, 0;
	st.global.u8 	[%rd3], %rs2;
	mul.wide.s32 	%rd8, %r7, 104;
	add.s64 	%rd9, %rd2, %rd8;
	atom.global.add.u32 	%r2, [%rd9+-92], 8;
	add.s32 	%r9, %r2, 7;
	setp.ge.s32 	%p5, %r9, %r7;
	@%p5 bra 	$L__BB0_13;
	ld.param.u32 	%r31, [_Z10InsertBodyP4NodeP4Bodyiiii_param_5];
	st.global.u32 	[%rd3+4], %r2;
	ld.global.u32 	%r10, [%rd3+8];
	mov.b32 	%r11, -1;
	st.global.u32 	[%rd3+8], %r11;
	ld.global.f64 	%fd23, [%rd3+16];
	ld.global.f64 	%fd24, [%rd3+24];
	ld.global.f64 	%fd25, [%rd3+32];
	cvta.to.global.u64 	%rd10, %rd6;
	mul.wide.s32 	%rd11, %r10, 96;
	add.s64 	%rd12, %rd10, %rd11;
	ld.global.f64 	%fd26, [%rd12+24];
	ld.global.f64 	%fd27, [%rd12+32];
	ld.global.f64 	%fd28, [%rd12+40];
	setp.ge.f64 	%p6, %fd26, %fd23;
	selp.u32 	%r12, 1, 0, %p6;
	setp.ge.f64 	%p7, %fd27, %fd24;
	selp.b32 	%r13, 2, 0, %p7;
	or.b32  	%r14, %r13, %r12;
	setp.ge.f64 	%p8, %fd28, %fd25;
	selp.b32 	%r15, 4, 0, %p8;
	mul.wide.s32 	%rd13, %r2, 104;
	add.s64 	%rd14, %rd2, %rd13;
	mov.b16 	%rs3, 1;
	st.global.u8 	[%rd14], %rs3;
	st.global.u32 	[%rd14+4], %r11;
	mov.b32 	%r16, 0;
	st.global.v2.u32 	[%rd14+8], {%r11, %r16};
	mov.b64 	%rd15, 0;
	st.global.u64 	[%rd14+40], %rd15;
	ld.global.f64 	%fd29, [%rd3+64];
	ld.global.f64 	%fd30, [%rd3+72];
	ld.global.f64 	%fd31, [%rd3+56];
	st.global.f64 	[%rd14+56], %fd31;
	st.global.f64 	[%rd14+64], %fd29;
	st.global.f64 	[%rd14+72], %fd30;
	st.global.f64 	[%rd14+80], %fd23;
	st.global.f64 	[%rd14+88], %fd24;
	st.global.f64 	[%rd14+96], %fd25;
	add.f64 	%fd32, %fd31, %fd23;
	add.f64 	%fd33, %fd29, %fd24;
	add.f64 	%fd34, %fd30, %fd25;
	mul.f64 	%fd35, %fd32, 0d3FE0000000000000;
	mul.f64 	%fd36, %fd33, 0d3FE0000000000000;
	mul.f64 	%fd37, %fd34, 0d3FE0000000000000;
	st.global.f64 	[%rd14+16], %fd35;
	st.global.f64 	[%rd14+24], %fd36;
	st.global.f64 	[%rd14+32], %fd37;
	sub.f64 	%fd38, %fd23, %fd31;
	sub.f64 	%fd39, %fd24, %fd29;
	sub.f64 	%fd40, %fd25, %fd30;
	setp.gt.f64 	%p9, %fd38, %fd39;
	selp.f64 	%fd41, %fd38, %fd39, %p9;
	setp.gt.f64 	%p10, %fd41, %fd40;
	selp.f64 	%fd42, %fd41, %fd40, %p10;
	mul.f64 	%fd43, %fd42, 0d3FE0000000000000;
	st.global.f64 	[%rd14+48], %fd43;
	st.global.u8 	[%rd14+104], %rs3;
	st.global.u32 	[%rd14+108], %r11;
	st.global.v2.u32 	[%rd14+112], {%r11, %r16};
	st.global.u64 	[%rd14+144], %rd15;
	ld.global.f64 	%fd44, [%rd3+80];
	st.global.f64 	[%rd14+160], %fd23;
	st.global.f64 	[%rd14+168], %fd29;
	st.global.f64 	[%rd14+176], %fd30;
	st.global.f64 	[%rd14+184], %fd44;
	st.global.f64 	[%rd14+192], %fd24;
	st.global.f64 	[%rd14+200], %fd25;
	add.f64 	%fd45, %fd23, %fd44;
	mul.f64 	%fd46, %fd45, 0d3FE0000000000000;
	st.global.f64 	[%rd14+120], %fd46;
	st.global.f64 	[%rd14+128], %fd36;
	st.global.f64 	[%rd14+136], %fd37;
	sub.f64 	%fd47, %fd44, %fd23;
	setp.gt.f64 	%p11, %fd47, %fd39;
	selp.f64 	%fd48, %fd47, %fd39, %p11;
	setp.gt.f64 	%p12, %fd48, %fd40;
	selp.f64 	%fd49, %fd48, %fd40, %p12;
	mul.f64 	%fd50, %fd49, 0d3FE0000000000000;
	st.global.f64 	[%rd14+152], %fd50;
	st.global.u8 	[%rd14+208], %rs3;
	st.global.u32 	[%rd14+212], %r11;
	st.global.v2.u32 	[%rd14+216], {%r11, %r16};
	st.global.u64 	[%rd14+248], %rd15;
	ld.global.f64 	%fd51, [%rd3+72];
	ld.global.f64 	%fd52, [%rd3+88];
	ld.global.f64 	%fd53, [%rd3+56];
	st.global.f64 	[%rd14+264], %fd53;
	st.global.f64 	[%rd14+272], %fd24;
	st.global.f64 	[%rd14+280], %fd51;
	st.global.f64 	[%rd14+288], %fd23;
	st.global.f64 	[%rd14+296], %fd52;
	st.global.f64 	[%rd14+304], %fd25;
	add.f64 	%fd54, %fd53, %fd23;
	add.f64 	%fd55, %fd24, %fd52;
	add.f64 	%fd56, %fd51, %fd25;
	mul.f64 	%fd57, %fd54, 0d3FE0000000000000;
	mul.f64 	%fd58, %fd55, 0d3FE0000000000000;
	mul.f64 	%fd59, %fd56, 0d3FE0000000000000;
	st.global.f64 	[%rd14+224], %fd57;
	st.global.f64 	[%rd14+232], %fd58;
	st.global.f64 	[%rd14+240], %fd59;
	sub.f64 	%fd60, %fd23, %fd53;
	sub.f64 	%fd61, %fd52, %fd24;
	sub.f64 	%fd62, %fd25, %fd51;
	setp.gt.f64 	%p13, %fd60, %fd61;
	selp.f64 	%fd63, %fd60, %fd61, %p13;
	setp.gt.f64 	%p14, %fd63, %fd62;
	selp.f64 	%fd64, %fd63, %fd62, %p14;
	mul.f64 	%fd65, %fd64, 0d3FE0000000000000;
	st.global.f64 	[%rd14+256], %fd65;
	st.global.u8 	[%rd14+312], %rs3;
	st.global.u32 	[%rd14+316], %r11;
	st.global.v2.u32 	[%rd14+320], {%r11, %r16};
	st.global.u64 	[%rd14+352], %rd15;
	ld.global.f64 	%fd66, [%rd3+80];
	st.global.f64 	[%rd14+368], %fd23;
	st.global.f64 	[%rd14+376], %fd24;
	st.global.f64 	[%rd14+384], %fd51;
	st.global.f64 	[%rd14+392], %fd66;
	st.global.f64 	[%rd14+400], %fd52;
	st.global.f64 	[%rd14+408], %fd25;
	add.f64 	%fd67, %fd23, %fd66;
	mul.f64 	%fd68, %fd67, 0d3FE0000000000000;
	st.global.f64 	[%rd14+328], %fd68;
	st.global.f64 	[%rd14+336], %fd58;
	st.global.f64 	[%rd14+344], %fd59;
	sub.f64 	%fd69, %fd66, %fd23;
	setp.gt.f64 	%p15, %fd69, %fd61;
	selp.f64 	%fd70, %fd69, %fd61, %p15;
	setp.gt.f64 	%p16, %fd70, %fd62;
	selp.f64 	%fd71, %fd70, %fd62, %p16;
	mul.f64 	%fd72, %fd71, 0d3FE0000000000000;
	st.global.f64 	[%rd14+360], %fd72;
	st.global.u8 	[%rd14+416], %rs3;
	st.global.u32 	[%rd14+420], %r11;
	st.global.v2.u32 	[%rd14+424], {%r11, %r16};
	st.global.u64 	[%rd14+456], %rd15;
	ld.global.f64 	%fd73, [%rd3+64];
	ld.global.f64 	%fd74, [%rd3+96];
	ld.global.f64 	%fd75, [%rd3+56];
	st.global.f64 	[%rd14+472], %fd75;
	st.global.f64 	[%rd14+480], %fd73;
	st.global.f64 	[%rd14+488], %fd25;
	st.global.f64 	[%rd14+496], %fd23;
	st.global.f64 	[%rd14+504], %fd24;
	st.global.f64 	[%rd14+512], %fd74;
	add.f64 	%fd76, %fd75, %fd23;
	add.f64 	%fd77, %fd73, %fd24;
	add.f64 	%fd78, %fd25, %fd74;
	mul.f64 	%fd79, %fd76, 0d3FE0000000000000;
	mul.f64 	%fd80, %fd77, 0d3FE0000000000000;
	mul.f64 	%fd81, %fd78, 0d3FE0000000000000;
	st.global.f64 	[%rd14+432], %fd79;
	st.global.f64 	[%rd14+440], %fd80;
	st.global.f64 	[%rd14+448], %fd81;
	sub.f64 	%fd82, %fd23, %fd75;
	sub.f64 	%fd83, %fd24, %fd73;
	sub.f64 	%fd84, %fd74, %fd25;
	setp.gt.f64 	%p17, %fd82, %fd83;
	selp.f64 	%fd85, %fd82, %fd83, %p17;
	setp.gt.f64 	%p18, %fd85, %fd84;
	selp.f64 	%fd86, %fd85, %fd84, %p18;
	mul.f64 	%fd87, %fd86, 0d3FE0000000000000;
	st.global.f64 	[%rd14+464], %fd87;
	st.global.u8 	[%rd14+520], %rs3;
	st.global.u32 	[%rd14+524], %r11;
	st.global.v2.u32 	[%rd14+528], {%r11, %r16};
	st.global.u64 	[%rd14+560], %rd15;
	ld.global.f64 	%fd88, [%rd3+80];
	st.global.f64 	[%rd14+576], %fd23;
	st.global.f64 	[%rd14+584], %fd73;
	st.global.f64 	[%rd14+592], %fd25;
	st.global.f64 	[%rd14+600], %fd88;
	st.global.f64 	[%rd14+608], %fd24;
	st.global.f64 	[%rd14+616], %fd74;
	add.f64 	%fd89, %fd23, %fd88;
	mul.f64 	%fd90, %fd89, 0d3FE0000000000000;
	st.global.f64 	[%rd14+536], %fd90;
	st.global.f64 	[%rd14+544], %fd80;
	st.global.f64 	[%rd14+552], %fd81;
	sub.f64 	%fd91, %fd88, %fd23;
	setp.gt.f64 	%p19, %fd91, %fd83;
	selp.f64 	%fd92, %fd91, %fd83, %p19;
	setp.gt.f64 	%p20, %fd92, %fd84;
	selp.f64 	%fd93, %fd92, %fd84, %p20;
	mul.f64 	%fd94, %fd93, 0d3FE0000000000000;
	st.global.f64 	[%rd14+568], %fd94;
	st.global.u8 	[%rd14+624], %rs3;
	st.global.u32 	[%rd14+628], %r11;
	st.global.v2.u32 	[%rd14+632], {%r11, %r16};
	st.global.u64 	[%rd14+664], %rd15;
	ld.global.f64 	%fd95, [%rd3+88];
	ld.global.f64 	%fd96, [%rd3+96];
	ld.global.f64 	%fd97, [%rd3+56];
	st.global.f64 	[%rd14+680], %fd97;
	st.global.f64 	[%rd14+688], %fd24;
	st.global.f64 	[%rd14+696], %fd25;
	st.global.f64 	[%rd14+704], %fd23;
	st.global.f64 	[%rd14+712], %fd95;
	st.global.f64 	[%rd14+720], %fd96;
	add.f64 	%fd98, %fd97, %fd23;
	add.f64 	%fd99, %fd24, %fd95;
	add.f64 	%fd100, %fd25, %fd96;
	mul.f64 	%fd101, %fd98, 0d3FE0000000000000;
	mul.f64 	%fd102, %fd99, 0d3FE0000000000000;
	mul.f64 	%fd103, %fd100, 0d3FE0000000000000;
	st.global.f64 	[%rd14+640], %fd101;
	st.global.f64 	[%rd14+648], %fd102;
	st.global.f64 	[%rd14+656], %fd103;
	sub.f64 	%fd104, %fd23, %fd97;
	sub.f64 	%fd105, %fd95, %fd24;
	sub.f64 	%fd106, %fd96, %fd25;
	setp.gt.f64 	%p21, %fd104, %fd105;
	selp.f64 	%fd107, %fd104, %fd105, %p21;
	setp.gt.f64 	%p22, %fd107, %fd106;
	selp.f64 	%fd108, %fd107, %fd106, %p22;
	mul.f64 	%fd109, %fd108, 0d3FE0000000000000;
	st.global.f64 	[%rd14+672], %fd109;
	st.global.u8 	[%rd14+728], %rs3;
	st.global.u32 	[%rd14+732], %r11;
	st.global.v2.u32 	[%rd14+736], {%r11, %r16};
	st.global.u64 	[%rd14+768], %rd15;
	ld.global.f64 	%fd110, [%rd3+80];
	st.global.f64 	[%rd14+784], %fd23;
	st.global.f64 	[%rd14+792], %fd24;
	st.global.f64 	[%rd14+800], %fd25;
	st.global.f64 	[%rd14+808], %fd110;
	st.global.f64 	[%rd14+816], %fd95;
	st.global.f64 	[%rd14+824], %fd96;
	add.f64 	%fd111, %fd23, %fd110;
	mul.f64 	%fd112, %fd111, 0d3FE0000000000000;
	st.global.f64 	[%rd14+744], %fd112;
	st.global.f64 	[%rd14+752], %fd102;
	st.global.f64 	[%rd14+760], %fd103;
	sub.f64 	%fd113, %fd110, %fd23;
	setp.gt.f64 	%p23, %fd113, %fd105;
	selp.f64 	%fd114, %fd113, %fd105, %p23;
	setp.gt.f64 	%p24, %fd114, %fd106;
	selp.f64 	%fd115, %fd114, %fd106, %p24;
	mul.f64 	%fd116, %fd115, 0d3FE0000000000000;
	st.global.f64 	[%rd14+776], %fd116;
	add.s32 	%r17, %r15, %r2;
	add.s32 	%r18, %r17, %r14;
	{ // callseq 0, 0
	.param .b64 param0;
	st.param.b64 	[param0], %rd5;
	.param .b64 param1;
	st.param.b64 	[param1], %rd6;
	.param .b32 param2;
	st.param.b32 	[param2], %r10;
	.param .b32 param3;
	st.param.b32 	[param3], %r18;
	.param .b32 param4;
	st.param.b32 	[param4], %r7;
	.param .b32 param5;
	st.param.b32 	[param5], %r31;
	call.uni 
	_Z10InsertBodyP4NodeP4Bodyiiii, 
	(
	param0, 
	param1, 
	param2, 
	param3, 
	param4, 
	param5
	);
	} // callseq 0
$L__BB0_7:
	ld.param.u32 	%r28, [_Z10InsertBodyP4NodeP4Bodyiiii_param_2];
	cvta.to.global.u64 	%rd18, %rd6;
	mul.wide.s32 	%rd19, %r28, 96;
	add.s64 	%rd20, %rd18, %rd19;
	add.s64 	%rd4, %rd20, 24;
	ld.global.f64 	%fd132, [%rd20+24];
	ld.global.f64 	%fd131, [%rd20+32];
	ld.global.f64 	%fd130, [%rd20+40];
	ld.global.f64 	%fd135, [%rd3+16];
	ld.global.f64 	%fd134, [%rd3+24];
	ld.global.f64 	%fd133, [%rd3+32];
	ld.global.u32 	%r3, [%rd3+4];
	setp.lt.s32 	%p25, %r3, 0;
	@%p25 bra 	$L__BB0_10;
	setp.ge.f64 	%p26, %fd130, %fd133;
	selp.b32 	%r20, 4, 0, %p26;
	setp.ge.f64 	%p27, %fd131, %fd134;
	selp.b32 	%r21, 2, 0, %p27;
	setp.ge.f64 	%p28, %fd132, %fd135;
	selp.u32 	%r22, 1, 0, %p28;
	or.b32  	%r23, %r21, %r22;
	or.b32  	%r24, %r23, %r20;
	add.s32 	%r4, %r3, %r24;
	setp.ge.s32 	%p29, %r4, %r7;
	@%p29 bra 	$L__BB0_10;
	ld.param.u32 	%r32, [_Z10InsertBodyP4NodeP4Bodyiiii_param_5];
	ld.param.u32 	%r29, [_Z10InsertBodyP4NodeP4Bodyiiii_param_2];
	{ // callseq 1, 0
	.param .b64 param0;
	st.param.b64 	[param0], %rd5;
	.param .b64 param1;
	st.param.b64 	[param1], %rd6;
	.param .b32 param2;
	st.param.b32 	[param2], %r29;
	.param .b32 param3;
	st.param.b32 	[param3], %r4;
	.param .b32 param4;
	st.param.b32 	[param4], %r7;
	.param .b32 param5;
	st.param.b32 	[param5], %r32;
	call.uni 
	_Z10InsertBodyP4NodeP4Bodyiiii, 
	(
	param0, 
	param1, 
	param2, 
	param3, 
	param4, 
	param5
	);
	} // callseq 1
	ld.global.f64 	%fd135, [%rd3+16];
	ld.global.f64 	%fd134, [%rd3+24];
	ld.global.f64 	%fd133, [%rd3+32];
	ld.global.f64 	%fd132, [%rd4];
	ld.global.f64 	%fd131, [%rd4+8];
	ld.global.f64 	%fd130, [%rd4+16];
$L__BB0_10:
	ld.global.f64 	%fd121, [%rd3+40];
	ld.global.f64 	%fd122, [%rd4+-16];
	add.f64 	%fd19, %fd121, %fd122;
	mul.f64 	%fd123, %fd122, %fd132;
	mul.f64 	%fd124, %fd122, %fd131;
	mul.f64 	%fd125, %fd122, %fd130;
	fma.rn.f64 	%fd20, %fd121, %fd135, %fd123;
	fma.rn.f64 	%fd21, %fd121, %fd134, %fd124;
	fma.rn.f64 	%fd22, %fd121, %fd133, %fd125;
	setp.leu.f64 	%p30, %fd19, 0d0000000000000000;
	@%p30 bra 	$L__BB0_12;
	rcp.rn.f64 	%fd126, %fd19;
	mul.f64 	%fd127, %fd126, %fd20;
	mul.f64 	%fd128, %fd126, %fd21;
	mul.f64 	%fd129, %fd126, %fd22;
	st.global.f64 	[%rd3+16], %fd127;
	st.global.f64 	[%rd3+24], %fd128;
	st.global.f64 	[%rd3+32], %fd129;
	st.global.f64 	[%rd3+40], %fd19;
$L__BB0_12:
	ld.global.u32 	%r25, [%rd3+12];
	add.s32 	%r26, %r25, 1;
	st.global.u32 	[%rd3+12], %r26;
$L__BB0_13:
	ret;

}
	// .globl	_Z11ResetKernelP4NodePiii
.visible .entry _Z11ResetKernelP4NodePiii(
	.param .u64 .ptr .align 1 _Z11ResetKernelP4NodePiii_param_0,
	.param .u64 .ptr .align 1 _Z11ResetKernelP4NodePiii_param_1,
	.param .u32 _Z11ResetKernelP4NodePiii_param_2,
	.param .u32 _Z11ResetKernelP4NodePiii_param_3
)
{
	.reg .pred 	%p<3>;
	.reg .b16 	%rs<2>;
	.reg .b32 	%r<11>;
	.reg .b64 	%rd<10>;

	ld.param.u64 	%rd1, [_Z11ResetKernelP4NodePiii_param_0];
	ld.param.u64 	%rd2, [_Z11ResetKernelP4NodePiii_param_1];
	ld.param.u32 	%r3, [_Z11ResetKernelP4NodePiii_param_2];
	ld.param.u32 	%r2, [_Z11ResetKernelP4NodePiii_param_3];
	mov.u32 	%r4, %ctaid.x;
	mov.u32 	%r5, %ntid.x;
	mov.u32 	%r6, %tid.x;
	mad.lo.s32 	%r1, %r4, %r5, %r6;
	setp.ge.s32 	%p1, %r1, %r3;
	@%p1 bra 	$L__BB1_2;
	cvta.to.global.u64 	%rd3, %rd1;
	cvta.to.global.u64 	%rd4, %rd2;
	setp.lt.s32 	%p2, %r1, %r2;
	selp.u16 	%rs1, 1, 0, %p2;
	mul.wide.s32 	%rd5, %r1, 104;
	add.s64 	%rd6, %rd3, %rd5;
	st.global.u8 	[%rd6], %rs1;
	mov.b32 	%r7, -1;
	st.global.u32 	[%rd6+4], %r7;
	selp.b32 	%r8, %r1, -1, %p2;
	selp.u32 	%r9, 1, 0, %p2;
	st.global.v2.u32 	[%rd6+8], {%r8, %r9};
	mov.b64 	%rd7, 0;
	st.global.u64 	[%rd6+16], %rd7;
	st.global.u64 	[%rd6+24], %rd7;
	st.global.u64 	[%rd6+32], %rd7;
	st.global.u64 	[%rd6+40], %rd7;
	st.global.u64 	[%rd6+48], %rd7;
	st.global.u64 	[%rd6+56], %rd7;
	st.global.u64 	[%rd6+64], %rd7;
	st.global.u64 	[%rd6+72], %rd7;
	st.global.u64 	[%rd6+80], %rd7;
	st.global.u64 	[%rd6+88], %rd7;
	st.global.u64 	[%rd6+96], %rd7;
	mul.wide.s32 	%rd8, %r1, 4;
	add.s64 	%rd9, %rd4, %rd8;
	mov.b32 	%r10, 0;
	st.global.u32 	[%rd9], %r10;
$L__BB1_2:
	ret;

}
	// .globl	_Z24ComputeBoundingBoxKernelP4NodeP4BodyPibS3_i
.visible .entry _Z24ComputeBoundingBoxKernelP4NodeP4BodyPibS3_i(
	.param .u64 .ptr .align 1 _Z24ComputeBoundingBoxKernelP4NodeP4BodyPibS3_i_param_0,
	.param .u64 .ptr .align 1 _Z24ComputeBoundingBoxKernelP4NodeP4BodyPibS3_i_param_1,
	.param .u64 .ptr .align 1 _Z24ComputeBoundingBoxKernelP4NodeP4BodyPibS3_i_param_2,
	.param .u8 _Z24ComputeBoundingBoxKernelP4NodeP4BodyPibS3_i_param_3,
	.param .u64 .ptr .align 1 _Z24ComputeBoundingBoxKernelP4NodeP4BodyPibS3_i_param_4,
	.param .u32 _Z24ComputeBoundingBoxKernelP4NodeP4BodyPibS3_i_param_5
)
{
	.reg .pred 	%p<16>;
	.reg .b16 	%rs<3>;
	.reg .b32 	%r<47>;
	.reg .b64 	%rd<13>;
	.reg .b64 	%fd<73>;

	ld.param.u64 	%rd3, [_Z24ComputeBoundingBoxKernelP4NodeP4BodyPibS3_i_param_1];
	ld.param.u64 	%rd4, [_Z24ComputeBoundingBoxKernelP4NodeP4BodyPibS3_i_param_2];
	ld.param.s8 	%rs1, [_Z24ComputeBoundingBoxKernelP4NodeP4BodyPibS3_i_param_3];
	ld.param.u32 	%r15, [_Z24ComputeBoundingBoxKernelP4NodeP4BodyPibS3_i_param_5];
	mov.u32 	%r46, %ntid.x;
	shl.b32 	%r2, %r46, 4;
	mov.u32 	%r16, %ctaid.x;
	mov.u32 	%r3, %tid.x;
	mad.lo.s32 	%r4, %r16, %r46, %r3;
	setp.eq.s16 	%p1, %rs1, 0;
	setp.eq.s64 	%p2, %rd4, 0;
	or.pred  	%p3, %p2, %p1;
	setp.ge.s32 	%p4, %r4, %r15;
	or.pred  	%p5, %p3, %p4;
	mov.u32 	%r45, %r4;
	@%p5 bra 	$L__BB2_2;
	cvta.to.global.u64 	%rd5, %rd4;
	mul.wide.s32 	%rd6, %r4, 4;
	add.s64 	%rd7, %rd5, %rd6;
	ld.global.u32 	%r45, [%rd7];
$L__BB2_2:
	ld.param.u32 	%r38, [_Z24ComputeBoundingBoxKernelP4NodeP4BodyPibS3_i_param_5];
	setp.ge.s32 	%p6, %r4, %r38;
	cvta.to.global.u64 	%rd8, %rd3;
	mul.wide.s32 	%rd9, %r45, 96;
	add.s64 	%rd10, %rd8, %rd9;
	add.s64 	%rd1, %rd10, 24;
	mov.f64 	%fd67, 0d7FEFFFFFFFFFFFFF;
	@%p6 bra 	$L__BB2_4;
	ld.global.f64 	%fd67, [%rd1];
$L__BB2_4:
	ld.param.u32 	%r39, [_Z24ComputeBoundingBoxKernelP4NodeP4BodyPibS3_i_param_5];
	setp.ge.s32 	%p7, %r4, %r39;
	shl.b32 	%r17, %r3, 3;
	mov.u32 	%r18, sharedMem;
	add.s32 	%r7, %r18, %r17;
	st.shared.f64 	[%r7], %fd67;
	mov.f64 	%fd68, 0d7FEFFFFFFFFFFFFF;
	@%p7 bra 	$L__BB2_6;
	ld.global.f64 	%fd68, [%rd1+8];
$L__BB2_6:
	ld.param.u32 	%r40, [_Z24ComputeBoundingBoxKernelP4NodeP4BodyPibS3_i_param_5];
	shl.b32 	%r19, %r46, 3;
	add.s32 	%r21, %r18, %r19;
	setp.ge.s32 	%p8, %r4, %r40;
	add.s32 	%r8, %r21, %r17;
	st.shared.f64 	[%r8], %fd68;
	mov.f64 	%fd69, 0d7FEFFFFFFFFFFFFF;
	@%p8 bra 	$L__BB2_8;
	ld.global.f64 	%fd69, [%rd1+16];
$L__BB2_8:
	ld.param.u32 	%r41, [_Z24ComputeBoundingBoxKernelP4NodeP4BodyPibS3_i_param_5];
	setp.ge.s32 	%p9, %r4, %r41;
	add.s32 	%r9, %r7, %r2;
	st.shared.f64 	[%r9], %fd69;
	mov.f64 	%fd70, 0dFFEFFFFFFFFFFFFF;
	@%p9 bra 	$L__BB2_10;
	ld.global.f64 	%fd70, [%rd1];
$L__BB2_10:
	ld.param.u32 	%r42, [_Z24ComputeBoundingBoxKernelP4NodeP4BodyPibS3_i_param_5];
	setp.ge.s32 	%p10, %r4, %r42;
	add.s32 	%r10, %r8, %r2;
	st.shared.f64 	[%r10], %fd70;
	mov.f64 	%fd71, 0dFFEFFFFFFFFFFFFF;
	@%p10 bra 	$L__BB2_12;
	ld.global.f64 	%fd71, [%rd1+8];
$L__BB2_12:
	ld.param.u32 	%r43, [_Z24ComputeBoundingBoxKernelP4NodeP4BodyPibS3_i_param_5];
	setp.ge.s32 	%p11, %r4, %r43;
	add.s32 	%r11, %r9, %r2;
	st.shared.f64 	[%r11], %fd71;
	mov.f64 	%fd72, 0dFFEFFFFFFFFFFFFF;
	@%p11 bra 	$L__BB2_14;
	ld.global.f64 	%fd72, [%rd1+16];
$L__BB2_14:
	add.s32 	%r12, %r10, %r2;
	st.shared.f64 	[%r12], %fd72;
	bar.sync 	0;
	setp.lt.u32 	%p12, %r46, 2;
	@%p12 bra 	$L__BB2_18;
$L__BB2_15:
	shr.u32 	%r14, %r46, 1;
	setp.ge.u32 	%p13, %r3, %r14;
	@%p13 bra 	$L__BB2_17;
	ld.shared.f64 	%fd19, [%r7];
	shl.b32 	%r23, %r14, 3;
	add.s32 	%r24, %r7, %r23;
	ld.shared.f64 	%fd20, [%r24];
	min.f64 	%fd21, %fd19, %fd20;
	st.shared.f64 	[%r7], %fd21;
	ld.shared.f64 	%fd22, [%r8];
	add.s32 	%r25, %r8, %r23;
	ld.shared.f64 	%fd23, [%r25];
	min.f64 	%fd24, %fd22, %fd23;
	st.shared.f64 	[%r8], %fd24;
	ld.shared.f64 	%fd25, [%r9];
	add.s32 	%r26, %r24, %r2;
	ld.shared.f64 	%fd26, [%r26];
	min.f64 	%fd27, %fd25, %fd26;
	st.shared.f64 	[%r9], %fd27;
	ld.shared.f64 	%fd28, [%r10];
	add.s32 	%r27, %r25, %r2;
	ld.shared.f64 	%fd29, [%r27];
	max.f64 	%fd30, %fd28, %fd29;
	st.shared.f64 	[%r10], %fd30;
	ld.shared.f64 	%fd31, [%r11];
	add.s32 	%r28, %r26, %r2;
	ld.shared.f64 	%fd32, [%r28];
	max.f64 	%fd33, %fd31, %fd32;
	st.shared.f64 	[%r11], %fd33;
	ld.shared.f64 	%fd34, [%r12];
	add.s32 	%r29, %r27, %r2;
	ld.shared.f64 	%fd35, [%r29];
	max.f64 	%fd36, %fd34, %fd35;
	st.shared.f64 	[%r12], %fd36;
$L__BB2_17:
	bar.sync 	0;
	setp.gt.u32 	%p14, %r46, 3;
	mov.u32 	%r46, %r14;
	@%p14 bra 	$L__BB2_15;
$L__BB2_18:
	setp.ne.s32 	%p15, %r3, 0;
	@%p15 bra 	$L__BB2_20;
	ld.param.u32 	%r44, [_Z24ComputeBoundingBoxKernelP4NodeP4BodyPibS3_i_param_5];
	ld.param.u64 	%rd12, [_Z24ComputeBoundingBoxKernelP4NodeP4BodyPibS3_i_param_0];
	cvta.to.global.u64 	%rd11, %rd12;
	mov.u32 	%r30, %ntid.x;
	shl.b32 	%r31, %r30, 3;
	add.s32 	%r33, %r18, %r31;
	add.s32 	%r34, %r33, %r31;
	add.s32 	%r35, %r34, %r31;
	add.s32 	%r36, %r35, %r31;
	mov.b16 	%rs2, 0;
	st.global.u8 	[%rd11], %rs2;
	st.global.u32 	[%rd11+12], %r44;
	ld.shared.f64 	%fd37, [sharedMem];
	ld.shared.f64 	%fd38, [%r33];
	ld.shared.f64 	%fd39, [%r34];
	ld.shared.f64 	%fd40, [%r35];
	ld.shared.f64 	%fd41, [%r36];
	add.s32 	%r37, %r36, %r31;
	ld.shared.f64 	%fd42, [%r37];
	sub.f64 	%fd43, %fd40, %fd37;
	sub.f64 	%fd44, %fd41, %fd38;
	sub.f64 	%fd45, %fd42, %fd39;
	mul.f64 	%fd46, %fd43, 0d3F847AE147AE147B;
	mul.f64 	%fd47, %fd44, 0d3F847AE147AE147B;
	mul.f64 	%fd48, %fd45, 0d3F847AE147AE147B;
	sub.f64 	%fd49, %fd37, %fd46;
	sub.f64 	%fd50, %fd38, %fd47;
	sub.f64 	%fd51, %fd39, %fd48;
	st.global.f64 	[%rd11+56], %fd49;
	st.global.f64 	[%rd11+64], %fd50;
	st.global.f64 	[%rd11+72], %fd51;
	add.f64 	%fd52, %fd46, %fd40;
	add.f64 	%fd53, %fd47, %fd41;
	add.f64 	%fd54, %fd48, %fd42;
	st.global.f64 	[%rd11+80], %fd52;
	st.global.f64 	[%rd11+88], %fd53;
	st.global.f64 	[%rd11+96], %fd54;
	sub.f64 	%fd55, %fd52, %fd49;
	sub.f64 	%fd56, %fd53, %fd50;
	sub.f64 	%fd57, %fd54, %fd51;
	max.f64 	%fd58, %fd55, %fd56;
	max.f64 	%fd59, %fd58, %fd57;
	mul.f64 	%fd60, %fd59, 0d3FE0000000000000;
	st.global.f64 	[%rd11+48], %fd60;
	add.f64 	%fd61, %fd49, %fd52;
	add.f64 	%fd62, %fd50, %fd53;
	add.f64 	%fd63, %fd51, %fd54;
	mul.f64 	%fd64, %fd61, 0d3FE0000000000000;
	mul.f64 	%fd65, %fd62, 0d3FE0000000000000;
	mul.f64 	%fd66, %fd63, 0d3FE0000000000000;
	st.global.f64 	[%rd11+16], %fd64;
	st.global.f64 	[%rd11+24], %fd65;
	st.global.f64 	[%rd11+32], %fd66;
$L__BB2_20:
	ret;

}
	// .globl	_Z22ConstructOctTreeKernelP4NodeP4BodyS2_Pibiiii
.visible .entry _Z22ConstructOctTreeKernelP4NodeP4BodyS2_Pibiiii(
	.param .u64 .ptr .align 1 _Z22ConstructOctTreeKernelP4NodeP4BodyS2_Pibiiii_param_0,
	.param .u64 .ptr .align 1 _Z22ConstructOctTreeKernelP4NodeP4BodyS2_Pibiiii_param_1,
	.param .u64 .ptr .align 1 _Z22ConstructOctTreeKernelP4NodeP4BodyS2_Pibiiii_param_2,
	.param .u64 .ptr .align 1 _Z22ConstructOctTreeKernelP4NodeP4BodyS2_Pibiiii_param_3,
	.param .u8 _Z22ConstructOctTreeKernelP4NodeP4BodyS2_Pibiiii_param_4,
	.param .u32 _Z22ConstructOctTreeKernelP4NodeP4BodyS2_Pibiiii_param_5,
	.param .u32 _Z22ConstructOctTreeKernelP4NodeP4BodyS2_Pibiiii_param_6,
	.param .u32 _Z22ConstructOctTreeKernelP4NodeP4BodyS2_Pibiiii_param_7,
	.param .u32 _Z22ConstructOctTreeKernelP4NodeP4BodyS2_Pibiiii_param_8
)
{
	.reg .pred 	%p<7>;
	.reg .b16 	%rs<2>;
	.reg .b32 	%r<62>;
	.reg .b64 	%rd<17>;

	ld.param.u64 	%rd4, [_Z22ConstructOctTreeKernelP4NodeP4BodyS2_Pibiiii_param_0];
	ld.param.u64 	%rd5, [_Z22ConstructOctTreeKernelP4NodeP4BodyS2_Pibiiii_param_1];
	ld.param.u64 	%rd7, [_Z22ConstructOctTreeKernelP4NodeP4BodyS2_Pibiiii_param_2];
	ld.param.u64 	%rd6, [_Z22ConstructOctTreeKernelP4NodeP4BodyS2_Pibiiii_param_3];
	ld.param.s8 	%rs1, [_Z22ConstructOctTreeKernelP4NodeP4BodyS2_Pibiiii_param_4];
	ld.param.u32 	%r7, [_Z22ConstructOctTreeKernelP4NodeP4BodyS2_Pibiiii_param_5];
	ld.param.u32 	%r8, [_Z22ConstructOctTreeKernelP4NodeP4BodyS2_Pibiiii_param_6];
	ld.param.u32 	%r9, [_Z22ConstructOctTreeKernelP4NodeP4BodyS2_Pibiiii_param_7];
	ld.param.u32 	%r10, [_Z22ConstructOctTreeKernelP4NodeP4BodyS2_Pibiiii_param_8];
	cvta.to.global.u64 	%rd1, %rd7;
	cvta.to.global.u64 	%rd2, %rd5;
	mov.u32 	%r60, %tid.x;
	setp.ge.s32 	%p1, %r60, %r9;
	@%p1 bra 	$L__BB3_5;
	setp.ne.s16 	%p2, %rs1, 0;
	setp.ne.s64 	%p3, %rd6, 0;
	and.pred  	%p4, %p3, %p2;
	mov.u32 	%r2, %ntid.x;
	@%p4 bra 	$L__BB3_2;
	bra.uni 	$L__BB3_4;
$L__BB3_2:
	cvta.to.global.u64 	%rd3, %rd6;
$L__BB3_3:
	mul.wide.s32 	%rd11, %r60, 4;
	add.s64 	%rd12, %rd3, %rd11;
	ld.global.u32 	%r35, [%rd12];
	mul.wide.s32 	%rd13, %r60, 96;
	add.s64 	%rd14, %rd1, %rd13;
	mul.wide.s32 	%rd15, %r35, 96;
	add.s64 	%rd16, %rd2, %rd15;
	.pragma "used_bytes_mask 1";
	ld.global.v2.u32 	{%r36, %r37}, [%rd16];
	ld.global.v2.u32 	{%r38, %r39}, [%rd16+8];
	ld.global.v2.u32 	{%r40, %r41}, [%rd16+16];
	ld.global.v2.u32 	{%r42, %r43}, [%rd16+24];
	ld.global.v2.u32 	{%r44, %r45}, [%rd16+32];
	ld.global.v2.u32 	{%r46, %r47}, [%rd16+40];
	ld.global.v2.u32 	{%r48, %r49}, [%rd16+48];
	ld.global.v2.u32 	{%r50, %r51}, [%rd16+56];
	ld.global.v2.u32 	{%r52, %r53}, [%rd16+64];
	ld.global.v2.u32 	{%r54, %r55}, [%rd16+72];
	ld.global.v2.u32 	{%r56, %r57}, [%rd16+80];
	ld.global.v2.u32 	{%r58, %r59}, [%rd16+88];
	st.global.v2.u32 	[%rd14], {%r36, %r37};
	st.global.v2.u32 	[%rd14+8], {%r38, %r39};
	st.global.v2.u32 	[%rd14+16], {%r40, %r41};
	st.global.v2.u32 	[%rd14+24], {%r42, %r43};
	st.global.v2.u32 	[%rd14+32], {%r44, %r45};
	st.global.v2.u32 	[%rd14+40], {%r46, %r47};
	st.global.v2.u32 	[%rd14+48], {%r48, %r49};
	st.global.v2.u32 	[%rd14+56], {%r50, %r51};
	st.global.v2.u32 	[%rd14+64], {%r52, %r53};
	st.global.v2.u32 	[%rd14+72], {%r54, %r55};
	st.global.v2.u32 	[%rd14+80], {%r56, %r57};
	st.global.v2.u32 	[%rd14+88], {%r58, %r59};
	{ // callseq 3, 0
	.param .b64 param0;
	st.param.b64 	[param0], %rd4;
	.param .b64 param1;
	st.param.b64 	[param1], %rd5;
	.param .b32 param2;
	st.param.b32 	[param2], %r35;
	.param .b32 param3;
	st.param.b32 	[param3], %r7;
	.param .b32 param4;
	st.param.b32 	[param4], %r8;
	.param .b32 param5;
	st.param.b32 	[param5], %r10;
	call.uni 
	_Z10InsertBodyP4NodeP4Bodyiiii, 
	(
	param0, 
	param1, 
	param2, 
	param3, 
	param4, 
	param5
	);
	} // callseq 3
	add.s32 	%r60, %r60, %r2;
	setp.lt.s32 	%p6, %r60, %r9;
	@%p6 bra 	$L__BB3_3;
	bra.uni 	$L__BB3_5;
$L__BB3_4:
	mul.wide.s32 	%rd8, %r60, 96;
	add.s64 	%rd9, %rd1, %rd8;
	add.s64 	%rd10, %rd2, %rd8;
	.pragma "used_bytes_mask 1";
	ld.global.v2.u32 	{%r11, %r12}, [%rd10];
	ld.global.v2.u32 	{%r13, %r14}, [%rd10+8];
	ld.global.v2.u32 	{%r15, %r16}, [%rd10+16];
	ld.global.v2.u32 	{%r17, %r18}, [%rd10+24];
	ld.global.v2.u32 	{%r19, %r20}, [%rd10+32];
	ld.global.v2.u32 	{%r21, %r22}, [%rd10+40];
	ld.global.v2.u32 	{%r23, %r24}, [%rd10+48];
	ld.global.v2.u32 	{%r25, %r26}, [%rd10+56];
	ld.global.v2.u32 	{%r27, %r28}, [%rd10+64];
	ld.global.v2.u32 	{%r29, %r30}, [%rd10+72];
	ld.global.v2.u32 	{%r31, %r32}, [%rd10+80];
	ld.global.v2.u32 	{%r33, %r34}, [%rd10+88];
	st.global.v2.u32 	[%rd9], {%r11, %r12};
	st.global.v2.u32 	[%rd9+8], {%r13, %r14};
	st.global.v2.u32 	[%rd9+16], {%r15, %r16};
	st.global.v2.u32 	[%rd9+24], {%r17, %r18};
	st.global.v2.u32 	[%rd9+32], {%r19, %r20};
	st.global.v2.u32 	[%rd9+40], {%r21, %r22};
	st.global.v2.u32 	[%rd9+48], {%r23, %r24};
	st.global.v2.u32 	[%rd9+56], {%r25, %r26};
	st.global.v2.u32 	[%rd9+64], {%r27, %r28};
	st.global.v2.u32 	[%rd9+72], {%r29, %r30};
	st.global.v2.u32 	[%rd9+80], {%r31, %r32};
	st.global.v2.u32 	[%rd9+88], {%r33, %r34};
	{ // callseq 2, 0
	.param .b64 param0;
	st.param.b64 	[param0], %rd4;
	.param .b64 param1;
	st.param.b64 	[param1], %rd5;
	.param .b32 param2;
	st.param.b32 	[param2], %r60;
	.param .b32 param3;
	st.param.b32 	[param3], %r7;
	.param .b32 param4;
	st.param.b32 	[param4], %r8;
	.param .b32 param5;
	st.param.b32 	[param5], %r10;
	call.uni 
	_Z10InsertBodyP4NodeP4Bodyiiii, 
	(
	param0, 
	param1, 
	param2, 
	param3, 
	param4, 
	param5
	);
	} // callseq 2
	add.s32 	%r60, %r60, %r2;
	setp.lt.s32 	%p5, %r60, %r9;
	@%p5 bra 	$L__BB3_4;
$L__BB3_5:
	ret;

}
	// .globl	_Z18ComputeForceKernelP4NodeP4BodyPibiiid
.visible .entry _Z18ComputeForceKernelP4NodeP4BodyPibiiid(
	.param .u64 .ptr .align 1 _Z18ComputeForceKernelP4NodeP4BodyPibiiid_param_0,
	.param .u64 .ptr .align 1 _Z18ComputeForceKernelP4NodeP4BodyPibiiid_param_1,
	.param .u64 .ptr .align 1 _Z18ComputeForceKernelP4NodeP4BodyPibiiid_param_2,
	.param .u8 _Z18ComputeForceKernelP4NodeP4BodyPibiiid_param_3,
	.param .u32 _Z18ComputeForceKernelP4NodeP4BodyPibiiid_param_4,
	.param .u32 _Z18ComputeForceKernelP4NodeP4BodyPibiiid_param_5,
	.param .u32 _Z18ComputeForceKernelP4NodeP4BodyPibiiid_param_6,
	.param .f64 _Z18ComputeForceKernelP4NodeP4BodyPibiiid_param_7
)
{
	.reg .pred 	%p<265>;
	.reg .b16 	%rs<13>;
	.reg .b32 	%r<395>;
	.reg .b64 	%rd<31>;
	.reg .b64 	%fd<153>;
	// demoted variable
	.shared .align 8 .b8 _ZZ18ComputeForceKernelP4NodeP4BodyPibiiidE9nodeCache[3328];
	// demoted variable
	.shared .align 4 .b8 _ZZ18ComputeForceKernelP4NodeP4BodyPibiiidE12cacheIndices[128];
	// demoted variable
	.shared .align 4 .u32 _ZZ18ComputeForceKernelP4NodeP4BodyPibiiidE9cacheSize;
	ld.param.u64 	%rd9, [_Z18ComputeForceKernelP4NodeP4BodyPibiiid_param_0];
	ld.param.u64 	%rd10, [_Z18ComputeForceKernelP4NodeP4BodyPibiiid_param_1];
	ld.param.u64 	%rd11, [_Z18ComputeForceKernelP4NodeP4BodyPibiiid_param_2];
	ld.param.s8 	%rs7, [_Z18ComputeForceKernelP4NodeP4BodyPibiiid_param_3];
	ld.param.u32 	%r84, [_Z18ComputeForceKernelP4NodeP4BodyPibiiid_param_4];
	ld.param.u32 	%r85, [_Z18ComputeForceKernelP4NodeP4BodyPibiiid_param_5];
	ld.param.f64 	%fd127, [_Z18ComputeForceKernelP4NodeP4BodyPibiiid_param_7];
	cvta.to.global.u64 	%rd1, %rd9;
	mov.u32 	%r86, %ctaid.x;
	mov.u32 	%r87, %ntid.x;
	mov.u32 	%r1, %tid.x;
	mad.lo.s32 	%r2, %r86, %r87, %r1;
	setp.eq.s16 	%p1, %rs7, 0;
	setp.eq.s64 	%p2, %rd11, 0;
	or.pred  	%p3, %p2, %p1;
	setp.ge.s32 	%p4, %r2, %r85;
	or.pred  	%p5, %p3, %p4;
	mov.u32 	%r364, %r2;
	@%p5 bra 	$L__BB4_2;
	cvta.to.global.u64 	%rd12, %rd11;
	mul.wide.s32 	%rd13, %r2, 4;
	add.s64 	%rd14, %rd12, %rd13;
	ld.global.u32 	%r364, [%rd14];
$L__BB4_2:
	setp.ge.s32 	%p6, %r364, %r85;
	@%p6 bra 	$L__BB4_128;
	cvta.to.global.u64 	%rd15, %rd10;
	mul.wide.s32 	%rd16, %r364, 96;
	add.s64 	%rd2, %rd15, %rd16;
	ld.global.u8 	%rs8, [%rd2];
	setp.eq.s16 	%p7, %rs8, 0;
	@%p7 bra 	$L__BB4_128;
	setp.ne.s32 	%p8, %r1, 0;
	@%p8 bra 	$L__BB4_6;
	.pragma "used_bytes_mask 241";
	ld.global.v2.u32 	{%r88, %r89}, [%rd1];
	ld.global.v2.u32 	{%r90, %r91}, [%rd1+8];
	ld.global.v2.u32 	{%r92, %r93}, [%rd1+16];
	ld.global.v2.u32 	{%r94, %r95}, [%rd1+24];
	ld.global.v2.u32 	{%r96, %r97}, [%rd1+32];
	ld.global.v2.u32 	{%r98, %r99}, [%rd1+40];
	ld.global.v2.u32 	{%r100, %r101}, [%rd1+48];
	ld.global.v2.u32 	{%r102, %r103}, [%rd1+56];
	ld.global.v2.u32 	{%r104, %r105}, [%rd1+64];
	ld.global.v2.u32 	{%r106, %r107}, [%rd1+72];
	ld.global.v2.u32 	{%r108, %r109}, [%rd1+80];
	ld.global.v2.u32 	{%r110, %r111}, [%rd1+88];
	ld.global.v2.u32 	{%r112, %r113}, [%rd1+96];
	st.shared.v2.u32 	[_ZZ18ComputeForceKernelP4NodeP4BodyPibiiidE9nodeCache], {%r88, %r89};
	st.shared.v2.u32 	[_ZZ18ComputeForceKernelP4NodeP4BodyPibiiidE9nodeCache+8], {%r90, %r91};
	st.shared.v2.u32 	[_ZZ18ComputeForceKernelP4NodeP4BodyPibiiidE9nodeCache+16], {%r92, %r93};
	st.shared.v2.u32 	[_ZZ18ComputeForceKernelP4NodeP4BodyPibiiidE9nodeCache+24], {%r94, %r95};
	st.shared.v2.u32 	[_ZZ18ComputeForceKernelP4NodeP4BodyPibiiidE9nodeCache+32], {%r96, %r97};
	st.shared.v2.u32 	[_ZZ18ComputeForceKernelP4NodeP4BodyPibiiidE9nodeCache+40], {%r98, %r99};
	st.shared.v2.u32 	[_ZZ18ComputeForceKernelP4NodeP4BodyPibiiidE9nodeCache+48], {%r100, %r101};
	st.shared.v2.u32 	[_ZZ18ComputeForceKernelP4NodeP4BodyPibiiidE9nodeCache+56], {%r102, %r103};
	st.shared.v2.u32 	[_ZZ18ComputeForceKernelP4NodeP4BodyPibiiidE9nodeCache+64], {%r104, %r105};
	st.shared.v2.u32 	[_ZZ18ComputeForceKernelP4NodeP4BodyPibiiidE9nodeCache+72], {%r106, %r107};
	st.shared.v2.u32 	[_ZZ18ComputeForceKernelP4NodeP4BodyPibiiidE9nodeCache+80], {%r108, %r109};
	st.shared.v2.u32 	[_ZZ18ComputeForceKernelP4NodeP4BodyPibiiidE9nodeCache+88], {%r110, %r111};
	st.shared.v2.u32 	[_ZZ18ComputeForceKernelP4NodeP4BodyPibiiidE9nodeCache+96], {%r112, %r113};
	mov.b32 	%r114, 0;
	st.shared.u32 	[_ZZ18ComputeForceKernelP4NodeP4BodyPibiiidE12cacheIndices], %r114;
	mov.b32 	%r115, 1;
	st.shared.u32 	[_ZZ18ComputeForceKernelP4NodeP4BodyPibiiidE9cacheSize], %r115;
$L__BB4_6:
	bar.sync 	0;
	ld.global.f64 	%fd1, [%rd2+24];
	ld.global.f64 	%fd2, [%rd2+32];
	ld.global.f64 	%fd3, [%rd2+40];
	shl.b32 	%r116, %r1, 7;
	mov.u32 	%r117, sharedData;
	add.s32 	%r5, %r117, %r116;
	mov.b32 	%r118, 0;
	st.shared.u32 	[%r5], %r118;
	setp.eq.s16 	%p9, %rs7, 0;
	@%p9 bra 	$L__BB4_8;
	shr.s32 	%r119, %r85, 31;
	shr.u32 	%r120, %r119, 30;
	add.s32 	%r121, %r85, %r120;
	shr.s32 	%r122, %r121, 2;
	div.s32 	%r123, %r2, %r122;
	setp.eq.s32 	%p10, %r123, 0;
	setp.eq.s32 	%p11, %r123, 3;
	selp.f64 	%fd72, 0d3FEB333333333333, 0d3FF2666666666666, %p11;
	selp.f64 	%fd73, 0d3FEB333333333333, %fd72, %p10;
	mul.f64 	%fd74, %fd127, %fd73;
	min.f64 	%fd75, %fd74, 0d3FECCCCCCCCCCCCD;
	max.f64 	%fd127, %fd75, 0d3FD3333333333333;
$L__BB4_8:
	setp.eq.s16 	%p12, %rs7, 0;
	@%p12 bra 	$L__BB4_43;
	ld.shared.u32 	%r385, [_ZZ18ComputeForceKernelP4NodeP4BodyPibiiidE9cacheSize];
	mov.f64 	%fd138, 0d0000000000000000;
	mov.b32 	%r388, 1;
	ld.shared.u32 	%r380, [_ZZ18ComputeForceKernelP4NodeP4BodyPibiiidE12cacheIndices];
	mov.f64 	%fd137, %fd138;
	mov.f64 	%fd136, %fd138;
$L__BB4_10:
	mov.u32 	%r49, %r388;
	shl.b32 	%r126, %r49, 2;
	add.s32 	%r50, %r5, %r126;
	ld.shared.u32 	%r127, [%r50+-4];
	setp.gt.s32 	%p13, %r385, 0;
	setp.eq.s32 	%p14, %r380, %r127;
	and.pred  	%p15, %p13, %p14;
	mov.b32 	%r383, 0;
	@%p15 bra 	$L__BB4_42;
	setp.gt.s32 	%p16, %r385, 1;
	ld.shared.u32 	%r129, [_ZZ18ComputeForceKernelP4NodeP4BodyPibiiidE12cacheIndices+4];
	setp.eq.s32 	%p17, %r129, %r127;
	and.pred  	%p18, %p16, %p17;
	mov.b32 	%r383, 1;
	@%p18 bra 	$L__BB4_42;
	setp.gt.s32 	%p19, %r385, 2;
	ld.shared.u32 	%r132, [_ZZ18ComputeForceKernelP4NodeP4BodyPibiiidE12cacheIndices+8];
	setp.eq.s32 	%p20, %r132, %r127;
	and.pred  	%p21, %p19, %p20;
	mov.b32 	%r383, 2;
	@%p21 bra 	$L__BB4_42;
	setp.gt.s32 	%p22, %r385, 3;
	ld.shared.u32 	%r135, [_ZZ18ComputeForceKernelP4NodeP4BodyPibiiidE12cacheIndices+12];
	setp.eq.s32 	%p23, %r135, %r127;
	and.pred  	%p24, %p22, %p23;
	mov.b32 	%r383, 3;
	@%p24 bra 	$L__BB4_42;
	setp.gt.s32 	%p25, %r385, 4;
	ld.shared.u32 	%r138, [_ZZ18ComputeForceKernelP4NodeP4BodyPibiiidE12cacheIndices+16];
	setp.eq.s32 	%p26, %r138, %r127;
	and.pred  	%p27, %p25, %p26;
	mov.b32 	%r383, 4;
	@%p27 bra 	$L__BB4_42;
	setp.gt.s32 	%p28, %r385, 5;
	ld.shared.u32 	%r141, [_ZZ18ComputeForceKernelP4NodeP4BodyPibiiidE12cacheIndices+20];
	setp.eq.s32 	%p29, %r141, %r127;
	and.pred  	%p30, %p28, %p29;
	mov.b32 	%r383, 5;
	@%p30 bra 	$L__BB4_42;
	setp.gt.s32 	%p31, %r385, 6;
	ld.shared.u32 	%r144, [_ZZ18ComputeForceKernelP4NodeP4BodyPibiiidE12cacheIndices+24];
	setp.eq.s32 	%p32, %r144, %r127;
	and.pred  	%p33, %p31, %p32;
	mov.b32 	%r383, 6;
	@%p33 bra 	$L__BB4_42;
	setp.gt.s32 	%p34, %r385, 7;
	ld.shared.u32 	%r147, [_ZZ18ComputeForceKernelP4NodeP4BodyPibiiidE12cacheIndices+28];
	setp.eq.s32 	%p35, %r147, %r127;
	and.pred  	%p36, %p34, %p35;
	mov.b32 	%r383, 7;
	@%p36 bra 	$L__BB4_42;
	setp.gt.s32 	%p37, %r385, 8;
	ld.shared.u32 	%r150, [_ZZ18ComputeForceKernelP4NodeP4BodyPibiiidE12cacheIndices+32];
	setp.eq.s32 	%p38, %r150, %r127;
	and.pred  	%p39, %p37, %p38;
	mov.b32 	%r383, 8;
	@%p39 bra 	$L__BB4_42;
	setp.gt.s32 	%p40, %r385, 9;
	ld.shared.u32 	%r153, [_ZZ18ComputeForceKernelP4NodeP4BodyPibiiidE12cacheIndices+36];
	setp.eq.s32 	%p41, %r153, %r127;
	and.pred  	%p42, %p40, %p41;
	mov.b32 	%r383, 9;
	@%p42 bra 	$L__BB4_42;
	setp.gt.s32 	%p43, %r385, 10;
	ld.shared.u32 	%r156, [_ZZ18ComputeForceKernelP4NodeP4BodyPibiiidE12cacheIndices+40];
	setp.eq.s32 	%p44, %r156, %r127;
	and.pred  	%p45, %p43, %p44;
	mov.b32 	%r383, 10;
	@%p45 bra 	$L__BB4_42;
	setp.gt.s32 	%p46, %r385, 11;
	ld.shared.u32 	%r159, [_ZZ18ComputeForceKernelP4NodeP4BodyPibiiidE12cacheIndices+44];
	setp.eq.s32 	%p47, %r159, %r127;
	and.pred  	%p48, %p46, %p47;
	mov.b32 	%r383, 11;
	@%p48 bra 	$L__BB4_42;
	setp.gt.s32 	%p49, %r385, 12;
	ld.shared.u32 	%r162, [_ZZ18ComputeForceKernelP4NodeP4BodyPibiiidE12cacheIndices+48];
	setp.eq.s32 	%p50, %r162, %r127;
	and.pred  	%p51, %p49, %p50;
	mov.b32 	%r383, 12;
	@%p51 bra 	$L__BB4_42;
	setp.gt.s32 	%p52, %r385, 13;
	ld.shared.u32 	%r165, [_ZZ18ComputeForceKernelP4NodeP4BodyPibiiidE12cacheIndices+52];
	setp.eq.s32 	%p53, %r165, %r127;
	and.pred  	%p54, %p52, %p53;
	mov.b32 	%r383, 13;
	@%p54 bra 	$L__BB4_42;
	setp.gt.s32 	%p55, %r385, 14;
	ld.shared.u32 	%r168, [_ZZ18ComputeForceKernelP4NodeP4BodyPibiiidE12cacheIndices+56];
	setp.eq.s32 	%p56, %r168, %r127;
	and.pred  	%p57, %p55, %p56;
	mov.b32 	%r383, 14;
	@%p57 bra 	$L__BB4_42;
	setp.gt.s32 	%p58, %r385, 15;
	ld.shared.u32 	%r171, [_ZZ18ComputeForceKernelP4NodeP4BodyPibiiidE12cacheIndices+60];
	setp.eq.s32 	%p59, %r171, %r127;
	and.pred  	%p60, %p58, %p59;
	mov.b32 	%r383, 15;
	@%p60 bra 	$L__BB4_42;
	setp.gt.s32 	%p61, %r385, 16;
	ld.shared.u32 	%r174, [_ZZ18ComputeForceKernelP4NodeP4BodyPibiiidE12cacheIndices+64];
	setp.eq.s32 	%p62, %r174, %r127;
	and.pred  	%p63, %p61, %p62;
	mov.b32 	%r383, 16;
	@%p63 bra 	$L__BB4_42;
	setp.gt.s32 	%p64, %r385, 17;
	ld.shared.u32 	%r177, [_ZZ18ComputeForceKernelP4NodeP4BodyPibiiidE12cacheIndices+68];
	setp.eq.s32 	%p65, %r177, %r127;
	and.pred  	%p66, %p64, %p65;
	mov.b32 	%r383, 17;
	@%p66 bra 	$L__BB4_42;
	setp.gt.s32 	%p67, %r385, 18;
	ld.shared.u32 	%r180, [_ZZ18ComputeForceKernelP4NodeP4BodyPibiiidE12cacheIndices+72];
	setp.eq.s32 	%p68, %r180, %r127;
	and.pred  	%p69, %p67, %p68;
	mov.b32 	%r383, 18;
	@%p69 bra 	$L__BB4_42;
	setp.gt.s32 	%p70, %r385, 19;
	ld.shared.u32 	%r183, [_ZZ18ComputeForceKernelP4NodeP4BodyPibiiidE12cacheIndices+76];
	setp.eq.s32 	%p71, %r183, %r127;
	and.pred  	%p72, %p70, %p71;
	mov.b32 	%r383, 19;
	@%p72 bra 	$L__BB4_42;
	setp.gt.s32 	%p73, %r385, 20;
	ld.shared.u32 	%r186, [_ZZ18ComputeForceKernelP4NodeP4BodyPibiiidE12cacheIndices+80];
	setp.eq.s32 	%p74, %r186, %r127;
	and.pred  	%p75, %p73, %p74;
	mov.b32 	%r383, 20;
	@%p75 bra 	$L__BB4_42;
	setp.gt.s32 	%p76, %r385, 21;
	ld.shared.u32 	%r189, [_ZZ18ComputeForceKernelP4NodeP4BodyPibiiidE12cacheIndices+84];
	setp.eq.s32 	%p77, %r189, %r127;
	and.pred  	%p78, %p76, %p77;
	mov.b32 	%r383, 21;
	@%p78 bra 	$L__BB4_42;
	setp.gt.s32 	%p79, %r385, 22;
	ld.shared.u32 	%r192, [_ZZ18ComputeForceKernelP4NodeP4BodyPibiiidE12cacheIndices+88];
	setp.eq.s32 	%p80, %r192, %r127;
	and.pred  	%p81, %p79, %p80;
	mov.b32 	%r383, 22;
	@%p81 bra 	$L__BB4_42;
	setp.gt.s32 	%p82, %r385, 23;
	ld.shared.u32 	%r195, [_ZZ18ComputeForceKernelP4NodeP4BodyPibiiidE12cacheIndices+92];
	setp.eq.s32 	%p83, %r195, %r127;
	and.pred  	%p84, %p82, %p83;
	mov.b32 	%r383, 23;
	@%p84 bra 	$L__BB4_42;
	setp.gt.s32 	%p85, %r385, 24;
	ld.shared.u32 	%r198, [_ZZ18ComputeForceKernelP4NodeP4BodyPibiiidE12cacheIndices+96];
	setp.eq.s32 	%p86, %r198, %r127;
	and.pred  	%p87, %p85, %p86;
	mov.b32 	%r383, 24;
	@%p87 bra 	$L__BB4_42;
	setp.gt.s32 	%p88, %r385, 25;
	ld.shared.u32 	%r201, [_ZZ18ComputeForceKernelP4NodeP4BodyPibiiidE12cacheIndices+100];
	setp.eq.s32 	%p89, %r201, %r127;
	and.pred  	%p90, %p88, %p89;
	mov.b32 	%r383, 25;
	@%p90 bra 	$L__BB4_42;
	setp.gt.s32 	%p91, %r385, 26;
	ld.shared.u32 	%r204, [_ZZ18ComputeForceKernelP4NodeP4BodyPibiiidE12cacheIndices+104];
	setp.eq.s32 	%p92, %r204, %r127;
	and.pred  	%p93, %p91, %p92;
	mov.b32 	%r383, 26;
	@%p93 bra 	$L__BB4_42;
	setp.gt.s32 	%p94, %r385, 27;
	ld.shared.u32 	%r207, [_ZZ18ComputeForceKernelP4NodeP4BodyPibiiidE12cacheIndices+108];
	setp.eq.s32 	%p95, %r207, %r127;
	and.pred  	%p96, %p94, %p95;
	mov.b32 	%r383, 27;
	@%p96 bra 	$L__BB4_42;
	setp.gt.s32 	%p97, %r385, 28;
	ld.shared.u32 	%r210, [_ZZ18ComputeForceKernelP4NodeP4BodyPibiiidE12cacheIndices+112];
	setp.eq.s32 	%p98, %r210, %r127;
	and.pred  	%p99, %p97, %p98;
	mov.b32 	%r383, 28;
	@%p99 bra 	$L__BB4_42;
	setp.gt.s32 	%p100, %r385, 29;
	ld.shared.u32 	%r213, [_ZZ18ComputeForceKernelP4NodeP4BodyPibiiidE12cacheIndices+116];
	setp.eq.s32 	%p101, %r213, %r127;
	and.pred  	%p102, %p100, %p101;
	mov.b32 	%r383, 29;
	@%p102 bra 	$L__BB4_42;
	setp.gt.s32 	%p103, %r385, 30;
	ld.shared.u32 	%r216, [_ZZ18ComputeForceKernelP4NodeP4BodyPibiiidE12cacheIndices+120];
	setp.eq.s32 	%p104, %r216, %r127;
	and.pred  	%p105, %p103, %p104;
	mov.b32 	%r383, 30;
	@%p105 bra 	$L__BB4_42;
	setp.gt.s32 	%p106, %r385, 31;
	ld.shared.u32 	%r219, [_ZZ18ComputeForceKernelP4NodeP4BodyPibiiidE12cacheIndices+124];
	setp.eq.s32 	%p107, %r219, %r127;
	and.pred  	%p108, %p106, %p107;
	mov.b32 	%r383, 31;
	@%p108 bra 	$L__BB4_42;
	bra.uni 	$L__BB4_102;
$L__BB4_42:
	mov.u32 	%r228, _ZZ18ComputeForceKernelP4NodeP4BodyPibiiidE9nodeCache;
	mad.lo.s32 	%r229, %r383, 104, %r228;
	ld.shared.u8 	%rs12, [%r229];
	ld.shared.u32 	%r386, [%r229+4];
	ld.shared.f64 	%fd142, [%r229+16];
	ld.shared.f64 	%fd143, [%r229+24];
	ld.shared.f64 	%fd144, [%r229+32];
	ld.shared.f64 	%fd145, [%r229+40];
	ld.shared.f64 	%fd146, [%r229+48];
	bra.uni 	$L__BB4_105;
$L__BB4_43:
	ld.shared.u32 	%r370, [_ZZ18ComputeForceKernelP4NodeP4BodyPibiiidE9cacheSize];
	mov.f64 	%fd138, 0d0000000000000000;
	mov.b32 	%r373, 1;
	ld.shared.u32 	%r369, [_ZZ18ComputeForceKernelP4NodeP4BodyPibiiidE12cacheIndices];
	mov.f64 	%fd137, %fd138;
	mov.f64 	%fd136, %fd138;
$L__BB4_44:
	mov.u32 	%r12, %r373;
	shl.b32 	%r246, %r12, 2;
	add.s32 	%r13, %r5, %r246;
	ld.shared.u32 	%r247, [%r13+-4];
	setp.gt.s32 	%p139, %r370, 0;
	setp.eq.s32 	%p140, %r369, %r247;
	and.pred  	%p141, %p139, %p140;
	mov.b32 	%r368, 0;
	@%p141 bra 	$L__BB4_79;
	setp.gt.s32 	%p142, %r370, 1;
	ld.shared.u32 	%r249, [_ZZ18ComputeForceKernelP4NodeP4BodyPibiiidE12cacheIndices+4];
	setp.eq.s32 	%p143, %r249, %r247;
	and.pred  	%p144, %p142, %p143;
	mov.b32 	%r368, 1;
	@%p144 bra 	$L__BB4_79;
	setp.gt.s32 	%p145, %r370, 2;
	ld.shared.u32 	%r252, [_ZZ18ComputeForceKernelP4NodeP4BodyPibiiidE12cacheIndices+8];
	setp.eq.s32 	%p146, %r252, %r247;
	and.pred  	%p147, %p145, %p146;
	mov.b32 	%r368, 2;
	@%p147 bra 	$L__BB4_79;
	setp.gt.s32 	%p148, %r370, 3;
	ld.shared.u32 	%r255, [_ZZ18ComputeForceKernelP4NodeP4BodyPibiiidE12cacheIndices+12];
	setp.eq.s32 	%p149, %r255, %r247;
	and.pred  	%p150, %p148, %p149;
	mov.b32 	%r368, 3;
	@%p150 bra 	$L__BB4_79;
	setp.gt.s32 	%p151, %r370, 4;
	ld.shared.u32 	%r258, [_ZZ18ComputeForceKernelP4NodeP4BodyPibiiidE12cacheIndices+16];
	setp.eq.s32 	%p152, %r258, %r247;
	and.pred  	%p153, %p151, %p152;
	mov.b32 	%r368, 4;
	@%p153 bra 	$L__BB4_79;
	setp.gt.s32 	%p154, %r370, 5;
	ld.shared.u32 	%r261, [_ZZ18ComputeForceKernelP4NodeP4BodyPibiiidE12cacheIndices+20];
	setp.eq.s32 	%p155, %r261, %r247;
	and.pred  	%p156, %p154, %p155;
	mov.b32 	%r368, 5;
	@%p156 bra 	$L__BB4_79;
	setp.gt.s32 	%p157, %r370, 6;
	ld.shared.u32 	%r264, [_ZZ18ComputeForceKernelP4NodeP4BodyPibiiidE12cacheIndices+24];
	setp.eq.s32 	%p158, %r264, %r247;
	and.pred  	%p159, %p157, %p158;
	mov.b32 	%r368, 6;
	@%p159 bra 	$L__BB4_79;
	setp.gt.s32 	%p160, %r370, 7;
	ld.shared.u32 	%r267, [_ZZ18ComputeForceKernelP4NodeP4BodyPibiiidE12cacheIndices+28];
	setp.eq.s32 	%p161, %r267, %r247;
	and.pred  	%p162, %p160, %p161;
	mov.b32 	%r368, 7;
	@%p162 bra 	$L__BB4_79;
	setp.gt.s32 	%p163, %r370, 8;
	ld.shared.u32 	%r270, [_ZZ18ComputeForceKernelP4NodeP4BodyPibiiidE12cacheIndices+32];
	setp.eq.s32 	%p164, %r270, %r247;
	and.pred  	%p165, %p163, %p164;
	mov.b32 	%r368, 8;
	@%p165 bra 	$L__BB4_79;
	setp.gt.s32 	%p166, %r370, 9;
	ld.shared.u32 	%r273, [_ZZ18ComputeForceKernelP4NodeP4BodyPibiiidE12cacheIndices+36];
	setp.eq.s32 	%p167, %r273, %r247;
	and.pred  	%p168, %p166, %p167;
	mov.b32 	%r368, 9;
	@%p168 bra 	$L__BB4_79;
	setp.gt.s32 	%p169, %r370, 10;
	ld.shared.u32 	%r276, [_ZZ18ComputeForceKernelP4NodeP4BodyPibiiidE12cacheIndices+40];
	setp.eq.s32 	%p170, %r276, %r247;
	and.pred  	%p171, %p169, %p170;
	mov.b32 	%r368, 10;
	@%p171 bra 	$L__BB4_79;
	setp.gt.s32 	%p172, %r370, 11;
	ld.shared.u32 	%r279, [_ZZ18ComputeForceKernelP4NodeP4BodyPibiiidE12cacheIndices+44];
	setp.eq.s32 	%p173, %r279, %r247;
	and.pred  	%p174, %p172, %p173;
	mov.b32 	%r368, 11;
	@%p174 bra 	$L__BB4_79;
	setp.gt.s32 	%p175, %r370, 12;
	ld.shared.u32 	%r282, [_ZZ18ComputeForceKernelP4NodeP4BodyPibiiidE12cacheIndices+48];
	setp.eq.s32 	%p176, %r282, %r247;
	and.pred  	%p177, %p175, %p176;
	mov.b32 	%r368, 12;
	@%p177 bra 	$L__BB4_79;
	setp.gt.s32 	%p178, %r370, 13;
	ld.shared.u32 	%r285, [_ZZ18ComputeForceKernelP4NodeP4BodyPibiiidE12cacheIndices+52];
	setp.eq.s32 	%p179, %r285, %r247;
	and.pred  	%p180, %p178, %p179;
	mov.b32 	%r368, 13;
	@%p180 bra 	$L__BB4_79;
	setp.gt.s32 	%p181, %r370, 14;
	ld.shared.u32 	%r288, [_ZZ18ComputeForceKernelP4NodeP4BodyPibiiidE12cacheIndices+56];
	setp.eq.s32 	%p182, %r288, %r247;
	and.pred  	%p183, %p181, %p182;
	mov.b32 	%r368, 14;
	@%p183 bra 	$L__BB4_79;
	setp.gt.s32 	%p184, %r370, 15;
	ld.shared.u32 	%r291, [_ZZ18ComputeForceKernelP4NodeP4BodyPibiiidE12cacheIndices+60];
	setp.eq.s32 	%p185, %r291, %r247;
	and.pred  	%p186, %p184, %p185;
	mov.b32 	%r368, 15;
	@%p186 bra 	$L__BB4_79;
	setp.gt.s32 	%p187, %r370, 16;
	ld.shared.u32 	%r294, [_ZZ18ComputeForceKernelP4NodeP4BodyPibiiidE12cacheIndices+64];
	setp.eq.s32 	%p188, %r294, %r247;
	and.pred  	%p189, %p187, %p188;
	mov.b32 	%r368, 16;
	@%p189 bra 	$L__BB4_79;
	setp.gt.s32 	%p190, %r370, 17;
	ld.shared.u32 	%r297, [_ZZ18ComputeForceKernelP4NodeP4BodyPibiiidE12cacheIndices+68];
	setp.eq.s32 	%p191, %r297, %r247;
	and.pred  	%p192, %p190, %p191;
	mov.b32 	%r368, 17;
	@%p192 bra 	$L__BB4_79;
	setp.gt.s32 	%p193, %r370, 18;
	ld.shared.u32 	%r300, [_ZZ18ComputeForceKernelP4NodeP4BodyPibiiidE12cacheIndices+72];
	setp.eq.s32 	%p194, %r300, %r247;
	and.pred  	%p195, %p193, %p194;
	mov.b32 	%r368, 18;
	@%p195 bra 	$L__BB4_79;
	setp.gt.s32 	%p196, %r370, 19;
	ld.shared.u32 	%r303, [_ZZ18ComputeForceKernelP4NodeP4BodyPibiiidE12cacheIndices+76];
	setp.eq.s32 	%p197, %r303, %r247;
	and.pred  	%p198, %p196, %p197;
	mov.b32 	%r368, 19;
	@%p198 bra 	$L__BB4_79;
	setp.gt.s32 	%p199, %r370, 20;
	ld.shared.u32 	%r306, [_ZZ18ComputeForceKernelP4NodeP4BodyPibiiidE12cacheIndices+80];
	setp.eq.s32 	%p200, %r306, %r247;
	and.pred  	%p201, %p199, %p200;
	mov.b32 	%r368, 20;
	@%p201 bra 	$L__BB4_79;
	setp.gt.s32 	%p202, %r370, 21;
	ld.shared.u32 	%r309, [_ZZ18ComputeForceKernelP4NodeP4BodyPibiiidE12cacheIndices+84];
	setp.eq.s32 	%p203, %r309, %r247;
	and.pred  	%p204, %p202, %p203;
	mov.b32 	%r368, 21;
	@%p204 bra 	$L__BB4_79;
	setp.gt.s32 	%p205, %r370, 22;
	ld.shared.u32 	%r312, [_ZZ18ComputeForceKernelP4NodeP4BodyPibiiidE12cacheIndices+88];
	setp.eq.s32 	%p206, %r312, %r247;
	and.pred  	%p207, %p205, %p206;
	mov.b32 	%r368, 22;
	@%p207 bra 	$L__BB4_79;
	setp.gt.s32 	%p208, %r370, 23;
	ld.shared.u32 	%r315, [_ZZ18ComputeForceKernelP4NodeP4BodyPibiiidE12cacheIndices+92];
	setp.eq.s32 	%p209, %r315, %r247;
	and.pred  	%p210, %p208, %p209;
	mov.b32 	%r368, 23;
	@%p210 bra 	$L__BB4_79;
	setp.gt.s32 	%p211, %r370, 24;
	ld.shared.u32 	%r318, [_ZZ18ComputeForceKernelP4NodeP4BodyPibiiidE12cacheIndices+96];
	setp.eq.s32 	%p212, %r318, %r247;
	and.pred  	%p213, %p211, %p212;
	mov.b32 	%r368, 24;
	@%p213 bra 	$L__BB4_79;
	setp.gt.s32 	%p214, %r370, 25;
	ld.shared.u32 	%r321, [_ZZ18ComputeForceKernelP4NodeP4BodyPibiiidE12cacheIndices+100];
	setp.eq.s32 	%p215, %r321, %r247;
	and.pred  	%p216, %p214, %p215;
	mov.b32 	%r368, 25;
	@%p216 bra 	$L__BB4_79;
	setp.gt.s32 	%p217, %r370, 26;
	ld.shared.u32 	%r324, [_ZZ18ComputeForceKernelP4NodeP4BodyPibiiidE12cacheIndices+104];
	setp.eq.s32 	%p218, %r324, %r247;
	and.pred  	%p219, %p217, %p218;
	mov.b32 	%r368, 26;
	@%p219 bra 	$L__BB4_79;
	setp.gt.s32 	%p220, %r370, 27;
	ld.shared.u32 	%r327, [_ZZ18ComputeForceKernelP4NodeP4BodyPibiiidE12cacheIndices+108];
	setp.eq.s32 	%p221, %r327, %r247;
	and.pred  	%p222, %p220, %p221;
	mov.b32 	%r368, 27;
	@%p222 bra 	$L__BB4_79;
	setp.gt.s32 	%p223, %r370, 28;
	ld.shared.u32 	%r330, [_ZZ18ComputeForceKernelP4NodeP4BodyPibiiidE12cacheIndices+112];
	setp.eq.s32 	%p224, %r330, %r247;
	and.pred  	%p225, %p223, %p224;
	mov.b32 	%r368, 28;
	@%p225 bra 	$L__BB4_79;
	setp.gt.s32 	%p226, %r370, 29;
	ld.shared.u32 	%r333, [_ZZ18ComputeForceKernelP4NodeP4BodyPibiiidE12cacheIndices+116];
	setp.eq.s32 	%p227, %r333, %r247;
	and.pred  	%p228, %p226, %p227;
	mov.b32 	%r368, 29;
	@%p228 bra 	$L__BB4_79;
	setp.gt.s32 	%p229, %r370, 30;
	ld.shared.u32 	%r336, [_ZZ18ComputeForceKernelP4NodeP4BodyPibiiidE12cacheIndices+120];
	setp.eq.s32 	%p230, %r336, %r247;
	and.pred  	%p231, %p229, %p230;
	mov.b32 	%r368, 30;
	@%p231 bra 	$L__BB4_79;
	setp.gt.s32 	%p232, %r370, 31;
	ld.shared.u32 	%r339, [_ZZ18ComputeForceKernelP4NodeP4BodyPibiiidE12cacheIndices+124];
	setp.eq.s32 	%p233, %r339, %r247;
	and.pred  	%p234, %p232, %p233;
	mov.b32 	%r368, 31;
	@%p234 bra 	$L__BB4_79;
	ld.param.u64 	%rd29, [_Z18ComputeForceKernelP4NodeP4BodyPibiiid_param_0];
	cvta.to.global.u64 	%rd22, %rd29;
	mul.wide.s32 	%rd23, %r247, 104;
	add.s64 	%rd3, %rd22, %rd23;
	ld.global.u8 	%rs11, [%rd3];
	ld.global.u32 	%r371, [%rd3+4];
	ld.global.f64 	%fd131, [%rd3+16];
	ld.global.f64 	%fd132, [%rd3+24];
	ld.global.f64 	%fd133, [%rd3+32];
	ld.global.f64 	%fd134, [%rd3+40];
	ld.global.f64 	%fd135, [%rd3+48];
	setp.gt.s32 	%p235, %r370, 31;
	@%p235 bra 	$L__BB4_80;
	add.s64 	%rd4, %rd3, 56;
	add.s64 	%rd5, %rd3, 72;
	atom.shared.add.u32 	%r16, [_ZZ18ComputeForceKernelP4NodeP4BodyPibiiidE9cacheSize], 1;
	setp.gt.s32 	%p236, %r16, 31;
	ld.shared.u32 	%r370, [_ZZ18ComputeForceKernelP4NodeP4BodyPibiiidE9cacheSize];
	@%p236 bra 	$L__BB4_80;
	ld.param.u64 	%rd30, [_Z18ComputeForceKernelP4NodeP4BodyPibiiid_param_0];
	cvta.to.global.u64 	%rd24, %rd30;
	mul.wide.s32 	%rd25, %r247, 104;
	add.s64 	%rd26, %rd24, %rd25;
	ld.global.v2.u32 	{%r341, %r342}, [%rd26+8];
	ld.global.f64 	%fd98, [%rd4];
	ld.global.f64 	%fd99, [%rd26+64];
	ld.global.f64 	%fd100, [%rd5];
	ld.global.f64 	%fd101, [%rd26+80];
	ld.global.f64 	%fd102, [%rd26+88];
	ld.global.f64 	%fd103, [%rd26+96];
	mov.u32 	%r343, _ZZ18ComputeForceKernelP4NodeP4BodyPibiiidE9nodeCache;
	mad.lo.s32 	%r344, %r16, 104, %r343;
	st.shared.u8 	[%r344], %rs11;
	st.shared.u32 	[%r344+4], %r371;
	st.shared.v2.u32 	[%r344+8], {%r341, %r342};
	st.shared.f64 	[%r344+16], %fd131;
	st.shared.f64 	[%r344+24], %fd132;
	st.shared.f64 	[%r344+32], %fd133;
	st.shared.f64 	[%r344+40], %fd134;
	st.shared.f64 	[%r344+48], %fd135;
	st.shared.f64 	[%r344+56], %fd98;
	st.shared.f64 	[%r344+64], %fd99;
	st.shared.f64 	[%r344+72], %fd100;
	st.shared.f64 	[%r344+80], %fd101;
	st.shared.f64 	[%r344+88], %fd102;
	st.shared.f64 	[%r344+96], %fd103;
	shl.b32 	%r345, %r16, 2;
	mov.u32 	%r346, _ZZ18ComputeForceKernelP4NodeP4BodyPibiiidE12cacheIndices;
	add.s32 	%r347, %r346, %r345;
	st.shared.u32 	[%r347], %r247;
	ld.shared.u32 	%r369, [_ZZ18ComputeForceKernelP4NodeP4BodyPibiiidE12cacheIndices];
	bra.uni 	$L__BB4_80;
$L__BB4_79:
	mov.u32 	%r348, _ZZ18ComputeForceKernelP4NodeP4BodyPibiiidE9nodeCache;
	mad.lo.s32 	%r349, %r368, 104, %r348;
	ld.shared.u8 	%rs11, [%r349];
	ld.shared.u32 	%r371, [%r349+4];
	ld.shared.f64 	%fd131, [%r349+16];
	ld.shared.f64 	%fd132, [%r349+24];
	ld.shared.f64 	%fd133, [%r349+32];
	ld.shared.f64 	%fd134, [%r349+40];
	ld.shared.f64 	%fd135, [%r349+48];
$L__BB4_80:
	add.s32 	%r373, %r12, -1;
	sub.f64 	%fd24, %fd131, %fd1;
	sub.f64 	%fd25, %fd132, %fd2;
	sub.f64 	%fd26, %fd133, %fd3;
	mul.f64 	%fd104, %fd25, %fd25;
	fma.rn.f64 	%fd105, %fd24, %fd24, %fd104;
	fma.rn.f64 	%fd27, %fd26, %fd26, %fd105;
	setp.lt.f64 	%p237, %fd27, 0d3DDB7CDFD9D7BDBB;
	@%p237 bra 	$L__BB4_101;
	setp.eq.s16 	%p238, %rs11, 0;
	@%p238 bra 	$L__BB4_83;
	sqrt.rn.f64 	%fd106, %fd27;
	mul.f64 	%fd107, %fd27, %fd106;
	rcp.rn.f64 	%fd108, %fd107;
	mul.f64 	%fd109, %fd134, %fd108;
	fma.rn.f64 	%fd136, %fd24, %fd109, %fd136;
	fma.rn.f64 	%fd137, %fd25, %fd109, %fd137;
	fma.rn.f64 	%fd138, %fd26, %fd109, %fd138;
	bra.uni 	$L__BB4_101;
$L__BB4_83:
	mul.f64 	%fd110, %fd135, %fd135;
	mul.f64 	%fd111, %fd110, 0d4010000000000000;
	mul.f64 	%fd112, %fd127, %fd27;
	mul.f64 	%fd113, %fd127, %fd112;
	setp.lt.f64 	%p239, %fd111, %fd113;
	@%p239 bra 	$L__BB4_100;
	setp.ge.s32 	%p240, %r371, %r84;
	setp.gt.u32 	%p241, %r12, 31;
	or.pred  	%p242, %p240, %p241;
	@%p242 bra 	$L__BB4_86;
	st.shared.u32 	[%r13+-4], %r371;
	mov.u32 	%r373, %r12;
$L__BB4_86:
	add.s32 	%r26, %r371, 1;
	setp.ge.s32 	%p243, %r26, %r84;
	setp.gt.u32 	%p244, %r373, 30;
	or.pred  	%p245, %p243, %p244;
	@%p245 bra 	$L__BB4_88;
	add.s32 	%r27, %r373, 1;
	shl.b32 	%r350, %r373, 2;
	add.s32 	%r351, %r5, %r350;
	st.shared.u32 	[%r351], %r26;
	mov.u32 	%r373, %r27;
$L__BB4_88:
	add.s32 	%r29, %r371, 2;
	setp.ge.s32 	%p246, %r29, %r84;
	setp.gt.u32 	%p247, %r373, 30;
	or.pred  	%p248, %p246, %p247;
	@%p248 bra 	$L__BB4_90;
	add.s32 	%r30, %r373, 1;
	shl.b32 	%r352, %r373, 2;
	add.s32 	%r353, %r5, %r352;
	st.shared.u32 	[%r353], %r29;
	mov.u32 	%r373, %r30;
$L__BB4_90:
	add.s32 	%r32, %r371, 3;
	setp.ge.s32 	%p249, %r32, %r84;
	setp.gt.u32 	%p250, %r373, 30;
	or.pred  	%p251, %p249, %p250;
	@%p251 bra 	$L__BB4_92;
	add.s32 	%r33, %r373, 1;
	shl.b32 	%r354, %r373, 2;
	add.s32 	%r355, %r5, %r354;
	st.shared.u32 	[%r355], %r32;
	mov.u32 	%r373, %r33;
$L__BB4_92:
	add.s32 	%r35, %r371, 4;
	setp.ge.s32 	%p252, %r35, %r84;
	setp.gt.u32 	%p253, %r373, 30;
	or.pred  	%p254, %p252, %p253;
	@%p254 bra 	$L__BB4_94;
	add.s32 	%r36, %r373, 1;
	shl.b32 	%r356, %r373, 2;
	add.s32 	%r357, %r5, %r356;
	st.shared.u32 	[%r357], %r35;
	mov.u32 	%r373, %r36;
$L__BB4_94:
	add.s32 	%r38, %r371, 5;
	setp.ge.s32 	%p255, %r38, %r84;
	setp.gt.u32 	%p256, %r373, 30;
	or.pred  	%p257, %p255, %p256;
	@%p257 bra 	$L__BB4_96;
	add.s32 	%r39, %r373, 1;
	shl.b32 	%r358, %r373, 2;
	add.s32 	%r359, %r5, %r358;
	st.shared.u32 	[%r359], %r38;
	mov.u32 	%r373, %r39;
$L__BB4_96:
	add.s32 	%r41, %r371, 6;
	setp.ge.s32 	%p258, %r41, %r84;
	setp.gt.u32 	%p259, %r373, 30;
	or.pred  	%p260, %p258, %p259;
	@%p260 bra 	$L__BB4_98;
	add.s32 	%r42, %r373, 1;
	shl.b32 	%r360, %r373, 2;
	add.s32 	%r361, %r5, %r360;
	st.shared.u32 	[%r361], %r41;
	mov.u32 	%r373, %r42;
$L__BB4_98:
	add.s32 	%r44, %r371, 7;
	setp.ge.s32 	%p261, %r44, %r84;
	setp.gt.u32 	%p262, %r373, 30;
	or.pred  	%p263, %p261, %p262;
	@%p263 bra 	$L__BB4_101;
	add.s32 	%r45, %r373, 1;
	shl.b32 	%r362, %r373, 2;
	add.s32 	%r363, %r5, %r362;
	st.shared.u32 	[%r363], %r44;
	mov.u32 	%r373, %r45;
	bra.uni 	$L__BB4_101;
$L__BB4_100:
	sqrt.rn.f64 	%fd114, %fd27;
	mul.f64 	%fd115, %fd27, %fd114;
	rcp.rn.f64 	%fd116, %fd115;
	mul.f64 	%fd117, %fd134, %fd116;
	fma.rn.f64 	%fd136, %fd24, %fd117, %fd136;
	fma.rn.f64 	%fd137, %fd25, %fd117, %fd137;
	fma.rn.f64 	%fd138, %fd26, %fd117, %fd138;
$L__BB4_101:
	setp.eq.s32 	%p264, %r373, 0;
	@%p264 bra 	$L__BB4_127;
	bra.uni 	$L__BB4_44;
$L__BB4_102:
	ld.param.u64 	%rd27, [_Z18ComputeForceKernelP4NodeP4BodyPibiiid_param_0];
	cvta.to.global.u64 	%rd17, %rd27;
	mul.wide.s32 	%rd18, %r127, 104;
	add.s64 	%rd6, %rd17, %rd18;
	ld.global.u8 	%rs12, [%rd6];
	ld.global.u32 	%r386, [%rd6+4];
	ld.global.f64 	%fd142, [%rd6+16];
	ld.global.f64 	%fd143, [%rd6+24];
	ld.global.f64 	%fd144, [%rd6+32];
	ld.global.f64 	%fd145, [%rd6+40];
	ld.global.f64 	%fd146, [%rd6+48];
	setp.lt.s32 	%p109, %r385, 32;
	@%p109 bra 	$L__BB4_103;
	bra.uni 	$L__BB4_105;
$L__BB4_103:
	add.s64 	%rd7, %rd6, 56;
	add.s64 	%rd8, %rd6, 64;
	atom.shared.add.u32 	%r55, [_ZZ18ComputeForceKernelP4NodeP4BodyPibiiidE9cacheSize], 1;
	setp.gt.s32 	%p110, %r55, 31;
	ld.shared.u32 	%r385, [_ZZ18ComputeForceKernelP4NodeP4BodyPibiiidE9cacheSize];
	@%p110 bra 	$L__BB4_105;
	ld.param.u64 	%rd28, [_Z18ComputeForceKernelP4NodeP4BodyPibiiid_param_0];
	cvta.to.global.u64 	%rd19, %rd28;
	mul.wide.s32 	%rd20, %r127, 104;
	add.s64 	%rd21, %rd19, %rd20;
	ld.global.v2.u32 	{%r221, %r222}, [%rd21+8];
	ld.global.f64 	%fd77, [%rd7];
	ld.global.f64 	%fd78, [%rd8];
	ld.global.f64 	%fd79, [%rd21+72];
	ld.global.f64 	%fd80, [%rd21+80];
	ld.global.f64 	%fd81, [%rd21+88];
	ld.global.f64 	%fd82, [%rd21+96];
	mov.u32 	%r223, _ZZ18ComputeForceKernelP4NodeP4BodyPibiiidE9nodeCache;
	mad.lo.s32 	%r224, %r55, 104, %r223;
	st.shared.u8 	[%r224], %rs12;
	st.shared.u32 	[%r224+4], %r386;
	st.shared.v2.u32 	[%r224+8], {%r221, %r222};
	st.shared.f64 	[%r224+16], %fd142;
	st.shared.f64 	[%r224+24], %fd143;
	st.shared.f64 	[%r224+32], %fd144;
	st.shared.f64 	[%r224+40], %fd145;
	st.shared.f64 	[%r224+48], %fd146;
	st.shared.f64 	[%r224+56], %fd77;
	st.shared.f64 	[%r224+64], %fd78;
	st.shared.f64 	[%r224+72], %fd79;
	st.shared.f64 	[%r224+80], %fd80;
	st.shared.f64 	[%r224+88], %fd81;
	st.shared.f64 	[%r224+96], %fd82;
	shl.b32 	%r225, %r55, 2;
	mov.u32 	%r226, _ZZ18ComputeForceKernelP4NodeP4BodyPibiiidE12cacheIndices;
	add.s32 	%r227, %r226, %r225;
	st.shared.u32 	[%r227], %r127;
	ld.shared.u32 	%r380, [_ZZ18ComputeForceKernelP4NodeP4BodyPibiiidE12cacheIndices];
$L__BB4_105:
	add.s32 	%r388, %r49, -1;
	sub.f64 	%fd55, %fd142, %fd1;
	sub.f64 	%fd56, %fd143, %fd2;
	sub.f64 	%fd57, %fd144, %fd3;
	mul.f64 	%fd83, %fd56, %fd56;
	fma.rn.f64 	%fd84, %fd55, %fd55, %fd83;
	fma.rn.f64 	%fd58, %fd57, %fd57, %fd84;
	setp.lt.f64 	%p111, %fd58, 0d3DDB7CDFD9D7BDBB;
	@%p111 bra 	$L__BB4_126;
	setp.ne.s16 	%p112, %rs12, 0;
	@%p112 bra 	$L__BB4_125;
	mul.f64 	%fd89, %fd146, %fd146;
	mul.f64 	%fd90, %fd89, 0d4010000000000000;
	mul.f64 	%fd91, %fd127, %fd58;
	mul.f64 	%fd92, %fd127, %fd91;
	setp.geu.f64 	%p113, %fd90, %fd92;
	@%p113 bra 	$L__BB4_109;
	sqrt.rn.f64 	%fd93, %fd58;
	mul.f64 	%fd94, %fd58, %fd93;
	rcp.rn.f64 	%fd95, %fd94;
	mul.f64 	%fd96, %fd145, %fd95;
	fma.rn.f64 	%fd136, %fd55, %fd96, %fd136;
	fma.rn.f64 	%fd137, %fd56, %fd96, %fd137;
	fma.rn.f64 	%fd138, %fd57, %fd96, %fd138;
	bra.uni 	$L__BB4_126;
$L__BB4_109:
	setp.ge.s32 	%p114, %r386, %r84;
	setp.gt.u32 	%p115, %r49, 31;
	or.pred  	%p116, %p114, %p115;
	@%p116 bra 	$L__BB4_111;
	st.shared.u32 	[%r50+-4], %r386;
	mov.u32 	%r388, %r49;
$L__BB4_111:
	add.s32 	%r63, %r386, 1;
	setp.ge.s32 	%p117, %r63, %r84;
	setp.gt.u32 	%p118, %r388, 30;
	or.pred  	%p119, %p117, %p118;
	@%p119 bra 	$L__BB4_113;
	add.s32 	%r64, %r388, 1;
	shl.b32 	%r230, %r388, 2;
	add.s32 	%r231, %r5, %r230;
	st.shared.u32 	[%r231], %r63;
	mov.u32 	%r388, %r64;
$L__BB4_113:
	add.s32 	%r66, %r386, 3;
	setp.ge.s32 	%p120, %r66, %r84;
	setp.gt.u32 	%p121, %r388, 30;
	or.pred  	%p122, %p120, %p121;
	@%p122 bra 	$L__BB4_115;
	add.s32 	%r67, %r388, 1;
	shl.b32 	%r232, %r388, 2;
	add.s32 	%r233, %r5, %r232;
	st.shared.u32 	[%r233], %r66;
	mov.u32 	%r388, %r67;
$L__BB4_115:
	add.s32 	%r69, %r386, 2;
	setp.ge.s32 	%p123, %r69, %r84;
	setp.gt.u32 	%p124, %r388, 30;
	or.pred  	%p125, %p123, %p124;
	@%p125 bra 	$L__BB4_117;
	add.s32 	%r70, %r388, 1;
	shl.b32 	%r234, %r388, 2;
	add.s32 	%r235, %r5, %r234;
	st.shared.u32 	[%r235], %r69;
	mov.u32 	%r388, %r70;
$L__BB4_117:
	add.s32 	%r72, %r386, 6;
	setp.ge.s32 	%p126, %r72, %r84;
	setp.gt.u32 	%p127, %r388, 30;
	or.pred  	%p128, %p126, %p127;
	@%p128 bra 	$L__BB4_119;
	add.s32 	%r73, %r388, 1;
	shl.b32 	%r236, %r388, 2;
	add.s32 	%r237, %r5, %r236;
	st.shared.u32 	[%r237], %r72;
	mov.u32 	%r388, %r73;
$L__BB4_119:
	add.s32 	%r75, %r386, 7;
	setp.ge.s32 	%p129, %r75, %r84;
	setp.gt.u32 	%p130, %r388, 30;
	or.pred  	%p131, %p129, %p130;
	@%p131 bra 	$L__BB4_121;
	add.s32 	%r76, %r388, 1;
	shl.b32 	%r238, %r388, 2;
	add.s32 	%r239, %r5, %r238;
	st.shared.u32 	[%r239], %r75;
	mov.u32 	%r388, %r76;
$L__BB4_121:
	add.s32 	%r78, %r386, 5;
	setp.ge.s32 	%p132, %r78, %r84;
	setp.gt.u32 	%p133, %r388, 30;
	or.pred  	%p134, %p132, %p133;
	@%p134 bra 	$L__BB4_123;
	add.s32 	%r79, %r388, 1;
	shl.b32 	%r240, %r388, 2;
	add.s32 	%r241, %r5, %r240;
	st.shared.u32 	[%r241], %r78;
	mov.u32 	%r388, %r79;
$L__BB4_123:
	add.s32 	%r81, %r386, 4;
	setp.ge.s32 	%p135, %r81, %r84;
	setp.gt.u32 	%p136, %r388, 30;
	or.pred  	%p137, %p135, %p136;
	@%p137 bra 	$L__BB4_126;
	add.s32 	%r82, %r388, 1;
	shl.b32 	%r242, %r388, 2;
	add.s32 	%r243, %r5, %r242;
	st.shared.u32 	[%r243], %r81;
	mov.u32 	%r388, %r82;
	bra.uni 	$L__BB4_126;
$L__BB4_125:
	sqrt.rn.f64 	%fd85, %fd58;
	mul.f64 	%fd86, %fd58, %fd85;
	rcp.rn.f64 	%fd87, %fd86;
	mul.f64 	%fd88, %fd145, %fd87;
	fma.rn.f64 	%fd136, %fd55, %fd88, %fd136;
	fma.rn.f64 	%fd137, %fd56, %fd88, %fd137;
	fma.rn.f64 	%fd138, %fd57, %fd88, %fd138;
$L__BB4_126:
	setp.ne.s32 	%p138, %r388, 0;
	@%p138 bra 	$L__BB4_10;
$L__BB4_127:
	st.global.f64 	[%rd2+72], %fd136;
	st.global.f64 	[%rd2+80], %fd137;
	st.global.f64 	[%rd2+88], %fd138;
	ld.global.f64 	%fd118, [%rd2+48];
	fma.rn.f64 	%fd119, %fd136, 0d40D86A0000000000, %fd118;
	ld.global.f64 	%fd120, [%rd2+56];
	fma.rn.f64 	%fd121, %fd137, 0d40D86A0000000000, %fd120;
	ld.global.f64 	%fd122, [%rd2+64];
	fma.rn.f64 	%fd123, %fd138, 0d40D86A0000000000, %fd122;
	st.global.f64 	[%rd2+48], %fd119;
	st.global.f64 	[%rd2+56], %fd121;
	st.global.f64 	[%rd2+64], %fd123;
	fma.rn.f64 	%fd124, %fd119, 0d40D86A0000000000, %fd1;
	fma.rn.f64 	%fd125, %fd121, 0d40D86A0000000000, %fd2;
	fma.rn.f64 	%fd126, %fd123, 0d40D86A0000000000, %fd3;
	st.global.f64 	[%rd2+24], %fd124;
	st.global.f64 	[%rd2+32], %fd125;
	st.global.f64 	[%rd2+40], %fd126;
$L__BB4_128:
	ret;

}
	// .globl	_Z23CalculateEnergiesKernelP4BodyiPdS1_
.visible .entry _Z23CalculateEnergiesKernelP4BodyiPdS1_(
	.param .u64 .ptr .align 1 _Z23CalculateEnergiesKernelP4BodyiPdS1__param_0,
	.param .u32 _Z23CalculateEnergiesKernelP4BodyiPdS1__param_1,
	.param .u64 .ptr .align 1 _Z23CalculateEnergiesKernelP4BodyiPdS1__param_2,
	.param .u64 .ptr .align 1 _Z23CalculateEnergiesKernelP4BodyiPdS1__param_3
)
{
	.reg .pred 	%p<17>;
	.reg .b16 	%rs<2>;
	.reg .b32 	%r<42>;
	.reg .b64 	%rd<18>;
	.reg .b64 	%fd<126>;

	ld.param.u64 	%rd8, [_Z23CalculateEnergiesKernelP4BodyiPdS1__param_0];
	ld.param.u32 	%r23, [_Z23CalculateEnergiesKernelP4BodyiPdS1__param_1];
	cvta.to.global.u64 	%rd1, %rd8;
	mov.u32 	%r41, %ntid.x;
	shl.b32 	%r24, %r41, 3;
	mov.u32 	%r25, sharedEnergy;
	add.s32 	%r2, %r25, %r24;
	mov.u32 	%r26, %ctaid.x;
	mul.lo.s32 	%r3, %r26, %r41;
	mov.u32 	%r4, %tid.x;
	add.s32 	%r5, %r3, %r4;
	shl.b32 	%r27, %r4, 3;
	add.s32 	%r6, %r25, %r27;
	mov.b64 	%rd9, 0;
	st.shared.u64 	[%r6], %rd9;
	add.s32 	%r7, %r2, %r27;
	st.shared.u64 	[%r7], %rd9;
	setp.ge.s32 	%p1, %r5, %r23;
	@%p1 bra 	$L__BB5_21;
	mul.wide.s32 	%rd10, %r5, 96;
	add.s64 	%rd2, %rd1, %rd10;
	ld.global.u8 	%rs1, [%rd2];
	setp.eq.s16 	%p2, %rs1, 0;
	@%p2 bra 	$L__BB5_3;
	ld.global.f64 	%fd22, [%rd2+48];
	ld.global.f64 	%fd23, [%rd2+56];
	mul.f64 	%fd24, %fd23, %fd23;
	fma.rn.f64 	%fd25, %fd22, %fd22, %fd24;
	ld.global.f64 	%fd26, [%rd2+64];
	fma.rn.f64 	%fd27, %fd26, %fd26, %fd25;
	ld.global.f64 	%fd28, [%rd2+8];
	mul.f64 	%fd29, %fd28, 0d3FE0000000000000;
	mul.f64 	%fd30, %fd29, %fd27;
	st.shared.f64 	[%r7], %fd30;
$L__BB5_3:
	add.s32 	%r38, %r5, 1;
	setp.ge.s32 	%p3, %r38, %r23;
	@%p3 bra 	$L__BB5_21;
	ld.global.f64 	%fd1, [%rd2+24];
	ld.global.f64 	%fd2, [%rd2+32];
	ld.global.f64 	%fd3, [%rd2+40];
	not.b32 	%r28, %r3;
	add.s32 	%r29, %r23, %r28;
	sub.s32 	%r30, %r29, %r4;
	and.b32  	%r9, %r30, 3;
	setp.eq.s32 	%p4, %r9, 0;
	mov.f64 	%fd122, 0d0000000000000000;
	@%p4 bra 	$L__BB5_10;
	neg.s32 	%r36, %r9;
	mov.f64 	%fd122, 0d0000000000000000;
	mov.u32 	%r37, %r5;
$L__BB5_6:
	.pragma "nounroll";
	mul.wide.s32 	%rd11, %r38, 96;
	add.s64 	%rd12, %rd1, %rd11;
	add.s64 	%rd3, %rd12, 40;
	ld.global.f64 	%fd33, [%rd12+24];
	sub.f64 	%fd34, %fd33, %fd1;
	ld.global.f64 	%fd35, [%rd12+32];
	sub.f64 	%fd36, %fd35, %fd2;
	ld.global.f64 	%fd37, [%rd12+40];
	sub.f64 	%fd38, %fd37, %fd3;
	mul.f64 	%fd39, %fd36, %fd36;
	fma.rn.f64 	%fd40, %fd34, %fd34, %fd39;
	fma.rn.f64 	%fd41, %fd38, %fd38, %fd40;
	add.f64 	%fd42, %fd41, 0d3FD0000000000000;
	sqrt.rn.f64 	%fd5, %fd42;
	setp.lt.f64 	%p5, %fd5, 0d4202A05F20000000;
	@%p5 bra 	$L__BB5_8;
	ld.global.f64 	%fd43, [%rd2+8];
	mul.f64 	%fd44, %fd43, 0dBDD2589EFFED8ACC;
	ld.global.f64 	%fd45, [%rd3+-32];
	mul.f64 	%fd46, %fd44, %fd45;
	div.rn.f64 	%fd47, %fd46, %fd5;
	add.f64 	%fd122, %fd122, %fd47;
	st.shared.f64 	[%r6], %fd122;
$L__BB5_8:
	add.s32 	%r38, %r38, 1;
	add.s32 	%r37, %r37, 1;
	add.s32 	%r36, %r36, 1;
	setp.ne.s32 	%p6, %r36, 0;
	@%p6 bra 	$L__BB5_6;
	add.s32 	%r38, %r37, 1;
$L__BB5_10:
	sub.s32 	%r31, %r23, %r5;
	add.s32 	%r32, %r31, -2;
	setp.lt.u32 	%p7, %r32, 3;
	@%p7 bra 	$L__BB5_21;
	add.s64 	%rd4, %rd1, 200;
$L__BB5_12:
	mul.wide.s32 	%rd13, %r38, 96;
	add.s64 	%rd5, %rd4, %rd13;
	ld.global.f64 	%fd48, [%rd5+-176];
	sub.f64 	%fd49, %fd48, %fd1;
	ld.global.f64 	%fd50, [%rd5+-168];
	sub.f64 	%fd51, %fd50, %fd2;
	ld.global.f64 	%fd52, [%rd5+-160];
	sub.f64 	%fd53, %fd52, %fd3;
	mul.f64 	%fd54, %fd51, %fd51;
	fma.rn.f64 	%fd55, %fd49, %fd49, %fd54;
	fma.rn.f64 	%fd56, %fd53, %fd53, %fd55;
	add.f64 	%fd57, %fd56, 0d3FD0000000000000;
	sqrt.rn.f64 	%fd10, %fd57;
	setp.lt.f64 	%p8, %fd10, 0d4202A05F20000000;
	@%p8 bra 	$L__BB5_14;
	ld.global.f64 	%fd58, [%rd2+8];
	mul.f64 	%fd59, %fd58, 0dBDD2589EFFED8ACC;
	ld.global.f64 	%fd60, [%rd5+-192];
	mul.f64 	%fd61, %fd59, %fd60;
	div.rn.f64 	%fd62, %fd61, %fd10;
	add.f64 	%fd122, %fd122, %fd62;
	st.shared.f64 	[%r6], %fd122;
$L__BB5_14:
	ld.global.f64 	%fd63, [%rd5+-80];
	sub.f64 	%fd64, %fd63, %fd1;
	ld.global.f64 	%fd65, [%rd5+-72];
	sub.f64 	%fd66, %fd65, %fd2;
	ld.global.f64 	%fd67, [%rd5+-64];
	sub.f64 	%fd68, %fd67, %fd3;
	mul.f64 	%fd69, %fd66, %fd66;
	fma.rn.f64 	%fd70, %fd64, %fd64, %fd69;
	fma.rn.f64 	%fd71, %fd68, %fd68, %fd70;
	add.f64 	%fd72, %fd71, 0d3FD0000000000000;
	sqrt.rn.f64 	%fd13, %fd72;
	setp.lt.f64 	%p9, %fd13, 0d4202A05F20000000;
	@%p9 bra 	$L__BB5_16;
	ld.global.f64 	%fd73, [%rd2+8];
	mul.f64 	%fd74, %fd73, 0dBDD2589EFFED8ACC;
	ld.global.f64 	%fd75, [%rd5+-96];
	mul.f64 	%fd76, %fd74, %fd75;
	div.rn.f64 	%fd77, %fd76, %fd13;
	add.f64 	%fd122, %fd122, %fd77;
	st.shared.f64 	[%r6], %fd122;
$L__BB5_16:
	ld.global.f64 	%fd78, [%rd5+16];
	sub.f64 	%fd79, %fd78, %fd1;
	ld.global.f64 	%fd80, [%rd5+24];
	sub.f64 	%fd81, %fd80, %fd2;
	ld.global.f64 	%fd82, [%rd5+32];
	sub.f64 	%fd83, %fd82, %fd3;
	mul.f64 	%fd84, %fd81, %fd81;
	fma.rn.f64 	%fd85, %fd79, %fd79, %fd84;
	fma.rn.f64 	%fd86, %fd83, %fd83, %fd85;
	add.f64 	%fd87, %fd86, 0d3FD0000000000000;
	sqrt.rn.f64 	%fd16, %fd87;
	setp.lt.f64 	%p10, %fd16, 0d4202A05F20000000;
	@%p10 bra 	$L__BB5_18;
	ld.global.f64 	%fd88, [%rd2+8];
	mul.f64 	%fd89, %fd88, 0dBDD2589EFFED8ACC;
	ld.global.f64 	%fd90, [%rd5];
	mul.f64 	%fd91, %fd89, %fd90;
	div.rn.f64 	%fd92, %fd91, %fd16;
	add.f64 	%fd122, %fd122, %fd92;
	st.shared.f64 	[%r6], %fd122;
$L__BB5_18:
	ld.global.f64 	%fd93, [%rd5+112];
	sub.f64 	%fd94, %fd93, %fd1;
	ld.global.f64 	%fd95, [%rd5+120];
	sub.f64 	%fd96, %fd95, %fd2;
	ld.global.f64 	%fd97, [%rd5+128];
	sub.f64 	%fd98, %fd97, %fd3;
	mul.f64 	%fd99, %fd96, %fd96;
	fma.rn.f64 	%fd100, %fd94, %fd94, %fd99;
	fma.rn.f64 	%fd101, %fd98, %fd98, %fd100;
	add.f64 	%fd102, %fd101, 0d3FD0000000000000;
	sqrt.rn.f64 	%fd19, %fd102;
	setp.lt.f64 	%p11, %fd19, 0d4202A05F20000000;
	@%p11 bra 	$L__BB5_20;
	ld.global.f64 	%fd103, [%rd2+8];
	mul.f64 	%fd104, %fd103, 0dBDD2589EFFED8ACC;
	ld.global.f64 	%fd105, [%rd5+96];
	mul.f64 	%fd106, %fd104, %fd105;
	div.rn.f64 	%fd107, %fd106, %fd19;
	add.f64 	%fd122, %fd122, %fd107;
	st.shared.f64 	[%r6], %fd122;
$L__BB5_20:
	add.s32 	%r38, %r38, 4;
	setp.lt.s32 	%p12, %r38, %r23;
	@%p12 bra 	$L__BB5_12;
$L__BB5_21:
	bar.sync 	0;
	setp.lt.u32 	%p13, %r41, 2;
	@%p13 bra 	$L__BB5_25;
$L__BB5_22:
	shr.u32 	%r22, %r41, 1;
	setp.ge.u32 	%p14, %r4, %r22;
	@%p14 bra 	$L__BB5_24;
	shl.b32 	%r33, %r22, 3;
	add.s32 	%r34, %r6, %r33;
	ld.shared.f64 	%fd108, [%r34];
	ld.shared.f64 	%fd109, [%r6];
	add.f64 	%fd110, %fd108, %fd109;
	st.shared.f64 	[%r6], %fd110;
	add.s32 	%r35, %r7, %r33;
	ld.shared.f64 	%fd111, [%r35];
	ld.shared.f64 	%fd112, [%r7];
	add.f64 	%fd113, %fd111, %fd112;
	st.shared.f64 	[%r7], %fd113;
$L__BB5_24:
	bar.sync 	0;
	setp.gt.u32 	%p15, %r41, 3;
	mov.u32 	%r41, %r22;
	@%p15 bra 	$L__BB5_22;
$L__BB5_25:
	setp.ne.s32 	%p16, %r4, 0;
	@%p16 bra 	$L__BB5_27;
	ld.param.u64 	%rd17, [_Z23CalculateEnergiesKernelP4BodyiPdS1__param_3];
	ld.param.u64 	%rd16, [_Z23CalculateEnergiesKernelP4BodyiPdS1__param_2];
	ld.shared.f64 	%fd114, [sharedEnergy];
	cvta.to.global.u64 	%rd14, %rd16;
	atom.global.add.f64 	%fd115, [%rd14], %fd114;
	ld.shared.f64 	%fd116, [%r2];
	cvta.to.global.u64 	%rd15, %rd17;
	atom.global.add.f64 	%fd117, [%rd15], %fd116;
$L__BB5_27:
	ret;

}
	// .globl	_Z22extractPositionsKernelP4BodyP6Vectori
.visible .entry _Z22extractPositionsKernelP4BodyP6Vectori(
	.param .u64 .ptr .align 1 _Z22extractPositionsKernelP4BodyP6Vectori_param_0,
	.param .u64 .ptr .align 1 _Z22extractPositionsKernelP4BodyP6Vectori_param_1,
	.param .u32 _Z22extractPositionsKernelP4BodyP6Vectori_param_2
)
{
	.reg .pred 	%p<2>;
	.reg .b32 	%r<6>;
	.reg .b64 	%rd<9>;
	.reg .b64 	%fd<4>;

	ld.param.u64 	%rd1, [_Z22extractPositionsKernelP4BodyP6Vectori_param_0];
	ld.param.u64 	%rd2, [_Z22extractPositionsKernelP4BodyP6Vectori_param_1];
	ld.param.u32 	%r2, [_Z22extractPositionsKernelP4BodyP6Vectori_param_2];
	mov.u32 	%r3, %ctaid.x;
	mov.u32 	%r4, %ntid.x;
	mov.u32 	%r5, %tid.x;
	mad.lo.s32 	%r1, %r3, %r4, %r5;
	setp.ge.s32 	%p1, %r1, %r2;
	@%p1 bra 	$L__BB6_2;
	cvta.to.global.u64 	%rd3, %rd1;
	cvta.to.global.u64 	%rd4, %rd2;
	mul.wide.s32 	%rd5, %r1, 24;
	add.s64 	%rd6, %rd4, %rd5;
	mul.wide.s32 	%rd7, %r1, 96;
	add.s64 	%rd8, %rd3, %rd7;
	ld.global.f64 	%fd1, [%rd8+24];
	ld.global.f64 	%fd2, [%rd8+32];
	ld.global.f64 	%fd3, [%rd8+40];
	st.global.f64 	[%rd6], %fd1;
	st.global.f64 	[%rd6+8], %fd2;
	st.global.f64 	[%rd6+16], %fd3;
$L__BB6_2:
	ret;

}
	// .globl	_Z22calculateSFCKeysKernelP6VectorPmiS_S_b
.visible .entry _Z22calculateSFCKeysKernelP6VectorPmiS_S_b(
	.param .u64 .ptr .align 1 _Z22calculateSFCKeysKernelP6VectorPmiS_S_b_param_0,
	.param .u64 .ptr .align 1 _Z22calculateSFCKeysKernelP6VectorPmiS_S_b_param_1,
	.param .u32 _Z22calculateSFCKeysKernelP6VectorPmiS_S_b_param_2,
	.param .align 8 .b8 _Z22calculateSFCKeysKernelP6VectorPmiS_S_b_param_3[24],
	.param .align 8 .b8 _Z22calculateSFCKeysKernelP6VectorPmiS_S_b_param_4[24],
	.param .u8 _Z22calculateSFCKeysKernelP6VectorPmiS_S_b_param_5
)
{
	.reg .pred 	%p<5>;
	.reg .b16 	%rs<43>;
	.reg .b32 	%r<252>;
	.reg .b64 	%rd<50>;
	.reg .b64 	%fd<31>;
	// demoted variable
	.shared .align 1 .b8 _ZZ22calculateSFCKeysKernelP6VectorPmiS_S_bE10hilbertMap[64];
	// demoted variable
	.shared .align 1 .b8 _ZZ22calculateSFCKeysKernelP6VectorPmiS_S_bE9nextState[64];
	ld.param.u64 	%rd4, [_Z22calculateSFCKeysKernelP6VectorPmiS_S_b_param_0];
	ld.param.f64 	%fd1, [_Z22calculateSFCKeysKernelP6VectorPmiS_S_b_param_3];
	ld.param.f64 	%fd2, [_Z22calculateSFCKeysKernelP6VectorPmiS_S_b_param_3+8];
	ld.param.f64 	%fd3, [_Z22calculateSFCKeysKernelP6VectorPmiS_S_b_param_3+16];
	ld.param.f64 	%fd4, [_Z22calculateSFCKeysKernelP6VectorPmiS_S_b_param_4];
	ld.param.f64 	%fd5, [_Z22calculateSFCKeysKernelP6VectorPmiS_S_b_param_4+8];
	ld.param.f64 	%fd6, [_Z22calculateSFCKeysKernelP6VectorPmiS_S_b_param_4+16];
	ld.param.u64 	%rd5, [_Z22calculateSFCKeysKernelP6VectorPmiS_S_b_param_1];
	ld.param.u32 	%r6, [_Z22calculateSFCKeysKernelP6VectorPmiS_S_b_param_2];
	ld.param.s8 	%rs1, [_Z22calculateSFCKeysKernelP6VectorPmiS_S_b_param_5];
	mov.u32 	%r1, %tid.x;
	setp.ne.s32 	%p1, %r1, 0;
	@%p1 bra 	$L__BB7_2;
	mov.b16 	%rs2, 0;
	st.shared.u8 	[_ZZ22calculateSFCKeysKernelP6VectorPmiS_S_bE10hilbertMap], %rs2;
	mov.b16 	%rs3, 1;
	st.shared.u8 	[_ZZ22calculateSFCKeysKernelP6VectorPmiS_S_bE10hilbertMap+1], %rs3;
	mov.b16 	%rs4, 3;
	st.shared.u8 	[_ZZ22calculateSFCKeysKernelP6VectorPmiS_S_bE10hilbertMap+2], %rs4;
	mov.b16 	%rs5, 2;
	st.shared.u8 	[_ZZ22calculateSFCKeysKernelP6VectorPmiS_S_bE10hilbertMap+3], %rs5;
	mov.b16 	%rs6, 7;
	st.shared.u8 	[_ZZ22calculateSFCKeysKernelP6VectorPmiS_S_bE10hilbertMap+4], %rs6;
	mov.b16 	%rs7, 6;
	st.shared.u8 	[_ZZ22calculateSFCKeysKernelP6VectorPmiS_S_bE10hilbertMap+5], %rs7;
	mov.b16 	%rs8, 4;
	st.shared.u8 	[_ZZ22calculateSFCKeysKernelP6VectorPmiS_S_bE10hilbertMap+6], %rs8;
	mov.b16 	%rs9, 5;
	st.shared.u8 	[_ZZ22calculateSFCKeysKernelP6VectorPmiS_S_bE10hilbertMap+7], %rs9;
	st.shared.u8 	[_ZZ22calculateSFCKeysKernelP6VectorPmiS_S_bE10hilbertMap+8], %rs8;
	st.shared.u8 	[_ZZ22calculateSFCKeysKernelP6VectorPmiS_S_bE10hilbertMap+9], %rs9;
	st.shared.u8 	[_ZZ22calculateSFCKeysKernelP6VectorPmiS_S_bE10hilbertMap+10], %rs6;
	st.shared.u8 	[_ZZ22calculateSFCKeysKernelP6VectorPmiS_S_bE10hilbertMap+11], %rs7;
	st.shared.u8 	[_ZZ22calculateSFCKeysKernelP6VectorPmiS_S_bE10hilbertMap+12], %rs2;
	st.shared.u8 	[_ZZ22calculateSFCKeysKernelP6VectorPmiS_S_bE10hilbertMap+13], %rs3;
	st.shared.u8 	[_ZZ22calculateSFCKeysKernelP6VectorPmiS_S_bE10hilbertMap+14], %rs4;
	st.shared.u8 	[_ZZ22calculateSFCKeysKernelP6VectorPmiS_S_bE10hilbertMap+15], %rs5;
	st.shared.u8 	[_ZZ22calculateSFCKeysKernelP6VectorPmiS_S_bE10hilbertMap+16], %rs7;
	st.shared.u8 	[_ZZ22calculateSFCKeysKernelP6VectorPmiS_S_bE10hilbertMap+17], %rs6;
	st.shared.u8 	[_ZZ22calculateSFCKeysKernelP6VectorPmiS_S_bE10hilbertMap+18], %rs9;
	st.shared.u8 	[_ZZ22calculateSFCKeysKernelP6VectorPmiS_S_bE10hilbertMap+19], %rs8;
	st.shared.u8 	[_ZZ22calculateSFCKeysKernelP6VectorPmiS_S_bE10hilbertMap+20], %rs5;
	st.shared.u8 	[_ZZ22calculateSFCKeysKernelP6VectorPmiS_S_bE10hilbertMap+21], %rs4;
	st.shared.u8 	[_ZZ22calculateSFCKeysKernelP6VectorPmiS_S_bE10hilbertMap+22], %rs3;
	st.shared.u8 	[_ZZ22calculateSFCKeysKernelP6VectorPmiS_S_bE10hilbertMap+23], %rs2;
	st.shared.u8 	[_ZZ22calculateSFCKeysKernelP6VectorPmiS_S_bE10hilbertMap+24], %rs5;
	st.shared.u8 	[_ZZ22calculateSFCKeysKernelP6VectorPmiS_S_bE10hilbertMap+25], %rs4;
	st.shared.u8 	[_ZZ22calculateSFCKeysKernelP6VectorPmiS_S_bE10hilbertMap+26], %rs3;
	st.shared.u8 	[_ZZ22calculateSFCKeysKernelP6VectorPmiS_S_bE10hilbertMap+27], %rs2;
	st.shared.u8 	[_ZZ22calculateSFCKeysKernelP6VectorPmiS_S_bE10hilbertMap+28], %rs7;
	st.shared.u8 	[_ZZ22calculateSFCKeysKernelP6VectorPmiS_S_bE10hilbertMap+29], %rs6;
	st.shared.u8 	[_ZZ22calculateSFCKeysKernelP6VectorPmiS_S_bE10hilbertMap+30], %rs9;
	st.shared.u8 	[_ZZ22calculateSFCKeysKernelP6VectorPmiS_S_bE10hilbertMap+31], %rs8;
	st.shared.u8 	[_ZZ22calculateSFCKeysKernelP6VectorPmiS_S_bE10hilbertMap+32], %rs2;
	st.shared.u8 	[_ZZ22calculateSFCKeysKernelP6VectorPmiS_S_bE10hilbertMap+33], %rs6;
	st.shared.u8 	[_ZZ22calculateSFCKeysKernelP6VectorPmiS_S_bE10hilbertMap+34], %rs3;
	st.shared.u8 	[_ZZ22calculateSFCKeysKernelP6VectorPmiS_S_bE10hilbertMap+35], %rs7;
	st.shared.u8 	[_ZZ22calculateSFCKeysKernelP6VectorPmiS_S_bE10hilbertMap+36], %rs4;
	st.shared.u8 	[_ZZ22calculateSFCKeysKernelP6VectorPmiS_S_bE10hilbertMap+37], %rs8;
	st.shared.u8 	[_ZZ22calculateSFCKeysKernelP6VectorPmiS_S_bE10hilbertMap+38], %rs5;
	st.shared.u8 	[_ZZ22calculateSFCKeysKernelP6VectorPmiS_S_bE10hilbertMap+39], %rs9;
	st.shared.u8 	[_ZZ22calculateSFCKeysKernelP6VectorPmiS_S_bE10hilbertMap+40], %rs7;
	st.shared.u8 	[_ZZ22calculateSFCKeysKernelP6VectorPmiS_S_bE10hilbertMap+41], %rs3;
	st.shared.u8 	[_ZZ22calculateSFCKeysKernelP6VectorPmiS_S_bE10hilbertMap+42], %rs6;
	st.shared.u8 	[_ZZ22calculateSFCKeysKernelP6VectorPmiS_S_bE10hilbertMap+43], %rs2;
	st.shared.u8 	[_ZZ22calculateSFCKeysKernelP6VectorPmiS_S_bE10hilbertMap+44], %rs9;
	st.shared.u8 	[_ZZ22calculateSFCKeysKernelP6VectorPmiS_S_bE10hilbertMap+45], %rs5;
	st.shared.u8 	[_ZZ22calculateSFCKeysKernelP6VectorPmiS_S_bE10hilbertMap+46], %rs8;
	st.shared.u8 	[_ZZ22calculateSFCKeysKernelP6VectorPmiS_S_bE10hilbertMap+47], %rs4;
	st.shared.u8 	[_ZZ22calculateSFCKeysKernelP6VectorPmiS_S_bE10hilbertMap+48], %rs5;
	st.shared.u8 	[_ZZ22calculateSFCKeysKernelP6VectorPmiS_S_bE10hilbertMap+49], %rs9;
	st.shared.u8 	[_ZZ22calculateSFCKeysKernelP6VectorPmiS_S_bE10hilbertMap+50], %rs4;
	st.shared.u8 	[_ZZ22calculateSFCKeysKernelP6VectorPmiS_S_bE10hilbertMap+51], %rs8;
	st.shared.u8 	[_ZZ22calculateSFCKeysKernelP6VectorPmiS_S_bE10hilbertMap+52], %rs3;
	st.shared.u8 	[_ZZ22calculateSFCKeysKernelP6VectorPmiS_S_bE10hilbertMap+53], %rs7;
	st.shared.u8 	[_ZZ22calculateSFCKeysKernelP6VectorPmiS_S_bE10hilbertMap+54], %rs2;
	st.shared.u8 	[_ZZ22calculateSFCKeysKernelP6VectorPmiS_S_bE10hilbertMap+55], %rs6;
	st.shared.u8 	[_ZZ22calculateSFCKeysKernelP6VectorPmiS_S_bE10hilbertMap+56], %rs8;
	st.shared.u8 	[_ZZ22calculateSFCKeysKernelP6VectorPmiS_S_bE10hilbertMap+57], %rs4;
	st.shared.u8 	[_ZZ22calculateSFCKeysKernelP6VectorPmiS_S_bE10hilbertMap+58], %rs9;
	st.shared.u8 	[_ZZ22calculateSFCKeysKernelP6VectorPmiS_S_bE10hilbertMap+59], %rs5;
	st.shared.u8 	[_ZZ22calculateSFCKeysKernelP6VectorPmiS_S_bE10hilbertMap+60], %rs6;
	st.shared.u8 	[_ZZ22calculateSFCKeysKernelP6VectorPmiS_S_bE10hilbertMap+61], %rs2;
	st.shared.u8 	[_ZZ22calculateSFCKeysKernelP6VectorPmiS_S_bE10hilbertMap+62], %rs7;
	st.shared.u8 	[_ZZ22calculateSFCKeysKernelP6VectorPmiS_S_bE10hilbertMap+63], %rs3;
	st.shared.u8 	[_ZZ22calculateSFCKeysKernelP6VectorPmiS_S_bE9nextState], %rs2;
	st.shared.u8 	[_ZZ22calculateSFCKeysKernelP6VectorPmiS_S_bE9nextState+1], %rs3;
	st.shared.u8 	[_ZZ22calculateSFCKeysKernelP6VectorPmiS_S_bE9nextState+2], %rs4;
	st.shared.u8 	[_ZZ22calculateSFCKeysKernelP6VectorPmiS_S_bE9nextState+3], %rs5;
	st.shared.u8 	[_ZZ22calculateSFCKeysKernelP6VectorPmiS_S_bE9nextState+4], %rs6;
	st.shared.u8 	[_ZZ22calculateSFCKeysKernelP6VectorPmiS_S_bE9nextState+5], %rs7;
	st.shared.u8 	[_ZZ22calculateSFCKeysKernelP6VectorPmiS_S_bE9nextState+6], %rs8;
	st.shared.u8 	[_ZZ22calculateSFCKeysKernelP6VectorPmiS_S_bE9nextState+7], %rs9;
	st.shared.u8 	[_ZZ22calculateSFCKeysKernelP6VectorPmiS_S_bE9nextState+8], %rs3;
	st.shared.u8 	[_ZZ22calculateSFCKeysKernelP6VectorPmiS_S_bE9nextState+9], %rs2;
	st.shared.u8 	[_ZZ22calculateSFCKeysKernelP6VectorPmiS_S_bE9nextState+10], %rs5;
	st.shared.u8 	[_ZZ22calculateSFCKeysKernelP6VectorPmiS_S_bE9nextState+11], %rs4;
	st.shared.u8 	[_ZZ22calculateSFCKeysKernelP6VectorPmiS_S_bE9nextState+12], %rs8;
	st.shared.u8 	[_ZZ22calculateSFCKeysKernelP6VectorPmiS_S_bE9nextState+13], %rs9;
	st.shared.u8 	[_ZZ22calculateSFCKeysKernelP6VectorPmiS_S_bE9nextState+14], %rs6;
	st.shared.u8 	[_ZZ22calculateSFCKeysKernelP6VectorPmiS_S_bE9nextState+15], %rs7;
	st.shared.u8 	[_ZZ22calculateSFCKeysKernelP6VectorPmiS_S_bE9nextState+16], %rs5;
	st.shared.u8 	[_ZZ22calculateSFCKeysKernelP6VectorPmiS_S_bE9nextState+17], %rs4;
	st.shared.u8 	[_ZZ22calculateSFCKeysKernelP6VectorPmiS_S_bE9nextState+18], %rs3;
	st.shared.u8 	[_ZZ22calculateSFCKeysKernelP6VectorPmiS_S_bE9nextState+19], %rs2;
	st.shared.u8 	[_ZZ22calculateSFCKeysKernelP6VectorPmiS_S_bE9nextState+20], %rs9;
	st.shared.u8 	[_ZZ22calculateSFCKeysKernelP6VectorPmiS_S_bE9nextState+21], %rs8;
	st.shared.u8 	[_ZZ22calculateSFCKeysKernelP6VectorPmiS_S_bE9nextState+22], %rs7;
	st.shared.u8 	[_ZZ22calculateSFCKeysKernelP6VectorPmiS_S_bE9nextState+23], %rs6;
	st.shared.u8 	[_ZZ22calculateSFCKeysKernelP6VectorPmiS_S_bE9nextState+24], %rs4;
	st.shared.u8 	[_ZZ22calculateSFCKeysKernelP6VectorPmiS_S_bE9nextState+25], %rs5;
	st.shared.u8 	[_ZZ22calculateSFCKeysKernelP6VectorPmiS_S_bE9nextState+26], %rs2;
	st.shared.u8 	[_ZZ22calculateSFCKeysKernelP6VectorPmiS_S_bE9nextState+27], %rs3;
	st.shared.u8 	[_ZZ22calculateSFCKeysKernelP6VectorPmiS_S_bE9nextState+28], %rs7;
	st.shared.u8 	[_ZZ22calculateSFCKeysKernelP6VectorPmiS_S_bE9nextState+29], %rs6;
	st.shared.u8 	[_ZZ22calculateSFCKeysKernelP6VectorPmiS_S_bE9nextState+30], %rs9;
	st.shared.u8 	[_ZZ22calculateSFCKeysKernelP6VectorPmiS_S_bE9nextState+31], %rs8;
	st.shared.u8 	[_ZZ22calculateSFCKeysKernelP6VectorPmiS_S_bE9nextState+32], %rs8;
	st.shared.u8 	[_ZZ22calculateSFCKeysKernelP6VectorPmiS_S_bE9nextState+33], %rs9;
	st.shared.u8 	[_ZZ22calculateSFCKeysKernelP6VectorPmiS_S_bE9nextState+34], %rs6;
	st.shared.u8 	[_ZZ22calculateSFCKeysKernelP6VectorPmiS_S_bE9nextState+35], %rs7;
	st.shared.u8 	[_ZZ22calculateSFCKeysKernelP6VectorPmiS_S_bE9nextState+36], %rs2;
	st.shared.u8 	[_ZZ22calculateSFCKeysKernelP6VectorPmiS_S_bE9nextState+37], %rs3;
	st.shared.u8 	[_ZZ22calculateSFCKeysKernelP6VectorPmiS_S_bE9nextState+38], %rs4;
	st.shared.u8 	[_ZZ22calculateSFCKeysKernelP6VectorPmiS_S_bE9nextState+39], %rs5;
	st.shared.u8 	[_ZZ22calculateSFCKeysKernelP6VectorPmiS_S_bE9nextState+40], %rs9;
	st.shared.u8 	[_ZZ22calculateSFCKeysKernelP6VectorPmiS_S_bE9nextState+41], %rs8;
	st.shared.u8 	[_ZZ22calculateSFCKeysKernelP6VectorPmiS_S_bE9nextState+42], %rs7;
	st.shared.u8 	[_ZZ22calculateSFCKeysKernelP6VectorPmiS_S_bE9nextState+43], %rs6;
	st.shared.u8 	[_ZZ22calculateSFCKeysKernelP6VectorPmiS_S_bE9nextState+44], %rs3;
	st.shared.u8 	[_ZZ22calculateSFCKeysKernelP6VectorPmiS_S_bE9nextState+45], %rs2;
	st.shared.u8 	[_ZZ22calculateSFCKeysKernelP6VectorPmiS_S_bE9nextState+46], %rs5;
	st.shared.u8 	[_ZZ22calculateSFCKeysKernelP6VectorPmiS_S_bE9nextState+47], %rs4;
	st.shared.u8 	[_ZZ22calculateSFCKeysKernelP6VectorPmiS_S_bE9nextState+48], %rs7;
	st.shared.u8 	[_ZZ22calculateSFCKeysKernelP6VectorPmiS_S_bE9nextState+49], %rs6;
	st.shared.u8 	[_ZZ22calculateSFCKeysKernelP6VectorPmiS_S_bE9nextState+50], %rs9;
	st.shared.u8 	[_ZZ22calculateSFCKeysKernelP6VectorPmiS_S_bE9nextState+51], %rs8;
	st.shared.u8 	[_ZZ22calculateSFCKeysKernelP6VectorPmiS_S_bE9nextState+52], %rs5;
	st.shared.u8 	[_ZZ22calculateSFCKeysKernelP6VectorPmiS_S_bE9nextState+53], %rs4;
	st.shared.u8 	[_ZZ22calculateSFCKeysKernelP6VectorPmiS_S_bE9nextState+54], %rs3;
	st.shared.u8 	[_ZZ22calculateSFCKeysKernelP6VectorPmiS_S_bE9nextState+55], %rs2;
	st.shared.u8 	[_ZZ22calculateSFCKeysKernelP6VectorPmiS_S_bE9nextState+56], %rs6;
	st.shared.u8 	[_ZZ22calculateSFCKeysKernelP6VectorPmiS_S_bE9nextState+57], %rs7;
	st.shared.u8 	[_ZZ22calculateSFCKeysKernelP6VectorPmiS_S_bE9nextState+58], %rs8;
	st.shared.u8 	[_ZZ22calculateSFCKeysKernelP6VectorPmiS_S_bE9nextState+59], %rs9;
	st.shared.u8 	[_ZZ22calculateSFCKeysKernelP6VectorPmiS_S_bE9nextState+60], %rs4;
	st.shared.u8 	[_ZZ22calculateSFCKeysKernelP6VectorPmiS_S_bE9nextState+61], %rs5;
	st.shared.u8 	[_ZZ22calculateSFCKeysKernelP6VectorPmiS_S_bE9nextState+62], %rs2;
	st.shared.u8 	[_ZZ22calculateSFCKeysKernelP6VectorPmiS_S_bE9nextState+63], %rs3;
$L__BB7_2:
	bar.sync 	0;
	mov.u32 	%r7, %ctaid.x;
	mov.u32 	%r8, %ntid.x;
	mad.lo.s32 	%r2, %r7, %r8, %r1;
	setp.ge.s32 	%p2, %r2, %r6;
	@%p2 bra 	$L__BB7_7;
	cvta.to.global.u64 	%rd6, %rd4;
	mul.wide.s32 	%rd7, %r2, 24;
	add.s64 	%rd8, %rd6, %rd7;
	ld.global.f64 	%fd7, [%rd8];
	ld.global.f64 	%fd8, [%rd8+8];
	ld.global.f64 	%fd9, [%rd8+16];
	sub.f64 	%fd10, %fd4, %fd1;
	rcp.rn.f64 	%fd11, %fd10;
	sub.f64 	%fd12, %fd5, %fd2;
	rcp.rn.f64 	%fd13, %fd12;
	sub.f64 	%fd14, %fd6, %fd3;
	rcp.rn.f64 	%fd15, %fd14;
	sub.f64 	%fd16, %fd7, %fd1;
	mul.f64 	%fd17, %fd11, %fd16;
	sub.f64 	%fd18, %fd8, %fd2;
	mul.f64 	%fd19, %fd13, %fd18;
	sub.f64 	%fd20, %fd9, %fd3;
	mul.f64 	%fd21, %fd15, %fd20;
	min.f64 	%fd22, %fd17, 0d3FEFFFFDE7210BE9;
	max.f64 	%fd23, %fd22, 0d0000000000000000;
	min.f64 	%fd24, %fd19, 0d3FEFFFFDE7210BE9;
	max.f64 	%fd25, %fd24, 0d0000000000000000;
	min.f64 	%fd26, %fd21, 0d3FEFFFFDE7210BE9;
	max.f64 	%fd27, %fd26, 0d0000000000000000;
	mul.f64 	%fd28, %fd23, 0d40EFFFE000000000;
	cvt.rzi.u32.f64 	%r3, %fd28;
	mul.f64 	%fd29, %fd25, 0d40EFFFE000000000;
	cvt.rzi.u32.f64 	%r4, %fd29;
	mul.f64 	%fd30, %fd27, 0d40EFFFE000000000;
	cvt.rzi.u32.f64 	%r5, %fd30;
	setp.ne.s16 	%p3, %rs1, 0;
	@%p3 bra 	$L__BB7_5;
	shl.b32 	%r206, %r3, 8;
	or.b32  	%r207, %r206, %r3;
	and.b32  	%r208, %r207, 16711935;
	shl.b32 	%r209, %r207, 4;
	and.b32  	%r210, %r209, 267390960;
	or.b32  	%r211, %r210, %r208;
	and.b32  	%r212, %r211, 252645135;
	shl.b32 	%r213, %r211, 2;
	and.b32  	%r214, %r213, 1010580540;
	or.b32  	%r215, %r214, %r212;
	and.b32  	%r216, %r215, 286331153;
	shl.b32 	%r217, %r215, 1;
	and.b32  	%r218, %r217, 1145324612;
	or.b32  	%r219, %r218, %r216;
	shl.b32 	%r220, %r4, 8;
	or.b32  	%r221, %r220, %r4;
	and.b32  	%r222, %r221, 16711935;
	shl.b32 	%r223, %r221, 4;
	and.b32  	%r224, %r223, 267390960;
	or.b32  	%r225, %r224, %r222;
	and.b32  	%r226, %r225, 252645135;
	shl.b32 	%r227, %r225, 2;
	and.b32  	%r228, %r227, 1010580540;
	or.b32  	%r229, %r228, %r226;
	shl.b32 	%r230, %r5, 8;
	or.b32  	%r231, %r230, %r5;
	and.b32  	%r232, %r231, 16711935;
	shl.b32 	%r233, %r231, 4;
	and.b32  	%r234, %r233, 267390960;
	or.b32  	%r235, %r234, %r232;
	and.b32  	%r236, %r235, 252645135;
	shl.b32 	%r237, %r235, 2;
	and.b32  	%r238, %r237, 1010580540;
	or.b32  	%r239, %r238, %r236;
	shl.b32 	%r240, %r229, 2;
	and.b32  	%r241, %r240, -2004318072;
	shl.b32 	%r242, %r229, 1;
	and.b32  	%r243, %r242, 572662306;
	or.b32  	%r244, %r241, %r243;
	or.b32  	%r245, %r244, %r219;
	shl.b32 	%r246, %r239, 3;
	and.b32  	%r247, %r246, 286331152;
	shl.b32 	%r248, %r239, 2;
	and.b32  	%r249, %r248, 1145324612;
	or.b32  	%r250, %r247, %r249;
	or.b32  	%r251, %r245, %r250;
	cvt.u64.u32 	%rd49, %r251;
	bra.uni 	$L__BB7_6;
$L__BB7_5:
	shr.u32 	%r9, %r3, 15;
	and.b32  	%r10, %r9, 1;
	shr.u32 	%r11, %r4, 14;
	and.b32  	%r12, %r11, 2;
	or.b32  	%r13, %r12, %r10;
	shr.u32 	%r14, %r5, 13;
	and.b32  	%r15, %r14, 4;
	or.b32  	%r16, %r13, %r15;
	mov.u32 	%r17, _ZZ22calculateSFCKeysKernelP6VectorPmiS_S_bE10hilbertMap;
	add.s32 	%r18, %r17, %r16;
	ld.shared.u8 	%r19, [%r18];
	mov.u32 	%r20, _ZZ22calculateSFCKeysKernelP6VectorPmiS_S_bE9nextState;
	add.s32 	%r21, %r20, %r16;
	ld.shared.u8 	%rs10, [%r21];
	shr.u32 	%r22, %r3, 14;
	and.b32  	%r23, %r22, 1;
	shr.u32 	%r24, %r4, 13;
	and.b32  	%r25, %r24, 2;
	or.b32  	%r26, %r25, %r23;
	shr.u32 	%r27, %r5, 12;
	and.b32  	%r28, %r27, 4;
	or.b32  	%r29, %r26, %r28;
	mul.wide.u16 	%r30, %rs10, 8;
	add.s32 	%r31, %r17, %r30;
	add.s32 	%r32, %r31, %r29;
	ld.shared.u8 	%r33, [%r32];
	add.s32 	%r34, %r20, %r30;
	add.s32 	%r35, %r34, %r29;
	ld.shared.u8 	%rs11, [%r35];
	shr.u32 	%r36, %r3, 13;
	and.b32  	%r37, %r36, 1;
	shr.u32 	%r38, %r4, 12;
	and.b32  	%r39, %r38, 2;
	or.b32  	%r40, %r39, %r37;
	shr.u32 	%r41, %r5, 11;
	and.b32  	%r42, %r41, 4;
	or.b32  	%r43, %r40, %r42;
	mul.wide.u16 	%r44, %rs11, 8;
	add.s32 	%r45, %r17, %r44;
	add.s32 	%r46, %r45, %r43;
	ld.shared.u8 	%rd9, [%r46];
	mul.wide.u32 	%rd10, %r19, 64;
	mul.wide.u32 	%rd11, %r33, 8;
	or.b64  	%rd12, %rd11, %rd10;
	or.b64  	%rd13, %rd12, %rd9;
	add.s32 	%r47, %r20, %r44;
	add.s32 	%r48, %r47, %r43;
	ld.shared.u8 	%rs12, [%r48];
	shr.u32 	%r49, %r3, 12;
	and.b32  	%r50, %r49, 1;
	shr.u32 	%r51, %r4, 11;
	and.b32  	%r52, %r51, 2;
	or.b32  	%r53, %r52, %r50;
	shr.u32 	%r54, %r5, 10;
	and.b32  	%r55, %r54, 4;
	or.b32  	%r56, %r53, %r55;
	mul.wide.u16 	%r57, %rs12, 8;
	add.s32 	%r58, %r17, %r57;
	add.s32 	%r59, %r58, %r56;
	ld.shared.u8 	%r60, [%r59];
	add.s32 	%r61, %r20, %r57;
	add.s32 	%r62, %r61, %r56;
	ld.shared.u8 	%rs13, [%r62];
	shr.u32 	%r63, %r3, 3;
	and.b32  	%r64, %r63, 1;
	shr.u32 	%r65, %r4, 2;
	and.b32  	%r66, %r65, 2;
	or.b32  	%r67, %r64, %r66;
	shr.u32 	%r68, %r5, 1;
	and.b32  	%r69, %r68, 4;
	or.b32  	%r70, %r67, %r69;
	mul.wide.u16 	%r71, %rs13, 8;
	add.s32 	%r72, %r17, %r71;
	add.s32 	%r73, %r72, %r70;
	ld.shared.u8 	%rd14, [%r73];
	shl.b64 	%rd15, %rd13, 6;
	mul.wide.u32 	%rd16, %r60, 8;
	or.b64  	%rd17, %rd15, %rd16;
	or.b64  	%rd18, %rd17, %rd14;
	add.s32 	%r74, %r20, %r71;
	add.s32 	%r75, %r74, %r70;
	ld.shared.u8 	%rs14, [%r75];
	shr.u32 	%r76, %r3, 2;
	and.b32  	%r77, %r76, 1;
	shr.u32 	%r78, %r4, 1;
	and.b32  	%r79, %r78, 2;
	or.b32  	%r80, %r77, %r79;
	and.b32  	%r81, %r5, 4;
	or.b32  	%r82, %r80, %r81;
	mul.wide.u16 	%r83, %rs14, 8;
	add.s32 	%r84, %r17, %r83;
	add.s32 	%r85, %r84, %r82;
	ld.shared.u8 	%r86, [%r85];
	add.s32 	%r87, %r20, %r83;
	add.s32 	%r88, %r87, %r82;
	ld.shared.u8 	%rs15, [%r88];
	shr.u32 	%r89, %r3, 1;
	and.b32  	%r90, %r89, 1;
	and.b32  	%r91, %r4, 2;
	or.b32  	%r92, %r90, %r91;
	shl.b32 	%r93, %r5, 1;
	and.b32  	%r94, %r93, 4;
	or.b32  	%r95, %r92, %r94;
	mul.wide.u16 	%r96, %rs15, 8;
	add.s32 	%r97, %r17, %r96;
	add.s32 	%r98, %r97, %r95;
	ld.shared.u8 	%rd19, [%r98];
	shl.b64 	%rd20, %rd18, 6;
	mul.wide.u32 	%rd21, %r86, 8;
	or.b64  	%rd22, %rd20, %rd21;
	or.b64  	%rd23, %rd22, %rd19;
	add.s32 	%r99, %r20, %r96;
	add.s32 	%r100, %r99, %r95;
	ld.shared.u8 	%rs16, [%r100];
	and.b32  	%r101, %r3, 1;
	shl.b32 	%r102, %r4, 1;
	and.b32  	%r103, %r102, 2;
	or.b32  	%r104, %r101, %r103;
	shl.b32 	%r105, %r5, 2;
	and.b32  	%r106, %r105, 4;
	or.b32  	%r107, %r104, %r106;
	mul.wide.u16 	%r108, %rs16, 8;
	add.s32 	%r109, %r17, %r108;
	add.s32 	%r110, %r109, %r107;
	add.s32 	%r111, %r20, %r108;
	add.s32 	%r112, %r111, %r107;
	ld.shared.u8 	%r113, [%r110];
	ld.shared.u8 	%rs17, [%r112];
	cvt.u16.u32 	%rs18, %r3;
	and.b16  	%rs19, %rs18, 255;
	shr.u16 	%rs20, %rs19, 7;
	cvt.u16.u32 	%rs21, %r4;
	shr.u16 	%rs22, %rs21, 6;
	and.b16  	%rs23, %rs22, 2;
	or.b16  	%rs24, %rs20, %rs23;
	cvt.u16.u32 	%rs25, %r5;
	shr.u16 	%rs26, %rs25, 5;
	and.b16  	%rs27, %rs26, 4;
	or.b16  	%rs28, %rs24, %rs27;
	mul.wide.u16 	%r114, %rs17, 8;
	add.s32 	%r115, %r17, %r114;
	cvt.u32.u16 	%r116, %rs28;
	add.s32 	%r117, %r115, %r116;
	ld.shared.u8 	%rd24, [%r117];
	shl.b64 	%rd25, %rd23, 6;
	mul.wide.u32 	%rd26, %r113, 8;
	or.b64  	%rd27, %rd25, %rd26;
	or.b64  	%rd28, %rd27, %rd24;
	add.s32 	%r118, %r20, %r114;
	add.s32 	%r119, %r118, %r116;
	ld.shared.u8 	%rs29, [%r119];
	shr.u16 	%rs30, %rs19, 6;
	and.b16  	%rs31, %rs30, 1;
	and.b32  	%r120, %r4, 64;
	setp.eq.s32 	%p4, %r120, 0;
	or.b16  	%rs32, %rs30, 2;
	selp.b16 	%rs33, %rs31, %rs32, %p4;
	shr.u16 	%rs34, %rs25, 4;
	and.b16  	%rs35, %rs34, 4;
	or.b16  	%rs36, %rs33, %rs35;
	mul.wide.u16 	%r121, %rs29, 8;
	add.s32 	%r122, %r17, %r121;
	cvt.u32.u16 	%r123, %rs36;
	add.s32 	%r124, %r122, %r123;
	ld.shared.u8 	%r125, [%r124];
	add.s32 	%r126, %r20, %r121;
	add.s32 	%r127, %r126, %r123;
	ld.shared.u8 	%rs37, [%r127];
	shr.u32 	%r128, %r3, 5;
	and.b32  	%r129, %r128, 1;
	shr.u32 	%r130, %r4, 4;
	and.b32  	%r131, %r130, 2;
	or.b32  	%r132, %r129, %r131;
	shr.u32 	%r133, %r5, 3;
	and.b32  	%r134, %r133, 4;
	or.b32  	%r135, %r132, %r134;
	mul.wide.u16 	%r136, %rs37, 8;
	add.s32 	%r137, %r17, %r136;
	add.s32 	%r138, %r137, %r135;
	ld.shared.u8 	%rd29, [%r138];
	shl.b64 	%rd30, %rd28, 6;
	mul.wide.u32 	%rd31, %r125, 8;
	or.b64  	%rd32, %rd30, %rd31;
	or.b64  	%rd33, %rd32, %rd29;
	add.s32 	%r139, %r20, %r136;
	add.s32 	%r140, %r139, %r135;
	ld.shared.u8 	%rs38, [%r140];
	shr.u32 	%r141, %r3, 4;
	and.b32  	%r142, %r141, 1;
	shr.u32 	%r143, %r4, 3;
	and.b32  	%r144, %r143, 2;
	or.b32  	%r145, %r142, %r144;
	shr.u32 	%r146, %r5, 2;
	and.b32  	%r147, %r146, 4;
	or.b32  	%r148, %r145, %r147;
	mul.wide.u16 	%r149, %rs38, 8;
	add.s32 	%r150, %r17, %r149;
	add.s32 	%r151, %r150, %r148;
	add.s32 	%r152, %r20, %r149;
	add.s32 	%r153, %r152, %r148;
	ld.shared.u8 	%r154, [%r151];
	ld.shared.u8 	%rs39, [%r153];
	shr.u32 	%r155, %r3, 11;
	and.b32  	%r156, %r155, 1;
	shr.u32 	%r157, %r4, 10;
	and.b32  	%r158, %r157, 2;
	or.b32  	%r159, %r156, %r158;
	shr.u32 	%r160, %r5, 9;
	and.b32  	%r161, %r160, 4;
	or.b32  	%r162, %r159, %r161;
	mul.wide.u16 	%r163, %rs39, 8;
	add.s32 	%r164, %r17, %r163;
	add.s32 	%r165, %r164, %r162;
	ld.shared.u8 	%rd34, [%r165];
	shl.b64 	%rd35, %rd33, 6;
	mul.wide.u32 	%rd36, %r154, 8;
	or.b64  	%rd37, %rd35, %rd36;
	or.b64  	%rd38, %rd37, %rd34;
	add.s32 	%r166, %r20, %r163;
	add.s32 	%r167, %r166, %r162;
	ld.shared.u8 	%rs40, [%r167];
	shr.u32 	%r168, %r3, 10;
	and.b32  	%r169, %r168, 1;
	shr.u32 	%r170, %r4, 9;
	and.b32  	%r171, %r170, 2;
	or.b32  	%r172, %r169, %r171;
	shr.u32 	%r173, %r5, 8;
	and.b32  	%r174, %r173, 4;
	or.b32  	%r175, %r172, %r174;
	mul.wide.u16 	%r176, %rs40, 8;
	add.s32 	%r177, %r17, %r176;
	add.s32 	%r178, %r177, %r175;
	ld.shared.u8 	%r179, [%r178];
	add.s32 	%r180, %r20, %r176;
	add.s32 	%r181, %r180, %r175;
	ld.shared.u8 	%rs41, [%r181];
	shr.u32 	%r182, %r3, 9;
	and.b32  	%r183, %r182, 1;
	shr.u32 	%r184, %r4, 8;
	and.b32  	%r185, %r184, 2;
	or.b32  	%r186, %r183, %r185;
	shr.u32 	%r187, %r5, 7;
	and.b32  	%r188, %r187, 4;
	or.b32  	%r189, %r186, %r188;
	mul.wide.u16 	%r190, %rs41, 8;
	add.s32 	%r191, %r17, %r190;
	add.s32 	%r192, %r191, %r189;
	ld.shared.u8 	%rd39, [%r192];
	shl.b64 	%rd40, %rd38, 6;
	mul.wide.u32 	%rd41, %r179, 8;
	or.b64  	%rd42, %rd40, %rd41;
	or.b64  	%rd43, %rd42, %rd39;
	add.s32 	%r193, %r20, %r190;
	add.s32 	%r194, %r193, %r189;
	ld.shared.u8 	%rs42, [%r194];
	shr.u32 	%r195, %r3, 8;
	and.b32  	%r196, %r195, 1;
	shr.u32 	%r197, %r4, 7;
	and.b32  	%r198, %r197, 2;
	or.b32  	%r199, %r196, %r198;
	shr.u32 	%r200, %r5, 6;
	and.b32  	%r201, %r200, 4;
	or.b32  	%r202, %r199, %r201;
	mul.wide.u16 	%r203, %rs42, 8;
	add.s32 	%r204, %r17, %r203;
	add.s32 	%r205, %r204, %r202;
	ld.shared.u8 	%rd44, [%r205];
	shl.b64 	%rd45, %rd43, 3;
	or.b64  	%rd49, %rd45, %rd44;
$L__BB7_6:
	cvta.to.global.u64 	%rd46, %rd5;
	mul.wide.s32 	%rd47, %r2, 8;
	add.s64 	%rd48, %rd46, %rd47;
	st.global.u64 	[%rd48], %rd49;
$L__BB7_7:
	ret;

}
	// .globl	_ZN3cub18CUB_300001_SM_10006detail11EmptyKernelIvEEvv
.visible .entry _ZN3cub18CUB_300001_SM_10006detail11EmptyKernelIvEEvv()
{


	ret;

}
	// .globl	_ZN3cub18CUB_300001_SM_10006detail10radix_sort31DeviceRadixSortSingleTileKernelINS1_5radix10policy_hubImijE10Policy1000ELNS0_9SortOrderE0EmijNS1_21identity_decomposer_tEEEvPKT1_PSA_PKT2_PSE_T3_iiT4_
.visible .entry _ZN3cub18CUB_300001_SM_10006detail10radix_sort31DeviceRadixSortSingleTileKernelINS1_5radix10policy_hubImijE10Policy1000ELNS0_9SortOrderE0EmijNS1_21identity_decomposer_tEEEvPKT1_PSA_PKT2_PSE_T3_iiT4_(
	.param .u64 .ptr .align 1 _ZN3cub18CUB_300001_SM_10006detail10radix_sort31DeviceRadixSortSingleTileKernelINS1_5radix10policy_hubImijE10Policy1000ELNS0_9SortOrderE0EmijNS1_21identity_decomposer_tEEEvPKT1_PSA_PKT2_PSE_T3_iiT4__param_0,
	.param .u64 .ptr .align 1 _ZN3cub18CUB_300001_SM_10006detail10radix_sort31DeviceRadixSortSingleTileKernelINS1_5radix10policy_hubImijE10Policy1000ELNS0_9SortOrderE0EmijNS1_21identity_decomposer_tEEEvPKT1_PSA_PKT2_PSE_T3_iiT4__param_1,
	.param .u64 .ptr .align 1 _ZN3cub18CUB_300001_SM_10006detail10radix_sort31DeviceRadixSortSingleTileKernelINS1_5radix10policy_hubImijE10Policy1000ELNS0_9SortOrderE0EmijNS1_21identity_decomposer_tEEEvPKT1_PSA_PKT2_PSE_T3_iiT4__param_2,
	.param .u64 .ptr .align 1 _ZN3cub18CUB_300001_SM_10006detail10radix_sort31DeviceRadixSortSingleTileKernelINS1_5radix10policy_hubImijE10Policy1000ELNS0_9SortOrderE0EmijNS1_21identity_decomposer_tEEEvPKT1_PSA_PKT2_PSE_T3_iiT4__param_3,
	.param .u32 _ZN3cub18CUB_300001_SM_10006detail10radix_sort31DeviceRadixSortSingleTileKernelINS1_5radix10policy_hubImijE10Policy1000ELNS0_9SortOrderE0EmijNS1_21identity_decomposer_tEEEvPKT1_PSA_PKT2_PSE_T3_iiT4__param_4,
	.param .u32 _ZN3cub18CUB_300001_SM_10006detail10radix_sort31DeviceRadixSortSingleTileKernelINS1_5radix10policy_hubImijE10Policy1000ELNS0_9SortOrderE0EmijNS1_21identity_decomposer_tEEEvPKT1_PSA_PKT2_PSE_T3_iiT4__param_5,
	.param .u32 _ZN3cub18CUB_300001_SM_10006detail10radix_sort31DeviceRadixSortSingleTileKernelINS1_5radix10policy_hubImijE10Policy1000ELNS0_9SortOrderE0EmijNS1_21identity_decomposer_tEEEvPKT1_PSA_PKT2_PSE_T3_iiT4__param_6,
	.param .align 1 .b8 _ZN3cub18CUB_300001_SM_10006detail10radix_sort31DeviceRadixSortSingleTileKernelINS1_5radix10policy_hubImijE10Policy1000ELNS0_9SortOrderE0EmijNS1_21identity_decomposer_tEEEvPKT1_PSA_PKT2_PSE_T3_iiT4__param_7[1]
)
.maxntid 256
.minnctapersm 1
{
	.reg .pred 	%p<42>;
	.reg .b16 	%rs<19>;
	.reg .b32 	%r<467>;
	.reg .b64 	%rd<111>;
	// demoted variable
	.shared .align 16 .b8 _ZZN3cub18CUB_300001_SM_10006detail10radix_sort31DeviceRadixSortSingleTileKernelINS1_5radix10policy_hubImijE10Policy1000ELNS0_9SortOrderE0EmijNS1_21identity_decomposer_tEEEvPKT1_PSA_PKT2_PSE_T3_iiT4_E12temp_storage[33856];
	ld.param.u64 	%rd54, [_ZN3cub18CUB_300001_SM_10006detail10radix_sort31DeviceRadixSortSingleTileKernelINS1_5radix10policy_hubImijE10Policy1000ELNS0_9SortOrderE0EmijNS1_21identity_decomposer_tEEEvPKT1_PSA_PKT2_PSE_T3_iiT4__param_0];
	ld.param.u64 	%rd50, [_ZN3cub18CUB_300001_SM_10006detail10radix_sort31DeviceRadixSortSingleTileKernelINS1_5radix10policy_hubImijE10Policy1000ELNS0_9SortOrderE0EmijNS1_21identity_decomposer_tEEEvPKT1_PSA_PKT2_PSE_T3_iiT4__param_1];
	ld.param.u64 	%rd51, [_ZN3cub18CUB_300001_SM_10006detail10radix_sort31DeviceRadixSortSingleTileKernelINS1_5radix10policy_hubImijE10Policy1000ELNS0_9SortOrderE0EmijNS1_21identity_decomposer_tEEEvPKT1_PSA_PKT2_PSE_T3_iiT4__param_2];
	ld.param.u64 	%rd52, [_ZN3cub18CUB_300001_SM_10006detail10radix_sort31DeviceRadixSortSingleTileKernelINS1_5radix10policy_hubImijE10Policy1000ELNS0_9SortOrderE0EmijNS1_21identity_decomposer_tEEEvPKT1_PSA_PKT2_PSE_T3_iiT4__param_3];
	ld.param.u32 	%r128, [_ZN3cub18CUB_300001_SM_10006detail10radix_sort31DeviceRadixSortSingleTileKernelINS1_5radix10policy_hubImijE10Policy1000ELNS0_9SortOrderE0EmijNS1_21identity_decomposer_tEEEvPKT1_PSA_PKT2_PSE_T3_iiT4__param_4];
	ld.param.u32 	%r129, [_ZN3cub18CUB_300001_SM_10006detail10radix_sort31DeviceRadixSortSingleTileKernelINS1_5radix10policy_hubImijE10Policy1000ELNS0_9SortOrderE0EmijNS1_21identity_decomposer_tEEEvPKT1_PSA_PKT2_PSE_T3_iiT4__param_5];
	ld.param.u32 	%r130, [_ZN3cub18CUB_300001_SM_10006detail10radix_sort31DeviceRadixSortSingleTileKernelINS1_5radix10policy_hubImijE10Policy1000ELNS0_9SortOrderE0EmijNS1_21identity_decomposer_tEEEvPKT1_PSA_PKT2_PSE_T3_iiT4__param_6];
	cvta.to.global.u64 	%rd55, %rd54;
	mov.u32 	%r1, %tid.x;
	mul.lo.s32 	%r2, %r1, 9;
	setp.ge.s32 	%p1, %r2, %r128;
	mul.wide.u32 	%rd56, %r2, 8;
	add.s64 	%rd1, %rd55, %rd56;
	mov.b64 	%rd110, -1;
	@%p1 bra 	$L__BB9_2;
	ld.global.u64 	%rd110, [%rd1];
$L__BB9_2:
	add.s32 	%r3, %r2, 1;
	setp.ge.s32 	%p2, %r3, %r128;
	mov.b64 	%rd109, -1;
	@%p2 bra 	$L__BB9_4;
	ld.global.u64 	%rd109, [%rd1+8];
$L__BB9_4:
	add.s32 	%r4, %r2, 2;
	setp.ge.s32 	%p3, %r4, %r128;
	mov.b64 	%rd108, -1;
	@%p3 bra 	$L__BB9_6;
	ld.global.u64 	%rd108, [%rd1+16];
$L__BB9_6:
	add.s32 	%r5, %r2, 3;
	setp.ge.s32 	%p4, %r5, %r128;
	mov.b64 	%rd107, -1;
	@%p4 bra 	$L__BB9_8;
	ld.global.u64 	%rd107, [%rd1+24];
$L__BB9_8:
	add.s32 	%r6, %r2, 4;
	setp.ge.s32 	%p5, %r6, %r128;
	mov.b64 	%rd106, -1;
	@%p5 bra 	$L__BB9_10;
	ld.global.u64 	%rd106, [%rd1+32];
$L__BB9_10:
	add.s32 	%r7, %r2, 5;
	setp.ge.s32 	%p6, %r7, %r128;
	mov.b64 	%rd105, -1;
	@%p6 bra 	$L__BB9_12;
	ld.global.u64 	%rd105, [%rd1+40];
$L__BB9_12:
	add.s32 	%r8, %r2, 6;
	setp.ge.s32 	%p7, %r8, %r128;
	mov.b64 	%rd104, -1;
	@%p7 bra 	$L__BB9_14;
	ld.global.u64 	%rd104, [%rd1+48];
$L__BB9_14:
	add.s32 	%r9, %r2, 7;
	setp.ge.s32 	%p8, %r9, %r128;
	mov.b64 	%rd103, -1;
	@%p8 bra 	$L__BB9_16;
	ld.global.u64 	%rd103, [%rd1+56];
$L__BB9_16:
	add.s32 	%r10, %r2, 8;
	setp.ge.s32 	%p9, %r10, %r128;
	mov.b64 	%rd102, -1;
	@%p9 bra 	$L__BB9_18;
	ld.global.u64 	%rd102, [%rd1+64];
$L__BB9_18:
	bar.sync 	0;
	shfl.sync.idx.b32	%r11|%p10, %r128, 0, 31, -1;
	setp.ge.s32 	%p11, %r2, %r11;
	cvta.to.global.u64 	%rd65, %rd51;
	mul.wide.u32 	%rd66, %r2, 4;
	add.s64 	%rd20, %rd65, %rd66;
	@%p11 bra 	$L__BB9_20;
	ld.global.u32 	%r464, [%rd20];
$L__BB9_20:
	setp.ge.s32 	%p12, %r3, %r11;
	@%p12 bra 	$L__BB9_22;
	ld.global.u32 	%r463, [%rd20+4];
$L__BB9_22:
	setp.ge.s32 	%p13, %r4, %r11;
	@%p13 bra 	$L__BB9_24;
	ld.global.u32 	%r462, [%rd20+8];
$L__BB9_24:
	setp.ge.s32 	%p14, %r5, %r11;
	@%p14 bra 	$L__BB9_26;
	ld.global.u32 	%r461, [%rd20+12];
$L__BB9_26:
	setp.ge.s32 	%p15, %r6, %r11;
	@%p15 bra 	$L__BB9_28;
	ld.global.u32 	%r460, [%rd20+16];
$L__BB9_28:
	setp.ge.s32 	%p16, %r7, %r11;
	@%p16 bra 	$L__BB9_30;
	ld.global.u32 	%r459, [%rd20+20];
$L__BB9_30:
	setp.ge.s32 	%p17, %r8, %r11;
	@%p17 bra 	$L__BB9_32;
	ld.global.u32 	%r458, [%rd20+24];
$L__BB9_32:
	setp.ge.s32 	%p18, %r9, %r11;
	@%p18 bra 	$L__BB9_34;
	ld.global.u32 	%r457, [%rd20+28];
$L__BB9_34:
	setp.ge.s32 	%p19, %r10, %r11;
	@%p19 bra 	$L__BB9_36;
	ld.global.u32 	%r456, [%rd20+32];
$L__BB9_36:
	bar.sync 	0;
	shr.u32 	%r30, %r1, 5;
	shl.b32 	%r141, %r1, 2;
	mov.u32 	%r142, _ZZN3cub18CUB_300001_SM_10006detail10radix_sort31DeviceRadixSortSingleTileKernelINS1_5radix10policy_hubImijE10Policy1000ELNS0_9SortOrderE0EmijNS1_21identity_decomposer_tEEEvPKT1_PSA_PKT2_PSE_T3_iiT4_E12temp_storage;
	add.s32 	%r31, %r142, %r141;
	shl.b32 	%r143, %r1, 7;
	add.s32 	%r32, %r31, %r143;
	shl.b32 	%r144, %r30, 2;
	add.s32 	%r145, %r142, %r144;
	add.s32 	%r33, %r145, 33792;
	mad.lo.s32 	%r34, %r1, -60, %r32;
	mad.lo.s32 	%r35, %r1, -36, %r34;
	add.s32 	%r455, %r129, 6;
	sub.s32 	%r454, %r130, %r129;
$L__BB9_37:
	add.s32 	%r156, %r455, -6;
	min.s32 	%r146, %r454, 6;
	mov.b32 	%r185, 0;
	st.shared.u32 	[%r31], %r185;
	st.shared.u32 	[%r31+1024], %r185;
	st.shared.u32 	[%r31+2048], %r185;
	st.shared.u32 	[%r31+3072], %r185;
	st.shared.u32 	[%r31+4096], %r185;
	st.shared.u32 	[%r31+5120], %r185;
	st.shared.u32 	[%r31+6144], %r185;
	st.shared.u32 	[%r31+7168], %r185;
	st.shared.u32 	[%r31+8192], %r185;
	st.shared.u32 	[%r31+9216], %r185;
	st.shared.u32 	[%r31+10240], %r185;
	st.shared.u32 	[%r31+11264], %r185;
	st.shared.u32 	[%r31+12288], %r185;
	st.shared.u32 	[%r31+13312], %r185;
	st.shared.u32 	[%r31+14336], %r185;
	st.shared.u32 	[%r31+15360], %r185;
	st.shared.u32 	[%r31+16384], %r185;
	st.shared.u32 	[%r31+17408], %r185;
	st.shared.u32 	[%r31+18432], %r185;
	st.shared.u32 	[%r31+19456], %r185;
	st.shared.u32 	[%r31+20480], %r185;
	st.shared.u32 	[%r31+21504], %r185;
	st.shared.u32 	[%r31+22528], %r185;
	st.shared.u32 	[%r31+23552], %r185;
	st.shared.u32 	[%r31+24576], %r185;
	st.shared.u32 	[%r31+25600], %r185;
	st.shared.u32 	[%r31+26624], %r185;
	st.shared.u32 	[%r31+27648], %r185;
	st.shared.u32 	[%r31+28672], %r185;
	st.shared.u32 	[%r31+29696], %r185;
	st.shared.u32 	[%r31+30720], %r185;
	st.shared.u32 	[%r31+31744], %r185;
	st.shared.u32 	[%r31+32768], %r185;
	mov.b64 	%rd68, 1;
	// begin inline asm
	shl.b64 %rd67, %rd68, %r146;
	// end inline asm
	add.s64 	%rd70, %rd67, -1;
	// begin inline asm
	shl.b64 %rd69, %rd70, %r185;
	// end inline asm
	// begin inline asm
	shr.b64 %rd71, %rd110, %r156;
	// end inline asm
	cvt.u32.u64 	%r188, %rd71;
	cvt.u32.u64 	%r189, %rd69;
	and.b32  	%r190, %r189, %r188;
	shl.b32 	%r191, %r190, 10;
	and.b32  	%r192, %r191, 31744;
	add.s32 	%r193, %r31, %r192;
	shr.u32 	%r194, %r190, 4;
	and.b32  	%r195, %r194, 268435454;
	add.s32 	%r50, %r193, %r195;
	ld.shared.u16 	%rs1, [%r50];
	add.s16 	%rs10, %rs1, 1;
	st.shared.u16 	[%r50], %rs10;
	// begin inline asm
	shr.b64 %rd73, %rd109, %r156;
	// end inline asm
	cvt.u32.u64 	%r196, %rd73;
	and.b32  	%r197, %r189, %r196;
	shl.b32 	%r198, %r197, 10;
	and.b32  	%r199, %r198, 31744;
	add.s32 	%r200, %r31, %r199;
	shr.u32 	%r201, %r197, 4;
	and.b32  	%r202, %r201, 268435454;
	add.s32 	%r51, %r200, %r202;
	ld.shared.u16 	%rs2, [%r51];
	add.s16 	%rs11, %rs2, 1;
	st.shared.u16 	[%r51], %rs11;
	// begin inline asm
	shr.b64 %rd75, %rd108, %r156;
	// end inline asm
	cvt.u32.u64 	%r203, %rd75;
	and.b32  	%r204, %r189, %r203;
	shl.b32 	%r205, %r204, 10;
	and.b32  	%r206, %r205, 31744;
	add.s32 	%r207, %r31, %r206;
	shr.u32 	%r208, %r204, 4;
	and.b32  	%r209, %r208, 268435454;
	add.s32 	%r52, %r207, %r209;
	ld.shared.u16 	%rs3, [%r52];
	add.s16 	%rs12, %rs3, 1;
	st.shared.u16 	[%r52], %rs12;
	// begin inline asm
	shr.b64 %rd77, %rd107, %r156;
	// end inline asm
	cvt.u32.u64 	%r210, %rd77;
	and.b32  	%r211, %r189, %r210;
	shl.b32 	%r212, %r211, 10;
	and.b32  	%r213, %r212, 31744;
	add.s32 	%r214, %r31, %r213;
	shr.u32 	%r215, %r211, 4;
	and.b32  	%r216, %r215, 268435454;
	add.s32 	%r53, %r214, %r216;
	ld.shared.u16 	%rs4, [%r53];
	add.s16 	%rs13, %rs4, 1;
	st.shared.u16 	[%r53], %rs13;
	// begin inline asm
	shr.b64 %rd79, %rd106, %r156;
	// end inline asm
	cvt.u32.u64 	%r217, %rd79;
	and.b32  	%r218, %r189, %r217;
	shl.b32 	%r219, %r218, 10;
	and.b32  	%r220, %r219, 31744;
	add.s32 	%r221, %r31, %r220;
	shr.u32 	%r222, %r218, 4;
	and.b32  	%r223, %r222, 268435454;
	add.s32 	%r54, %r221, %r223;
	ld.shared.u16 	%rs5, [%r54];
	add.s16 	%rs14, %rs5, 1;
	st.shared.u16 	[%r54], %rs14;
	// begin inline asm
	shr.b64 %rd81, %rd105, %r156;
	// end inline asm
	cvt.u32.u64 	%r224, %rd81;
	and.b32  	%r225, %r189, %r224;
	shl.b32 	%r226, %r225, 10;
	and.b32  	%r227, %r226, 31744;
	add.s32 	%r228, %r31, %r227;
	shr.u32 	%r229, %r225, 4;
	and.b32  	%r230, %r229, 268435454;
	add.s32 	%r55, %r228, %r230;
	ld.shared.u16 	%rs6, [%r55];
	add.s16 	%rs15, %rs6, 1;
	st.shared.u16 	[%r55], %rs15;
	// begin inline asm
	shr.b64 %rd83, %rd104, %r156;
	// end inline asm
	cvt.u32.u64 	%r231, %rd83;
	and.b32  	%r232, %r189, %r231;
	shl.b32 	%r233, %r232, 10;
	and.b32  	%r234, %r233, 31744;
	add.s32 	%r235, %r31, %r234;
	shr.u32 	%r236, %r232, 4;
	and.b32  	%r237, %r236, 268435454;
	add.s32 	%r56, %r235, %r237;
	ld.shared.u16 	%rs7, [%r56];
	add.s16 	%rs16, %rs7, 1;
	st.shared.u16 	[%r56], %rs16;
	// begin inline asm
	shr.b64 %rd85, %rd103, %r156;
	// end inline asm
	cvt.u32.u64 	%r238, %rd85;
	and.b32  	%r239, %r189, %r238;
	shl.b32 	%r240, %r239, 10;
	and.b32  	%r241, %r240, 31744;
	add.s32 	%r242, %r31, %r241;
	shr.u32 	%r243, %r239, 4;
	and.b32  	%r244, %r243, 268435454;
	add.s32 	%r57, %r242, %r244;
	ld.shared.u16 	%rs8, [%r57];
	add.s16 	%rs17, %rs8, 1;
	st.shared.u16 	[%r57], %rs17;
	// begin inline asm
	shr.b64 %rd87, %rd102, %r156;
	// end inline asm
	cvt.u32.u64 	%r245, %rd87;
	and.b32  	%r246, %r189, %r245;
	shl.b32 	%r247, %r246, 10;
	and.b32  	%r248, %r247, 31744;
	add.s32 	%r249, %r31, %r248;
	shr.u32 	%r250, %r246, 4;
	and.b32  	%r251, %r250, 268435454;
	add.s32 	%r58, %r249, %r251;
	ld.shared.u16 	%rs9, [%r58];
	add.s16 	%rs18, %rs9, 1;
	st.shared.u16 	[%r58], %rs18;
	bar.sync 	0;
	ld.shared.u32 	%r59, [%r32];
	ld.shared.u32 	%r252, [%r32+4];
	ld.shared.u32 	%r253, [%r32+8];
	ld.shared.u32 	%r254, [%r32+12];
	ld.shared.u32 	%r255, [%r32+16];
	ld.shared.u32 	%r256, [%r32+20];
	ld.shared.u32 	%r257, [%r32+24];
	ld.shared.u32 	%r258, [%r32+28];
	ld.shared.u32 	%r259, [%r32+32];
	ld.shared.u32 	%r260, [%r32+36];
	ld.shared.u32 	%r261, [%r32+40];
	ld.shared.u32 	%r262, [%r32+44];
	ld.shared.u32 	%r263, [%r32+48];
	ld.shared.u32 	%r264, [%r32+52];
	ld.shared.u32 	%r265, [%r32+56];
	ld.shared.u32 	%r266, [%r32+60];
	ld.shared.u32 	%r267, [%r32+64];
	ld.shared.u32 	%r268, [%r32+68];
	ld.shared.u32 	%r269, [%r32+72];
	ld.shared.u32 	%r270, [%r32+76];
	ld.shared.u32 	%r271, [%r32+80];
	ld.shared.u32 	%r272, [%r32+84];
	ld.shared.u32 	%r273, [%r32+88];
	ld.shared.u32 	%r274, [%r32+92];
	ld.shared.u32 	%r275, [%r32+96];
	ld.shared.u32 	%r276, [%r32+100];
	ld.shared.u32 	%r277, [%r32+104];
	ld.shared.u32 	%r278, [%r32+108];
	ld.shared.u32 	%r279, [%r32+112];
	ld.shared.u32 	%r280, [%r32+116];
	ld.shared.u32 	%r281, [%r32+120];
	ld.shared.u32 	%r282, [%r32+124];
	ld.shared.u32 	%r283, [%r32+128];
	add.s32 	%r60, %r252, %r59;
	add.s32 	%r61, %r253, %r60;
	add.s32 	%r62, %r254, %r61;
	add.s32 	%r63, %r255, %r62;
	add.s32 	%r64, %r256, %r63;
	add.s32 	%r65, %r257, %r64;
	add.s32 	%r66, %r258, %r65;
	add.s32 	%r67, %r259, %r66;
	add.s32 	%r68, %r260, %r67;
	add.s32 	%r69, %r261, %r68;
	add.s32 	%r70, %r262, %r69;
	add.s32 	%r71, %r263, %r70;
	add.s32 	%r72, %r264, %r71;
	add.s32 	%r73, %r265, %r72;
	add.s32 	%r74, %r266, %r73;
	add.s32 	%r75, %r267, %r74;
	add.s32 	%r76, %r268, %r75;
	add.s32 	%r77, %r269, %r76;
	add.s32 	%r78, %r270, %r77;
	add.s32 	%r79, %r271, %r78;
	add.s32 	%r80, %r272, %r79;
	add.s32 	%r81, %r273, %r80;
	add.s32 	%r82, %r274, %r81;
	add.s32 	%r83, %r275, %r82;
	add.s32 	%r84, %r276, %r83;
	add.s32 	%r85, %r277, %r84;
	add.s32 	%r86, %r278, %r85;
	add.s32 	%r87, %r279, %r86;
	add.s32 	%r88, %r280, %r87;
	add.s32 	%r89, %r281, %r88;
	add.s32 	%r90, %r282, %r89;
	add.s32 	%r162, %r283, %r90;
	// begin inline asm
	mov.u32 %r157, %laneid;
	// end inline asm
	mov.b32 	%r160, 1;
	mov.b32 	%r187, -1;
	// begin inline asm
	{  .reg .u32 r0;  .reg .pred p;  shfl.sync.up.b32 r0|p, %r162, %r160, %r185, %r187;  @p add.u32 r0, r0, %r162;  mov.u32 %r158, r0;}
	// end inline asm
	mov.b32 	%r166, 2;
	// begin inline asm
	{  .reg .u32 r0;  .reg .pred p;  shfl.sync.up.b32 r0|p, %r158, %r166, %r185, %r187;  @p add.u32 r0, r0, %r158;  mov.u32 %r164, r0;}
	// end inline asm
	mov.b32 	%r172, 4;
	// begin inline asm
	{  .reg .u32 r0;  .reg .pred p;  shfl.sync.up.b32 r0|p, %r164, %r172, %r185, %r187;  @p add.u32 r0, r0, %r164;  mov.u32 %r170, r0;}
	// end inline asm
	mov.b32 	%r178, 8;
	// begin inline asm
	{  .reg .u32 r0;  .reg .pred p;  shfl.sync.up.b32 r0|p, %r170, %r178, %r185, %r187;  @p add.u32 r0, r0, %r170;  mov.u32 %r176, r0;}
	// end inline asm
	mov.b32 	%r184, 16;
	// begin inline asm
	{  .reg .u32 r0;  .reg .pred p;  shfl.sync.up.b32 r0|p, %r176, %r184, %r185, %r187;  @p add.u32 r0, r0, %r176;  mov.u32 %r182, r0;}
	// end inline asm
	setp.ne.s32 	%p20, %r157, 31;
	@%p20 bra 	$L__BB9_39;
	st.shared.u32 	[%r33], %r182;
$L__BB9_39:
	sub.s32 	%r284, %r182, %r162;
	setp.gt.u32 	%p21, %r1, 31;
	setp.eq.s32 	%p22, %r30, 7;
	setp.eq.s32 	%p23, %r30, 6;
	setp.eq.s32 	%p24, %r30, 5;
	setp.eq.s32 	%p25, %r30, 4;
	setp.eq.s32 	%p26, %r30, 3;
	setp.eq.s32 	%p27, %r30, 2;
	setp.eq.s32 	%p28, %r30, 1;
	bar.sync 	0;
	ld.shared.v4.u32 	{%r285, %r286, %r287, %r288}, [_ZZN3cub18CUB_300001_SM_10006detail10radix_sort31DeviceRadixSortSingleTileKernelINS1_5radix10policy_hubImijE10Policy1000ELNS0_9SortOrderE0EmijNS1_21identity_decomposer_tEEEvPKT1_PSA_PKT2_PSE_T3_iiT4_E12temp_storage+33792];
	selp.b32 	%r289, %r285, %r465, %p28;
	add.s32 	%r290, %r286, %r285;
	selp.b32 	%r291, %r290, %r289, %p27;
	add.s32 	%r292, %r290, %r287;
	selp.b32 	%r293, %r292, %r291, %p26;
	add.s32 	%r294, %r292, %r288;
	selp.b32 	%r295, %r294, %r293, %p25;
	ld.shared.v4.u32 	{%r296, %r297, %r298, %r299}, [_ZZN3cub18CUB_300001_SM_10006detail10radix_sort31DeviceRadixSortSingleTileKernelINS1_5radix10policy_hubImijE10Policy1000ELNS0_9SortOrderE0EmijNS1_21identity_decomposer_tEEEvPKT1_PSA_PKT2_PSE_T3_iiT4_E12temp_storage+33808];
	add.s32 	%r300, %r294, %r296;
	selp.b32 	%r301, %r300, %r295, %p24;
	add.s32 	%r302, %r300, %r297;
	selp.b32 	%r303, %r302, %r301, %p23;
	add.s32 	%r304, %r302, %r298;
	selp.b32 	%r465, %r304, %r303, %p22;
	add.s32 	%r95, %r304, %r299;
	setp.ne.s32 	%p29, %r157, 0;
	selp.b32 	%r305, %r284, 0, %p29;
	add.s32 	%r306, %r465, %r305;
	or.pred  	%p30, %p21, %p29;
	selp.b32 	%r466, %r306, %r284, %p21;
	@%p30 bra 	$L__BB9_41;
	shl.b32 	%r466, %r95, 16;
	st.shared.u32 	[_ZZN3cub18CUB_300001_SM_10006detail10radix_sort31DeviceRadixSortSingleTileKernelINS1_5radix10policy_hubImijE10Policy1000ELNS0_9SortOrderE0EmijNS1_21identity_decomposer_tEEEvPKT1_PSA_PKT2_PSE_T3_iiT4_E12temp_storage+33832], %r466;
$L__BB9_41:
	setp.eq.s32 	%p31, %r1, 0;
	bar.sync 	0;
	ld.shared.u32 	%r307, [_ZZN3cub18CUB_300001_SM_10006detail10radix_sort31DeviceRadixSortSingleTileKernelINS1_5radix10policy_hubImijE10Policy1000ELNS0_9SortOrderE0EmijNS1_21identity_decomposer_tEEEvPKT1_PSA_PKT2_PSE_T3_iiT4_E12temp_storage+33832];
	selp.b32 	%r308, 0, %r307, %p31;
	add.s32 	%r309, %r466, %r308;
	add.s32 	%r310, %r59, %r309;
	add.s32 	%r311, %r60, %r309;
	add.s32 	%r312, %r61, %r309;
	add.s32 	%r313, %r62, %r309;
	add.s32 	%r314, %r63, %r309;
	add.s32 	%r315, %r64, %r309;
	add.s32 	%r316, %r65, %r309;
	add.s32 	%r317, %r66, %r309;
	add.s32 	%r318, %r67, %r309;
	add.s32 	%r319, %r68, %r309;
	add.s32 	%r320, %r69, %r309;
	add.s32 	%r321, %r70, %r309;
	add.s32 	%r322, %r71, %r309;
	add.s32 	%r323, %r72, %r309;
	add.s32 	%r324, %r73, %r309;
	add.s32 	%r325, %r74, %r309;
	add.s32 	%r326, %r75, %r309;
	add.s32 	%r327, %r76, %r309;
	add.s32 	%r328, %r77, %r309;
	add.s32 	%r329, %r78, %r309;
	add.s32 	%r330, %r79, %r309;
	add.s32 	%r331, %r80, %r309;
	add.s32 	%r332, %r81, %r309;
	add.s32 	%r333, %r82, %r309;
	add.s32 	%r334, %r83, %r309;
	add.s32 	%r335, %r84, %r309;
	add.s32 	%r336, %r85, %r309;
	add.s32 	%r337, %r86, %r309;
	add.s32 	%r338, %r87, %r309;
	add.s32 	%r339, %r88, %r309;
	add.s32 	%r340, %r89, %r309;
	add.s32 	%r341, %r90, %r309;
	st.shared.u32 	[%r32], %r309;
	st.shared.u32 	[%r32+4], %r310;
	st.shared.u32 	[%r32+8], %r311;
	st.shared.u32 	[%r32+12], %r312;
	st.shared.u32 	[%r32+16], %r313;
	st.shared.u32 	[%r32+20], %r314;
	st.shared.u32 	[%r32+24], %r315;
	st.shared.u32 	[%r32+28], %r316;
	st.shared.u32 	[%r32+32], %r317;
	st.shared.u32 	[%r32+36], %r318;
	st.shared.u32 	[%r32+40], %r319;
	st.shared.u32 	[%r32+44], %r320;
	st.shared.u32 	[%r32+48], %r321;
	st.shared.u32 	[%r32+52], %r322;
	st.shared.u32 	[%r32+56], %r323;
	st.shared.u32 	[%r32+60], %r324;
	st.shared.u32 	[%r32+64], %r325;
	st.shared.u32 	[%r32+68], %r326;
	st.shared.u32 	[%r32+72], %r327;
	st.shared.u32 	[%r32+76], %r328;
	st.shared.u32 	[%r32+80], %r329;
	st.shared.u32 	[%r32+84], %r330;
	st.shared.u32 	[%r32+88], %r331;
	st.shared.u32 	[%r32+92], %r332;
	st.shared.u32 	[%r32+96], %r333;
	st.shared.u32 	[%r32+100], %r334;
	st.shared.u32 	[%r32+104], %r335;
	st.shared.u32 	[%r32+108], %r336;
	st.shared.u32 	[%r32+112], %r337;
	st.shared.u32 	[%r32+116], %r338;
	st.shared.u32 	[%r32+120], %r339;
	st.shared.u32 	[%r32+124], %r340;
	st.shared.u32 	[%r32+128], %r341;
	bar.sync 	0;
	cvt.u32.u16 	%r342, %rs1;
	ld.shared.u16 	%r343, [%r50];
	add.s32 	%r99, %r343, %r342;
	cvt.u32.u16 	%r344, %rs2;
	ld.shared.u16 	%r345, [%r51];
	add.s32 	%r100, %r345, %r344;
	cvt.u32.u16 	%r346, %rs3;
	ld.shared.u16 	%r347, [%r52];
	add.s32 	%r101, %r347, %r346;
	cvt.u32.u16 	%r348, %rs4;
	ld.shared.u16 	%r349, [%r53];
	add.s32 	%r102, %r349, %r348;
	cvt.u32.u16 	%r350, %rs5;
	ld.shared.u16 	%r351, [%r54];
	add.s32 	%r103, %r351, %r350;
	cvt.u32.u16 	%r352, %rs6;
	ld.shared.u16 	%r353, [%r55];
	add.s32 	%r104, %r353, %r352;
	cvt.u32.u16 	%r354, %rs7;
	ld.shared.u16 	%r355, [%r56];
	add.s32 	%r105, %r355, %r354;
	cvt.u32.u16 	%r356, %rs8;
	ld.shared.u16 	%r357, [%r57];
	add.s32 	%r106, %r357, %r356;
	cvt.u32.u16 	%r358, %rs9;
	ld.shared.u16 	%r359, [%r58];
	add.s32 	%r107, %r359, %r358;
	bar.sync 	0;
	setp.lt.s32 	%p32, %r455, %r130;
	@%p32 bra 	$L__BB9_61;
	shl.b32 	%r360, %r99, 3;
	mov.u32 	%r361, _ZZN3cub18CUB_300001_SM_10006detail10radix_sort31DeviceRadixSortSingleTileKernelINS1_5radix10policy_hubImijE10Policy1000ELNS0_9SortOrderE0EmijNS1_21identity_decomposer_tEEEvPKT1_PSA_PKT2_PSE_T3_iiT4_E12temp_storage;
	add.s32 	%r362, %r361, %r360;
	st.shared.u64 	[%r362], %rd110;
	shl.b32 	%r363, %r100, 3;
	add.s32 	%r364, %r361, %r363;
	st.shared.u64 	[%r364], %rd109;
	shl.b32 	%r365, %r101, 3;
	add.s32 	%r366, %r361, %r365;
	st.shared.u64 	[%r366], %rd108;
	shl.b32 	%r367, %r102, 3;
	add.s32 	%r368, %r361, %r367;
	st.shared.u64 	[%r368], %rd107;
	shl.b32 	%r369, %r103, 3;
	add.s32 	%r370, %r361, %r369;
	st.shared.u64 	[%r370], %rd106;
	shl.b32 	%r371, %r104, 3;
	add.s32 	%r372, %r361, %r371;
	st.shared.u64 	[%r372], %rd105;
	shl.b32 	%r373, %r105, 3;
	add.s32 	%r374, %r361, %r373;
	st.shared.u64 	[%r374], %rd104;
	shl.b32 	%r375, %r106, 3;
	add.s32 	%r376, %r361, %r375;
	st.shared.u64 	[%r376], %rd103;
	shl.b32 	%r377, %r107, 3;
	add.s32 	%r378, %r361, %r377;
	st.shared.u64 	[%r378], %rd102;
	bar.sync 	0;
	mad.lo.s32 	%r379, %r1, -28, %r35;
	ld.shared.u64 	%rd30, [%r379];
	ld.shared.u64 	%rd31, [%r379+2048];
	ld.shared.u64 	%rd32, [%r379+4096];
	ld.shared.u64 	%rd33, [%r379+6144];
	ld.shared.u64 	%rd34, [%r379+8192];
	ld.shared.u64 	%rd35, [%r379+10240];
	ld.shared.u64 	%rd36, [%r379+12288];
	ld.shared.u64 	%rd37, [%r379+14336];
	ld.shared.u64 	%rd38, [%r379+16384];
	bar.sync 	0;
	shl.b32 	%r380, %r99, 2;
	sub.s32 	%r381, %r362, %r380;
	st.shared.u32 	[%r381], %r464;
	shl.b32 	%r382, %r100, 2;
	sub.s32 	%r383, %r364, %r382;
	st.shared.u32 	[%r383], %r463;
	shl.b32 	%r384, %r101, 2;
	sub.s32 	%r385, %r366, %r384;
	st.shared.u32 	[%r385], %r462;
	shl.b32 	%r386, %r102, 2;
	sub.s32 	%r387, %r368, %r386;
	st.shared.u32 	[%r387], %r461;
	shl.b32 	%r388, %r103, 2;
	sub.s32 	%r389, %r370, %r388;
	st.shared.u32 	[%r389], %r460;
	shl.b32 	%r390, %r104, 2;
	sub.s32 	%r391, %r372, %r390;
	st.shared.u32 	[%r391], %r459;
	shl.b32 	%r392, %r105, 2;
	sub.s32 	%r393, %r374, %r392;
	st.shared.u32 	[%r393], %r458;
	shl.b32 	%r394, %r106, 2;
	sub.s32 	%r395, %r376, %r394;
	st.shared.u32 	[%r395], %r457;
	shl.b32 	%r396, %r107, 2;
	sub.s32 	%r397, %r378, %r396;
	st.shared.u32 	[%r397], %r456;
	bar.sync 	0;
	shl.b32 	%r398, %r1, 2;
	sub.s32 	%r108, %r379, %r398;
	ld.shared.u32 	%r109, [%r108+1024];
	ld.shared.u32 	%r110, [%r108+2048];
	ld.shared.u32 	%r111, [%r108+3072];
	ld.shared.u32 	%r112, [%r108+4096];
	ld.shared.u32 	%r113, [%r108+5120];
	ld.shared.u32 	%r114, [%r108+6144];
	ld.shared.u32 	%r115, [%r108+7168];
	ld.shared.u32 	%r116, [%r108+8192];
	setp.lt.u32 	%p33, %r1, %r11;
	cvta.to.global.u64 	%rd89, %rd50;
	mul.wide.u32 	%rd90, %r1, 8;
	add.s64 	%rd39, %rd89, %rd90;
	cvta.to.global.u64 	%rd91, %rd52;
	mul.wide.u32 	%rd92, %r1, 4;
	add.s64 	%rd40, %rd91, %rd92;
	@%p33 bra 	$L__BB9_43;
	bra.uni 	$L__BB9_44;
$L__BB9_43:
	ld.shared.u32 	%r399, [%r108];
	st.global.u64 	[%rd39], %rd30;
	st.global.u32 	[%rd40], %r399;
$L__BB9_44:
	add.s32 	%r400, %r1, 256;
	setp.ge.u32 	%p34, %r400, %r11;
	@%p34 bra 	$L__BB9_46;
	st.global.u64 	[%rd39+2048], %rd31;
	st.global.u32 	[%rd40+1024], %r109;
$L__BB9_46:
	add.s32 	%r401, %r1, 512;
	setp.ge.u32 	%p35, %r401, %r11;
	@%p35 bra 	$L__BB9_48;
	st.global.u64 	[%rd39+4096], %rd32;
	st.global.u32 	[%rd40+2048], %r110;
$L__BB9_48:
	add.s32 	%r402, %r1, 768;
	setp.ge.u32 	%p36, %r402, %r11;
	@%p36 bra 	$L__BB9_50;
	st.global.u64 	[%rd39+6144], %rd33;
	st.global.u32 	[%rd40+3072], %r111;
$L__BB9_50:
	or.b32  	%r403, %r1, 1024;
	setp.ge.u32 	%p37, %r403, %r11;
	@%p37 bra 	$L__BB9_52;
	st.global.u64 	[%rd39+8192], %rd34;
	st.global.u32 	[%rd40+4096], %r112;
$L__BB9_52:
	add.s32 	%r404, %r1, 1280;
	setp.ge.u32 	%p38, %r404, %r11;
	@%p38 bra 	$L__BB9_54;
	st.global.u64 	[%rd39+10240], %rd35;
	st.global.u32 	[%rd40+5120], %r113;
$L__BB9_54:
	add.s32 	%r405, %r1, 1536;
	setp.ge.u32 	%p39, %r405, %r11;
	@%p39 bra 	$L__BB9_56;
	st.global.u64 	[%rd39+12288], %rd36;
	st.global.u32 	[%rd40+6144], %r114;
$L__BB9_56:
	add.s32 	%r406, %r1, 1792;
	setp.ge.u32 	%p40, %r406, %r11;
	@%p40 bra 	$L__BB9_58;
	st.global.u64 	[%rd39+14336], %rd37;
	st.global.u32 	[%rd40+7168], %r115;
$L__BB9_58:
	or.b32  	%r407, %r1, 2048;
	setp.ge.u32 	%p41, %r407, %r11;
	@%p41 bra 	$L__BB9_60;
	st.global.u64 	[%rd39+16384], %rd38;
	st.global.u32 	[%rd40+8192], %r116;
$L__BB9_60:
	ret;
$L__BB9_61:
	shl.b32 	%r408, %r99, 3;
	mov.u32 	%r409, _ZZN3cub18CUB_300001_SM_10006detail10radix_sort31DeviceRadixSortSingleTileKernelINS1_5radix10policy_hubImijE10Policy1000ELNS0_9SortOrderE0EmijNS1_21identity_decomposer_tEEEvPKT1_PSA_PKT2_PSE_T3_iiT4_E12temp_storage;
	add.s32 	%r410, %r409, %r408;
	st.shared.u64 	[%r410], %rd110;
	shl.b32 	%r411, %r100, 3;
	add.s32 	%r412, %r409, %r411;
	st.shared.u64 	[%r412], %rd109;
	shl.b32 	%r413, %r101, 3;
	add.s32 	%r414, %r409, %r413;
	st.shared.u64 	[%r414], %rd108;
	shl.b32 	%r415, %r102, 3;
	add.s32 	%r416, %r409, %r415;
	st.shared.u64 	[%r416], %rd107;
	shl.b32 	%r417, %r103, 3;
	add.s32 	%r418, %r409, %r417;
	st.shared.u64 	[%r418], %rd106;
	shl.b32 	%r419, %r104, 3;
	add.s32 	%r420, %r409, %r419;
	st.shared.u64 	[%r420], %rd105;
	shl.b32 	%r421, %r105, 3;
	add.s32 	%r422, %r409, %r421;
	st.shared.u64 	[%r422], %rd104;
	shl.b32 	%r423, %r106, 3;
	add.s32 	%r424, %r409, %r423;
	st.shared.u64 	[%r424], %rd103;
	shl.b32 	%r425, %r107, 3;
	add.s32 	%r426, %r409, %r425;
	st.shared.u64 	[%r426], %rd102;
	bar.sync 	0;
	ld.shared.u64 	%rd110, [%r34];
	ld.shared.u64 	%rd109, [%r34+8];
	ld.shared.u64 	%rd108, [%r34+16];
	ld.shared.u64 	%rd107, [%r34+24];
	ld.shared.u64 	%rd106, [%r34+32];
	ld.shared.u64 	%rd105, [%r34+40];
	ld.shared.u64 	%rd104, [%r34+48];
	ld.shared.u64 	%rd103, [%r34+56];
	ld.shared.u64 	%rd102, [%r34+64];
	bar.sync 	0;
	shl.b32 	%r427, %r99, 2;
	sub.s32 	%r428, %r410, %r427;
	st.shared.u32 	[%r428], %r464;
	shl.b32 	%r429, %r100, 2;
	sub.s32 	%r430, %r412, %r429;
	st.shared.u32 	[%r430], %r463;
	shl.b32 	%r431, %r101, 2;
	sub.s32 	%r432, %r414, %r431;
	st.shared.u32 	[%r432], %r462;
	shl.b32 	%r433, %r102, 2;
	sub.s32 	%r434, %r416, %r433;
	st.shared.u32 	[%r434], %r461;
	shl.b32 	%r435, %r103, 2;
	sub.s32 	%r436, %r418, %r435;
	st.shared.u32 	[%r436], %r460;
	shl.b32 	%r437, %r104, 2;
	sub.s32 	%r438, %r420, %r437;
	st.shared.u32 	[%r438], %r459;
	shl.b32 	%r439, %r105, 2;
	sub.s32 	%r440, %r422, %r439;
	st.shared.u32 	[%r440], %r458;
	shl.b32 	%r441, %r106, 2;
	sub.s32 	%r442, %r424, %r441;
	st.shared.u32 	[%r442], %r457;
	shl.b32 	%r443, %r107, 2;
	sub.s32 	%r444, %r426, %r443;
	st.shared.u32 	[%r444], %r456;
	bar.sync 	0;
	ld.shared.u32 	%r464, [%r35];
	ld.shared.u32 	%r463, [%r35+4];
	ld.shared.u32 	%r462, [%r35+8];
	ld.shared.u32 	%r461, [%r35+12];
	ld.shared.u32 	%r460, [%r35+16];
	ld.shared.u32 	%r459, [%r35+20];
	ld.shared.u32 	%r458, [%r35+24];
	ld.shared.u32 	%r457, [%r35+28];
	ld.shared.u32 	%r456, [%r35+32];
	bar.sync 	0;
	add.s32 	%r455, %r455, 6;
	add.s32 	%r454, %r454, -6;
	bra.uni 	$L__BB9_37;

}
	// .globl	_ZN3cub18CUB_300001_SM_10006detail10radix_sort30DeviceRadixSortHistogramKernelINS1_5radix10policy_hubImijE10Policy1000ELNS0_9SortOrderE0EmjNS1_21identity_decomposer_tEEEvPT2_PKT1_SA_iiT3_
.visible .entry _ZN3cub18CUB_300001_SM_10006detail10radix_sort30DeviceRadixSortHistogramKernelINS1_5radix10policy_hubImijE10Policy1000ELNS0_9SortOrderE0EmjNS1_21identity_decomposer_tEEEvPT2_PKT1_SA_iiT3_(
	.param .u64 .ptr .align 1 _ZN3cub18CUB_300001_SM_10006detail10radix_sort30DeviceRadixSortHistogramKernelINS1_5radix10policy_hubImijE10Policy1000ELNS0_9SortOrderE0EmjNS1_21identity_decomposer_tEEEvPT2_PKT1_SA_iiT3__param_0,
	.param .u64 .ptr .align 1 _ZN3cub18CUB_300001_SM_10006detail10radix_sort30DeviceRadixSortHistogramKernelINS1_5radix10policy_hubImijE10Policy1000ELNS0_9SortOrderE0EmjNS1_21identity_decomposer_tEEEvPT2_PKT1_SA_iiT3__param_1,
	.param .u32 _ZN3cub18CUB_300001_SM_10006detail10radix_sort30DeviceRadixSortHistogramKernelINS1_5radix10policy_hubImijE10Policy1000ELNS0_9SortOrderE0EmjNS1_21identity_decomposer_tEEEvPT2_PKT1_SA_iiT3__param_2,
	.param .u32 _ZN3cub18CUB_300001_SM_10006detail10radix_sort30DeviceRadixSortHistogramKernelINS1_5radix10policy_hubImijE10Policy1000ELNS0_9SortOrderE0EmjNS1_21identity_decomposer_tEEEvPT2_PKT1_SA_iiT3__param_3,
	.param .u32 _ZN3cub18CUB_300001_SM_10006detail10radix_sort30DeviceRadixSortHistogramKernelINS1_5radix10policy_hubImijE10Policy1000ELNS0_9SortOrderE0EmjNS1_21identity_decomposer_tEEEvPT2_PKT1_SA_iiT3__param_4,
	.param .align 1 .b8 _ZN3cub18CUB_300001_SM_10006detail10radix_sort30DeviceRadixSortHistogramKernelINS1_5radix10policy_hubImijE10Policy1000ELNS0_9SortOrderE0EmjNS1_21identity_decomposer_tEEEvPT2_PKT1_SA_iiT3__param_5[1]
)
.maxntid 128
{
	.reg .pred 	%p<91>;
	.reg .b32 	%r<376>;
	.reg .b64 	%rd<183>;
	// demoted variable
	.shared .align 4 .b8 _ZZN3cub18CUB_300001_SM_10006detail10radix_sort30DeviceRadixSortHistogramKernelINS1_5radix10policy_hubImijE10Policy1000ELNS0_9SortOrderE0EmjNS1_21identity_decomposer_tEEEvPT2_PKT1_SA_iiT3_E12temp_storage[8192];
	ld.param.u64 	%rd68, [_ZN3cub18CUB_300001_SM_10006detail10radix_sort30DeviceRadixSortHistogramKernelINS1_5radix10policy_hubImijE10Policy1000ELNS0_9SortOrderE0EmjNS1_21identity_decomposer_tEEEvPT2_PKT1_SA_iiT3__param_0];
	ld.param.u64 	%rd69, [_ZN3cub18CUB_300001_SM_10006detail10radix_sort30DeviceRadixSortHistogramKernelINS1_5radix10policy_hubImijE10Policy1000ELNS0_9SortOrderE0EmjNS1_21identity_decomposer_tEEEvPT2_PKT1_SA_iiT3__param_1];
	ld.param.u32 	%r111, [_ZN3cub18CUB_300001_SM_10006detail10radix_sort30DeviceRadixSortHistogramKernelINS1_5radix10policy_hubImijE10Policy1000ELNS0_9SortOrderE0EmjNS1_21identity_decomposer_tEEEvPT2_PKT1_SA_iiT3__param_2];
	ld.param.u32 	%r112, [_ZN3cub18CUB_300001_SM_10006detail10radix_sort30DeviceRadixSortHistogramKernelINS1_5radix10policy_hubImijE10Policy1000ELNS0_9SortOrderE0EmjNS1_21identity_decomposer_tEEEvPT2_PKT1_SA_iiT3__param_3];
	ld.param.u32 	%r113, [_ZN3cub18CUB_300001_SM_10006detail10radix_sort30DeviceRadixSortHistogramKernelINS1_5radix10policy_hubImijE10Policy1000ELNS0_9SortOrderE0EmjNS1_21identity_decomposer_tEEEvPT2_PKT1_SA_iiT3__param_4];
	cvta.to.global.u64 	%rd1, %rd69;
	cvta.to.global.u64 	%rd2, %rd68;
	setp.eq.s32 	%p2, %r111, 0;
	@%p2 bra 	$L__BB10_153;
	sub.s32 	%r115, %r113, %r112;
	add.s32 	%r116, %r115, 7;
	shr.s32 	%r117, %r116, 31;
	shr.u32 	%r118, %r117, 29;
	add.s32 	%r119, %r116, %r118;
	shr.s32 	%r120, %r119, 3;
	mov.u32 	%r1, %tid.x;
	setp.gt.u32 	%p3, %r1, 255;
	setp.lt.s32 	%p4, %r116, 8;
	mov.u32 	%r121, %ctaid.x;
	shl.b32 	%r2, %r121, 11;
	mov.u32 	%r122, %nctaid.x;
	shl.b32 	%r3, %r122, 11;
	add.s32 	%r4, %r120, -1;
	and.b32  	%r5, %r120, 15;
	add.s32 	%r6, %r5, -1;
	and.b32  	%r7, %r120, 7;
	add.s32 	%r8, %r7, -1;
	and.b32  	%r9, %r120, 3;
	add.s32 	%r10, %r9, -1;
	or.pred  	%p1, %p3, %p4;
	shl.b32 	%r123, %r1, 2;
	mov.u32 	%r124, _ZZN3cub18CUB_300001_SM_10006detail10radix_sort30DeviceRadixSortHistogramKernelINS1_5radix10policy_hubImijE10Policy1000ELNS0_9SortOrderE0EmjNS1_21identity_decomposer_tEEEvPT2_PKT1_SA_iiT3_E12temp_storage;
	add.s32 	%r11, %r124, %r123;
	and.b32  	%r12, %r120, 268435440;
	add.s32 	%r13, %r1, 256;
	add.s32 	%r14, %r1, 384;
	add.s32 	%r15, %r1, 512;
	add.s32 	%r16, %r1, 640;
	add.s32 	%r17, %r1, 768;
	or.b32  	%r18, %r1, 1024;
	add.s32 	%r19, %r1, 1152;
	add.s32 	%r20, %r1, 1280;
	add.s32 	%r21, %r1, 1408;
	add.s32 	%r22, %r1, 1536;
	add.s32 	%r23, %r1, 1664;
	add.s32 	%r24, %r1, 1792;
	add.s32 	%r25, %r1, 1920;
	and.b32  	%r26, %r120, 268435448;
	and.b32  	%r27, %r120, 1;
	neg.s32 	%r28, %r12;
	add.s32 	%r29, %r11, 8192;
	add.s32 	%r125, %r111, -1;
	shr.u32 	%r126, %r125, 30;
	add.s32 	%r127, %r126, 1;
	min.u32 	%r30, %r127, %r111;
	mov.b32 	%r355, 0;
$L__BB10_2:
	@%p1 bra 	$L__BB10_30;
	setp.lt.u32 	%p5, %r4, 15;
	mov.b32 	%r359, 0;
	@%p5 bra 	$L__BB10_6;
	mov.u32 	%r356, %r29;
	mov.u32 	%r357, %r28;
$L__BB10_5:
	.pragma "nounroll";
	mov.b32 	%r129, 0;
	st.shared.u32 	[%r356+-8192], %r129;
	st.shared.u32 	[%r356+-7168], %r129;
	st.shared.u32 	[%r356+-6144], %r129;
	st.shared.u32 	[%r356+-5120], %r129;
	st.shared.u32 	[%r356+-4096], %r129;
	st.shared.u32 	[%r356+-3072], %r129;
	st.shared.u32 	[%r356+-2048], %r129;
	st.shared.u32 	[%r356+-1024], %r129;
	st.shared.u32 	[%r356], %r129;
	st.shared.u32 	[%r356+1024], %r129;
	st.shared.u32 	[%r356+2048], %r129;
	st.shared.u32 	[%r356+3072], %r129;
	st.shared.u32 	[%r356+4096], %r129;
	st.shared.u32 	[%r356+5120], %r129;
	st.shared.u32 	[%r356+6144], %r129;
	st.shared.u32 	[%r356+7168], %r129;
	add.s32 	%r357, %r357, 16;
	add.s32 	%r356, %r356, 16384;
	setp.ne.s32 	%p6, %r357, 0;
	mov.u32 	%r359, %r12;
	@%p6 bra 	$L__BB10_5;
$L__BB10_6:
	setp.eq.s32 	%p7, %r5, 0;
	@%p7 bra 	$L__BB10_16;
	setp.lt.u32 	%p8, %r6, 7;
	@%p8 bra 	$L__BB10_9;
	shl.b32 	%r130, %r359, 10;
	add.s32 	%r131, %r11, %r130;
	mov.b32 	%r132, 0;
	st.shared.u32 	[%r131], %r132;
	st.shared.u32 	[%r131+1024], %r132;
	st.shared.u32 	[%r131+2048], %r132;
	st.shared.u32 	[%r131+3072], %r132;
	st.shared.u32 	[%r131+4096], %r132;
	st.shared.u32 	[%r131+5120], %r132;
	st.shared.u32 	[%r131+6144], %r132;
	st.shared.u32 	[%r131+7168], %r132;
	add.s32 	%r359, %r359, 8;
$L__BB10_9:
	setp.eq.s32 	%p9, %r7, 0;
	@%p9 bra 	$L__BB10_16;
	setp.lt.u32 	%p10, %r8, 3;
	@%p10 bra 	$L__BB10_12;
	shl.b32 	%r133, %r359, 10;
	add.s32 	%r134, %r11, %r133;
	mov.b32 	%r135, 0;
	st.shared.u32 	[%r134], %r135;
	st.shared.u32 	[%r134+1024], %r135;
	st.shared.u32 	[%r134+2048], %r135;
	st.shared.u32 	[%r134+3072], %r135;
	add.s32 	%r359, %r359, 4;
$L__BB10_12:
	setp.eq.s32 	%p11, %r9, 0;
	@%p11 bra 	$L__BB10_16;
	setp.eq.s32 	%p12, %r9, 1;
	shl.b32 	%r136, %r359, 10;
	add.s32 	%r41, %r11, %r136;
	mov.b32 	%r137, 0;
	st.shared.u32 	[%r41], %r137;
	@%p12 bra 	$L__BB10_16;
	setp.eq.s32 	%p13, %r9, 2;
	mov.b32 	%r138, 0;
	st.shared.u32 	[%r41+1024], %r138;
	@%p13 bra 	$L__BB10_16;
	mov.b32 	%r139, 0;
	st.shared.u32 	[%r41+2048], %r139;
$L__BB10_16:
	setp.gt.u32 	%p14, %r1, 127;
	@%p14 bra 	$L__BB10_30;
	setp.lt.u32 	%p15, %r4, 15;
	mov.b32 	%r363, 0;
	@%p15 bra 	$L__BB10_20;
	mov.b32 	%r361, 0;
$L__BB10_19:
	.pragma "nounroll";
	shl.b32 	%r142, %r361, 10;
	add.s32 	%r143, %r11, %r142;
	mov.b32 	%r144, 0;
	st.shared.u32 	[%r143+512], %r144;
	st.shared.u32 	[%r143+1536], %r144;
	st.shared.u32 	[%r143+2560], %r144;
	st.shared.u32 	[%r143+3584], %r144;
	st.shared.u32 	[%r143+4608], %r144;
	st.shared.u32 	[%r143+5632], %r144;
	st.shared.u32 	[%r143+6656], %r144;
	st.shared.u32 	[%r143+7680], %r144;
	st.shared.u32 	[%r143+8704], %r144;
	st.shared.u32 	[%r143+9728], %r144;
	st.shared.u32 	[%r143+10752], %r144;
	st.shared.u32 	[%r143+11776], %r144;
	st.shared.u32 	[%r143+12800], %r144;
	st.shared.u32 	[%r143+13824], %r144;
	st.shared.u32 	[%r143+14848], %r144;
	st.shared.u32 	[%r143+15872], %r144;
	add.s32 	%r361, %r361, 16;
	setp.ne.s32 	%p16, %r361, %r12;
	mov.u32 	%r363, %r12;
	@%p16 bra 	$L__BB10_19;
$L__BB10_20:
	setp.eq.s32 	%p17, %r5, 0;
	@%p17 bra 	$L__BB10_30;
	setp.lt.u32 	%p18, %r6, 7;
	@%p18 bra 	$L__BB10_23;
	shl.b32 	%r145, %r363, 10;
	add.s32 	%r146, %r11, %r145;
	mov.b32 	%r147, 0;
	st.shared.u32 	[%r146+512], %r147;
	st.shared.u32 	[%r146+1536], %r147;
	st.shared.u32 	[%r146+2560], %r147;
	st.shared.u32 	[%r146+3584], %r147;
	st.shared.u32 	[%r146+4608], %r147;
	st.shared.u32 	[%r146+5632], %r147;
	st.shared.u32 	[%r146+6656], %r147;
	st.shared.u32 	[%r146+7680], %r147;
	add.s32 	%r363, %r363, 8;
$L__BB10_23:
	setp.eq.s32 	%p19, %r7, 0;
	@%p19 bra 	$L__BB10_30;
	setp.lt.u32 	%p20, %r8, 3;
	@%p20 bra 	$L__BB10_26;
	shl.b32 	%r148, %r363, 10;
	add.s32 	%r149, %r11, %r148;
	mov.b32 	%r150, 0;
	st.shared.u32 	[%r149+512], %r150;
	st.shared.u32 	[%r149+1536], %r150;
	st.shared.u32 	[%r149+2560], %r150;
	st.shared.u32 	[%r149+3584], %r150;
	add.s32 	%r363, %r363, 4;
$L__BB10_26:
	setp.eq.s32 	%p21, %r9, 0;
	@%p21 bra 	$L__BB10_30;
	setp.eq.s32 	%p22, %r9, 1;
	shl.b32 	%r151, %r363, 10;
	add.s32 	%r49, %r11, %r151;
	mov.b32 	%r152, 0;
	st.shared.u32 	[%r49+512], %r152;
	@%p22 bra 	$L__BB10_30;
	setp.eq.s32 	%p23, %r9, 2;
	mov.b32 	%r153, 0;
	st.shared.u32 	[%r49+1536], %r153;
	@%p23 bra 	$L__BB10_30;
	mov.b32 	%r154, 0;
	st.shared.u32 	[%r49+2560], %r154;
$L__BB10_30:
	bar.sync 	0;
	bar.sync 	0;
	shl.b32 	%r50, %r355, 30;
	sub.s32 	%r155, %r111, %r50;
	min.u32 	%r51, %r155, 1073741824;
	setp.ge.u32 	%p24, %r2, %r51;
	@%p24 bra 	$L__BB10_70;
	mov.u32 	%r365, %r2;
$L__BB10_32:
	add.s32 	%r53, %r365, %r50;
	sub.s32 	%r54, %r111, %r53;
	setp.lt.u32 	%p25, %r54, 2048;
	@%p25 bra 	$L__BB10_34;
	add.s32 	%r160, %r1, %r53;
	mul.wide.u32 	%rd89, %r160, 8;
	add.s64 	%rd90, %rd1, %rd89;
	ld.global.u64 	%rd182, [%rd90];
	ld.global.u64 	%rd181, [%rd90+1024];
	ld.global.u64 	%rd180, [%rd90+2048];
	ld.global.u64 	%rd179, [%rd90+3072];
	ld.global.u64 	%rd178, [%rd90+4096];
	ld.global.u64 	%rd177, [%rd90+5120];
	ld.global.u64 	%rd176, [%rd90+6144];
	ld.global.u64 	%rd175, [%rd90+7168];
	ld.global.u64 	%rd174, [%rd90+8192];
	ld.global.u64 	%rd173, [%rd90+9216];
	ld.global.u64 	%rd172, [%rd90+10240];
	ld.global.u64 	%rd171, [%rd90+11264];
	ld.global.u64 	%rd170, [%rd90+12288];
	ld.global.u64 	%rd169, [%rd90+13312];
	ld.global.u64 	%rd168, [%rd90+14336];
	ld.global.u64 	%rd167, [%rd90+15360];
	bra.uni 	$L__BB10_66;
$L__BB10_34:
	setp.ge.s32 	%p26, %r1, %r54;
	mov.b64 	%rd182, -1;
	@%p26 bra 	$L__BB10_36;
	add.s32 	%r156, %r1, %r53;
	mul.wide.u32 	%rd71, %r156, 8;
	add.s64 	%rd72, %rd1, %rd71;
	ld.global.u64 	%rd182, [%rd72];
$L__BB10_36:
	add.s32 	%r157, %r1, 128;
	setp.ge.s32 	%p27, %r157, %r54;
	add.s32 	%r158, %r1, %r53;
	mul.wide.u32 	%rd74, %r158, 8;
	add.s64 	%rd21, %rd1, %rd74;
	mov.b64 	%rd181, -1;
	@%p27 bra 	$L__BB10_38;
	ld.global.u64 	%rd181, [%rd21+1024];
$L__BB10_38:
	setp.ge.s32 	%p28, %r13, %r54;
	mov.b64 	%rd180, -1;
	@%p28 bra 	$L__BB10_40;
	ld.global.u64 	%rd180, [%rd21+2048];
$L__BB10_40:
	setp.ge.s32 	%p29, %r14, %r54;
	mov.b64 	%rd179, -1;
	@%p29 bra 	$L__BB10_42;
	ld.global.u64 	%rd179, [%rd21+3072];
$L__BB10_42:
	setp.ge.s32 	%p30, %r15, %r54;
	mov.b64 	%rd178, -1;
	@%p30 bra 	$L__BB10_44;
	ld.global.u64 	%rd178, [%rd21+4096];
$L__BB10_44:
	setp.ge.s32 	%p31, %r16, %r54;
	mov.b64 	%rd177, -1;
	@%p31 bra 	$L__BB10_46;
	ld.global.u64 	%rd177, [%rd21+5120];
$L__BB10_46:
	setp.ge.s32 	%p32, %r17, %r54;
	mov.b64 	%rd176, -1;
	@%p32 bra 	$L__BB10_48;
	ld.global.u64 	%rd176, [%rd21+6144];
$L__BB10_48:
	add.s32 	%r159, %r1, 896;
	setp.ge.s32 	%p33, %r159, %r54;
	mov.b64 	%rd175, -1;
	@%p33 bra 	$L__BB10_50;
	ld.global.u64 	%rd175, [%rd21+7168];
$L__BB10_50:
	setp.ge.s32 	%p34, %r18, %r54;
	mov.b64 	%rd174, -1;
	@%p34 bra 	$L__BB10_52;
	ld.global.u64 	%rd174, [%rd21+8192];
$L__BB10_52:
	setp.ge.s32 	%p35, %r19, %r54;
	mov.b64 	%rd173, -1;
	@%p35 bra 	$L__BB10_54;
	ld.global.u64 	%rd173, [%rd21+9216];
$L__BB10_54:
	setp.ge.s32 	%p36, %r20, %r54;
	mov.b64 	%rd172, -1;
	@%p36 bra 	$L__BB10_56;
	ld.global.u64 	%rd172, [%rd21+10240];
$L__BB10_56:
	setp.ge.s32 	%p37, %r21, %r54;
	mov.b64 	%rd171, -1;
	@%p37 bra 	$L__BB10_58;
	ld.global.u64 	%rd171, [%rd21+11264];
$L__BB10_58:
	setp.ge.s32 	%p38, %r22, %r54;
	mov.b64 	%rd170, -1;
	@%p38 bra 	$L__BB10_60;
	ld.global.u64 	%rd170, [%rd21+12288];
$L__BB10_60:
	setp.ge.s32 	%p39, %r23, %r54;
	mov.b64 	%rd169, -1;
	@%p39 bra 	$L__BB10_62;
	ld.global.u64 	%rd169, [%rd21+13312];
$L__BB10_62:
	setp.ge.s32 	%p40, %r24, %r54;
	mov.b64 	%rd168, -1;
	@%p40 bra 	$L__BB10_64;
	ld.global.u64 	%rd168, [%rd21+14336];
$L__BB10_64:
	setp.ge.s32 	%p41, %r25, %r54;
	mov.b64 	%rd167, -1;
	@%p41 bra 	$L__BB10_66;
	ld.global.u64 	%rd167, [%rd21+15360];
$L__BB10_66:
	setp.le.s32 	%p42, %r113, %r112;
	@%p42 bra 	$L__BB10_69;
	mov.b32 	%r366, 0;
	mov.u32 	%r367, %r112;
$L__BB10_68:
	sub.s32 	%r162, %r113, %r367;
	shl.b32 	%r163, %r366, 10;
	mov.u32 	%r164, _ZZN3cub18CUB_300001_SM_10006detail10radix_sort30DeviceRadixSortHistogramKernelINS1_5radix10policy_hubImijE10Policy1000ELNS0_9SortOrderE0EmjNS1_21identity_decomposer_tEEEvPT2_PKT1_SA_iiT3_E12temp_storage;
	add.s32 	%r165, %r164, %r163;
	min.s32 	%r166, %r162, 8;
	mov.b32 	%r167, -1;
	shl.b32 	%r168, %r167, %r166;
	not.b32 	%r169, %r168;
	shr.u64 	%rd91, %rd182, %r367;
	cvt.u32.u64 	%r170, %rd91;
	and.b32  	%r171, %r170, %r169;
	shl.b32 	%r172, %r171, 2;
	add.s32 	%r173, %r165, %r172;
	atom.shared.add.u32 	%r174, [%r173], 1;
	shr.u64 	%rd92, %rd181, %r367;
	cvt.u32.u64 	%r175, %rd92;
	and.b32  	%r176, %r175, %r169;
	shl.b32 	%r177, %r176, 2;
	add.s32 	%r178, %r165, %r177;
	atom.shared.add.u32 	%r179, [%r178], 1;
	shr.u64 	%rd93, %rd180, %r367;
	cvt.u32.u64 	%r180, %rd93;
	and.b32  	%r181, %r180, %r169;
	shl.b32 	%r182, %r181, 2;
	add.s32 	%r183, %r165, %r182;
	atom.shared.add.u32 	%r184, [%r183], 1;
	shr.u64 	%rd94, %rd179, %r367;
	cvt.u32.u64 	%r185, %rd94;
	and.b32  	%r186, %r185, %r169;
	shl.b32 	%r187, %r186, 2;
	add.s32 	%r188, %r165, %r187;
	atom.shared.add.u32 	%r189, [%r188], 1;
	shr.u64 	%rd95, %rd178, %r367;
	cvt.u32.u64 	%r190, %rd95;
	and.b32  	%r191, %r190, %r169;
	shl.b32 	%r192, %r191, 2;
	add.s32 	%r193, %r165, %r192;
	atom.shared.add.u32 	%r194, [%r193], 1;
	shr.u64 	%rd96, %rd177, %r367;
	cvt.u32.u64 	%r195, %rd96;
	and.b32  	%r196, %r195, %r169;
	shl.b32 	%r197, %r196, 2;
	add.s32 	%r198, %r165, %r197;
	atom.shared.add.u32 	%r199, [%r198], 1;
	shr.u64 	%rd97, %rd176, %r367;
	cvt.u32.u64 	%r200, %rd97;
	and.b32  	%r201, %r200, %r169;
	shl.b32 	%r202, %r201, 2;
	add.s32 	%r203, %r165, %r202;
	atom.shared.add.u32 	%r204, [%r203], 1;
	shr.u64 	%rd98, %rd175, %r367;
	cvt.u32.u64 	%r205, %rd98;
	and.b32  	%r206, %r205, %r169;
	shl.b32 	%r207, %r206, 2;
	add.s32 	%r208, %r165, %r207;
	atom.shared.add.u32 	%r209, [%r208], 1;
	shr.u64 	%rd99, %rd174, %r367;
	cvt.u32.u64 	%r210, %rd99;
	and.b32  	%r211, %r210, %r169;
	shl.b32 	%r212, %r211, 2;
	add.s32 	%r213, %r165, %r212;
	atom.shared.add.u32 	%r214, [%r213], 1;
	shr.u64 	%rd100, %rd173, %r367;
	cvt.u32.u64 	%r215, %rd100;
	and.b32  	%r216, %r215, %r169;
	shl.b32 	%r217, %r216, 2;
	add.s32 	%r218, %r165, %r217;
	atom.shared.add.u32 	%r219, [%r218], 1;
	shr.u64 	%rd101, %rd172, %r367;
	cvt.u32.u64 	%r220, %rd101;
	and.b32  	%r221, %r220, %r169;
	shl.b32 	%r222, %r221, 2;
	add.s32 	%r223, %r165, %r222;
	atom.shared.add.u32 	%r224, [%r223], 1;
	shr.u64 	%rd102, %rd171, %r367;
	cvt.u32.u64 	%r225, %rd102;
	and.b32  	%r226, %r225, %r169;
	shl.b32 	%r227, %r226, 2;
	add.s32 	%r228, %r165, %r227;
	atom.shared.add.u32 	%r229, [%r228], 1;
	shr.u64 	%rd103, %rd170, %r367;
	cvt.u32.u64 	%r230, %rd103;
	and.b32  	%r231, %r230, %r169;
	shl.b32 	%r232, %r231, 2;
	add.s32 	%r233, %r165, %r232;
	atom.shared.add.u32 	%r234, [%r233], 1;
	shr.u64 	%rd104, %rd169, %r367;
	cvt.u32.u64 	%r235, %rd104;
	and.b32  	%r236, %r235, %r169;
	shl.b32 	%r237, %r236, 2;
	add.s32 	%r238, %r165, %r237;
	atom.shared.add.u32 	%r239, [%r238], 1;
	shr.u64 	%rd105, %rd168, %r367;
	cvt.u32.u64 	%r240, %rd105;
	and.b32  	%r241, %r240, %r169;
	shl.b32 	%r242, %r241, 2;
	add.s32 	%r243, %r165, %r242;
	atom.shared.add.u32 	%r244, [%r243], 1;
	shr.u64 	%rd106, %rd167, %r367;
	cvt.u32.u64 	%r245, %rd106;
	and.b32  	%r246, %r245, %r169;
	shl.b32 	%r247, %r246, 2;
	add.s32 	%r248, %r165, %r247;
	atom.shared.add.u32 	%r249, [%r248], 1;
	add.s32 	%r367, %r367, 8;
	add.s32 	%r366, %r366, 1;
	setp.lt.s32 	%p43, %r367, %r113;
	@%p43 bra 	$L__BB10_68;
$L__BB10_69:
	add.s32 	%r365, %r365, %r3;
	setp.lt.u32 	%p44, %r365, %r51;
	@%p44 bra 	$L__BB10_32;
$L__BB10_70:
	bar.sync 	0;
	@%p1 bra 	$L__BB10_152;
	setp.lt.u32 	%p45, %r4, 7;
	mov.b32 	%r370, 0;
	@%p45 bra 	$L__BB10_90;
	mov.b32 	%r368, 0;
$L__BB10_73:
	.pragma "nounroll";
	shl.b32 	%r252, %r368, 10;
	add.s32 	%r61, %r11, %r252;
	ld.shared.u32 	%r62, [%r61];
	setp.eq.s32 	%p46, %r62, 0;
	@%p46 bra 	$L__BB10_75;
	shl.b32 	%r253, %r368, 8;
	add.s32 	%r254, %r253, %r1;
	mul.wide.u32 	%rd107, %r254, 4;
	add.s64 	%rd108, %rd2, %rd107;
	atom.global.add.u32 	%r255, [%rd108], %r62;
$L__BB10_75:
	ld.shared.u32 	%r63, [%r61+1024];
	setp.eq.s32 	%p47, %r63, 0;
	@%p47 bra 	$L__BB10_77;
	shl.b32 	%r256, %r368, 8;
	add.s32 	%r257, %r256, %r1;
	add.s32 	%r258, %r257, 256;
	mul.wide.u32 	%rd109, %r258, 4;
	add.s64 	%rd110, %rd2, %rd109;
	atom.global.add.u32 	%r259, [%rd110], %r63;
$L__BB10_77:
	ld.shared.u32 	%r64, [%r61+2048];
	setp.eq.s32 	%p48, %r64, 0;
	@%p48 bra 	$L__BB10_79;
	shl.b32 	%r260, %r368, 8;
	add.s32 	%r261, %r260, %r1;
	add.s32 	%r262, %r261, 512;
	mul.wide.u32 	%rd111, %r262, 4;
	add.s64 	%rd112, %rd2, %rd111;
	atom.global.add.u32 	%r263, [%rd112], %r64;
$L__BB10_79:
	ld.shared.u32 	%r65, [%r61+3072];
	setp.eq.s32 	%p49, %r65, 0;
	@%p49 bra 	$L__BB10_81;
	shl.b32 	%r264, %r368, 8;
	add.s32 	%r265, %r264, %r1;
	add.s32 	%r266, %r265, 768;
	mul.wide.u32 	%rd113, %r266, 4;
	add.s64 	%rd114, %rd2, %rd113;
	atom.global.add.u32 	%r267, [%rd114], %r65;
$L__BB10_81:
	ld.shared.u32 	%r66, [%r61+4096];
	setp.eq.s32 	%p50, %r66, 0;
	@%p50 bra 	$L__BB10_83;
	shl.b32 	%r268, %r368, 8;
	add.s32 	%r269, %r268, %r1;
	add.s32 	%r270, %r269, 1024;
	mul.wide.u32 	%rd115, %r270, 4;
	add.s64 	%rd116, %rd2, %rd115;
	atom.global.add.u32 	%r271, [%rd116], %r66;
$L__BB10_83:
	ld.shared.u32 	%r67, [%r61+5120];
	setp.eq.s32 	%p51, %r67, 0;
	@%p51 bra 	$L__BB10_85;
	shl.b32 	%r272, %r368, 8;
	add.s32 	%r273, %r272, %r1;
	add.s32 	%r274, %r273, 1280;
	mul.wide.u32 	%rd117, %r274, 4;
	add.s64 	%rd118, %rd2, %rd117;
	atom.global.add.u32 	%r275, [%rd118], %r67;
$L__BB10_85:
	ld.shared.u32 	%r68, [%r61+6144];
	setp.eq.s32 	%p52, %r68, 0;
	@%p52 bra 	$L__BB10_87;
	shl.b32 	%r276, %r368, 8;
	add.s32 	%r277, %r276, %r1;
	add.s32 	%r278, %r277, 1536;
	mul.wide.u32 	%rd119, %r278, 4;
	add.s64 	%rd120, %rd2, %rd119;
	atom.global.add.u32 	%r279, [%rd120], %r68;
$L__BB10_87:
	ld.shared.u32 	%r69, [%r61+7168];
	setp.eq.s32 	%p53, %r69, 0;
	@%p53 bra 	$L__BB10_89;
	shl.b32 	%r280, %r368, 8;
	add.s32 	%r281, %r280, %r1;
	add.s32 	%r282, %r281, 1792;
	mul.wide.u32 	%rd121, %r282, 4;
	add.s64 	%rd122, %rd2, %rd121;
	atom.global.add.u32 	%r283, [%rd122], %r69;
$L__BB10_89:
	add.s32 	%r368, %r368, 8;
	setp.ne.s32 	%p54, %r368, %r26;
	mov.u32 	%r370, %r26;
	@%p54 bra 	$L__BB10_73;
$L__BB10_90:
	setp.eq.s32 	%p55, %r7, 0;
	@%p55 bra 	$L__BB10_111;
	setp.lt.u32 	%p56, %r8, 3;
	@%p56 bra 	$L__BB10_101;
	shl.b32 	%r284, %r370, 10;
	add.s32 	%r72, %r11, %r284;
	ld.shared.u32 	%r73, [%r72];
	setp.eq.s32 	%p57, %r73, 0;
	@%p57 bra 	$L__BB10_94;
	shl.b32 	%r285, %r370, 8;
	add.s32 	%r286, %r285, %r1;
	mul.wide.u32 	%rd123, %r286, 4;
	add.s64 	%rd124, %rd2, %rd123;
	atom.global.add.u32 	%r287, [%rd124], %r73;
$L__BB10_94:
	ld.shared.u32 	%r74, [%r72+1024];
	setp.eq.s32 	%p58, %r74, 0;
	@%p58 bra 	$L__BB10_96;
	shl.b32 	%r288, %r370, 8;
	add.s32 	%r289, %r288, %r1;
	add.s32 	%r290, %r289, 256;
	mul.wide.u32 	%rd125, %r290, 4;
	add.s64 	%rd126, %rd2, %rd125;
	atom.global.add.u32 	%r291, [%rd126], %r74;
$L__BB10_96:
	ld.shared.u32 	%r75, [%r72+2048];
	setp.eq.s32 	%p59, %r75, 0;
	@%p59 bra 	$L__BB10_98;
	shl.b32 	%r292, %r370, 8;
	add.s32 	%r293, %r292, %r1;
	add.s32 	%r294, %r293, 512;
	mul.wide.u32 	%rd127, %r294, 4;
	add.s64 	%rd128, %rd2, %rd127;
	atom.global.add.u32 	%r295, [%rd128], %r75;
$L__BB10_98:
	ld.shared.u32 	%r76, [%r72+3072];
	setp.eq.s32 	%p60, %r76, 0;
	@%p60 bra 	$L__BB10_100;
	shl.b32 	%r296, %r370, 8;
	add.s32 	%r297, %r296, %r1;
	add.s32 	%r298, %r297, 768;
	mul.wide.u32 	%rd129, %r298, 4;
	add.s64 	%rd130, %rd2, %rd129;
	atom.global.add.u32 	%r299, [%rd130], %r76;
$L__BB10_100:
	add.s32 	%r370, %r370, 4;
$L__BB10_101:
	setp.eq.s32 	%p61, %r9, 0;
	@%p61 bra 	$L__BB10_111;
	setp.eq.s32 	%p62, %r10, 0;
	@%p62 bra 	$L__BB10_108;
	shl.b32 	%r300, %r370, 10;
	add.s32 	%r79, %r11, %r300;
	ld.shared.u32 	%r80, [%r79];
	setp.eq.s32 	%p63, %r80, 0;
	@%p63 bra 	$L__BB10_105;
	shl.b32 	%r301, %r370, 8;
	add.s32 	%r302, %r301, %r1;
	mul.wide.u32 	%rd131, %r302, 4;
	add.s64 	%rd132, %rd2, %rd131;
	atom.global.add.u32 	%r303, [%rd132], %r80;
$L__BB10_105:
	ld.shared.u32 	%r81, [%r79+1024];
	setp.eq.s32 	%p64, %r81, 0;
	@%p64 bra 	$L__BB10_107;
	shl.b32 	%r304, %r370, 8;
	add.s32 	%r305, %r304, %r1;
	add.s32 	%r306, %r305, 256;
	mul.wide.u32 	%rd133, %r306, 4;
	add.s64 	%rd134, %rd2, %rd133;
	atom.global.add.u32 	%r307, [%rd134], %r81;
$L__BB10_107:
	add.s32 	%r370, %r370, 2;
$L__BB10_108:
	setp.eq.s32 	%p65, %r27, 0;
	@%p65 bra 	$L__BB10_111;
	shl.b32 	%r308, %r370, 10;
	add.s32 	%r309, %r11, %r308;
	ld.shared.u32 	%r84, [%r309];
	setp.eq.s32 	%p66, %r84, 0;
	@%p66 bra 	$L__BB10_111;
	shl.b32 	%r310, %r370, 8;
	add.s32 	%r311, %r310, %r1;
	mul.wide.u32 	%rd135, %r311, 4;
	add.s64 	%rd136, %rd2, %rd135;
	atom.global.add.u32 	%r312, [%rd136], %r84;
$L__BB10_111:
	setp.gt.u32 	%p67, %r1, 127;
	@%p67 bra 	$L__BB10_152;
	setp.lt.u32 	%p68, %r4, 7;
	mov.b32 	%r374, 0;
	@%p68 bra 	$L__BB10_131;
	mov.b32 	%r372, 0;
$L__BB10_114:
	.pragma "nounroll";
	shl.b32 	%r315, %r372, 10;
	add.s32 	%r86, %r11, %r315;
	ld.shared.u32 	%r87, [%r86+512];
	setp.eq.s32 	%p69, %r87, 0;
	shl.b32 	%r316, %r372, 8;
	add.s32 	%r317, %r316, %r1;
	mul.wide.u32 	%rd137, %r317, 4;
	add.s64 	%rd67, %rd2, %rd137;
	@%p69 bra 	$L__BB10_116;
	atom.global.add.u32 	%r318, [%rd67+512], %r87;
$L__BB10_116:
	ld.shared.u32 	%r88, [%r86+1536];
	setp.eq.s32 	%p70, %r88, 0;
	@%p70 bra 	$L__BB10_118;
	atom.global.add.u32 	%r319, [%rd67+1536], %r88;
$L__BB10_118:
	ld.shared.u32 	%r89, [%r86+2560];
	setp.eq.s32 	%p71, %r89, 0;
	@%p71 bra 	$L__BB10_120;
	atom.global.add.u32 	%r320, [%rd67+2560], %r89;
$L__BB10_120:
	ld.shared.u32 	%r90, [%r86+3584];
	setp.eq.s32 	%p72, %r90, 0;
	@%p72 bra 	$L__BB10_122;
	atom.global.add.u32 	%r321, [%rd67+3584], %r90;
$L__BB10_122:
	ld.shared.u32 	%r91, [%r86+4608];
	setp.eq.s32 	%p73, %r91, 0;
	@%p73 bra 	$L__BB10_124;
	atom.global.add.u32 	%r322, [%rd67+4608], %r91;
$L__BB10_124:
	ld.shared.u32 	%r92, [%r86+5632];
	setp.eq.s32 	%p74, %r92, 0;
	@%p74 bra 	$L__BB10_126;
	atom.global.add.u32 	%r323, [%rd67+5632], %r92;
$L__BB10_126:
	ld.shared.u32 	%r93, [%r86+6656];
	setp.eq.s32 	%p75, %r93, 0;
	@%p75 bra 	$L__BB10_128;
	atom.global.add.u32 	%r324, [%rd67+6656], %r93;
$L__BB10_128:
	ld.shared.u32 	%r94, [%r86+7680];
	setp.eq.s32 	%p76, %r94, 0;
	@%p76 bra 	$L__BB10_130;
	atom.global.add.u32 	%r325, [%rd67+7680], %r94;
$L__BB10_130:
	add.s32 	%r372, %r372, 8;
	setp.ne.s32 	%p77, %r372, %r26;
	mov.u32 	%r374, %r26;
	@%p77 bra 	$L__BB10_114;
$L__BB10_131:
	setp.eq.s32 	%p78, %r7, 0;
	@%p78 bra 	$L__BB10_152;
	setp.lt.u32 	%p79, %r8, 3;
	@%p79 bra 	$L__BB10_142;
	shl.b32 	%r326, %r374, 10;
	add.s32 	%r97, %r11, %r326;
	ld.shared.u32 	%r98, [%r97+512];
	setp.eq.s32 	%p80, %r98, 0;
	@%p80 bra 	$L__BB10_135;
	shl.b32 	%r327, %r374, 8;
	add.s32 	%r328, %r327, %r1;
	mul.wide.u32 	%rd138, %r328, 4;
	add.s64 	%rd139, %rd2, %rd138;
	atom.global.add.u32 	%r329, [%rd139+512], %r98;
$L__BB10_135:
	ld.shared.u32 	%r99, [%r97+1536];
	setp.eq.s32 	%p81, %r99, 0;
	@%p81 bra 	$L__BB10_137;
	shl.b32 	%r330, %r374, 8;
	add.s32 	%r331, %r330, %r1;
	add.s32 	%r332, %r331, 256;
	mul.wide.u32 	%rd140, %r332, 4;
	add.s64 	%rd141, %rd2, %rd140;
	atom.global.add.u32 	%r333, [%rd141+512], %r99;
$L__BB10_137:
	ld.shared.u32 	%r100, [%r97+2560];
	setp.eq.s32 	%p82, %r100, 0;
	@%p82 bra 	$L__BB10_139;
	shl.b32 	%r334, %r374, 8;
	add.s32 	%r335, %r334, %r1;
	add.s32 	%r336, %r335, 512;
	mul.wide.u32 	%rd142, %r336, 4;
	add.s64 	%rd143, %rd2, %rd142;
	atom.global.add.u32 	%r337, [%rd143+512], %r100;
$L__BB10_139:
	ld.shared.u32 	%r101, [%r97+3584];
	setp.eq.s32 	%p83, %r101, 0;
	@%p83 bra 	$L__BB10_141;
	shl.b32 	%r338, %r374, 8;
	add.s32 	%r339, %r338, %r1;
	add.s32 	%r340, %r339, 768;
	mul.wide.u32 	%rd144, %r340, 4;
	add.s64 	%rd145, %rd2, %rd144;
	atom.global.add.u32 	%r341, [%rd145+512], %r101;
$L__BB10_141:
	add.s32 	%r374, %r374, 4;
$L__BB10_142:
	setp.eq.s32 	%p84, %r9, 0;
	@%p84 bra 	$L__BB10_152;
	setp.eq.s32 	%p85, %r10, 0;
	@%p85 bra 	$L__BB10_149;
	shl.b32 	%r342, %r374, 10;
	add.s32 	%r104, %r11, %r342;
	ld.shared.u32 	%r105, [%r104+512];
	setp.eq.s32 	%p86, %r105, 0;
	@%p86 bra 	$L__BB10_146;
	shl.b32 	%r343, %r374, 8;
	add.s32 	%r344, %r343, %r1;
	mul.wide.u32 	%rd146, %r344, 4;
	add.s64 	%rd147, %rd2, %rd146;
	atom.global.add.u32 	%r345, [%rd147+512], %r105;
$L__BB10_146:
	ld.shared.u32 	%r106, [%r104+1536];
	setp.eq.s32 	%p87, %r106, 0;
	@%p87 bra 	$L__BB10_148;
	shl.b32 	%r346, %r374, 8;
	add.s32 	%r347, %r346, %r1;
	add.s32 	%r348, %r347, 256;
	mul.wide.u32 	%rd148, %r348, 4;
	add.s64 	%rd149, %rd2, %rd148;
	atom.global.add.u32 	%r349, [%rd149+512], %r106;
$L__BB10_148:
	add.s32 	%r374, %r374, 2;
$L__BB10_149:
	setp.eq.s32 	%p88, %r27, 0;
	@%p88 bra 	$L__BB10_152;
	shl.b32 	%r350, %r374, 10;
	add.s32 	%r351, %r11, %r350;
	ld.shared.u32 	%r109, [%r351+512];
	setp.eq.s32 	%p89, %r109, 0;
	@%p89 bra 	$L__BB10_152;
	shl.b32 	%r352, %r374, 8;
	add.s32 	%r353, %r352, %r1;
	mul.wide.u32 	%rd150, %r353, 4;
	add.s64 	%rd151, %rd2, %rd150;
	atom.global.add.u32 	%r354, [%rd151+512], %r109;
$L__BB10_152:
	bar.sync 	0;
	add.s32 	%r355, %r355, 1;
	setp.ne.s32 	%p90, %r355, %r30;
	@%p90 bra 	$L__BB10_2;
$L__BB10_153:
	ret;

}
	// .globl	_ZN3cub18CUB_300001_SM_10006detail10radix_sort33DeviceRadixSortExclusiveSumKernelINS1_5radix10policy_hubImijE10Policy1000EjEEvPT0_
.visible .entry _ZN3cub18CUB_300001_SM_10006detail10radix_sort33DeviceRadixSortExclusiveSumKernelINS1_5radix10policy_hubImijE10Policy1000EjEEvPT0_(
	.param .u64 .ptr .align 1 _ZN3cub18CUB_300001_SM_10006detail10radix_sort33DeviceRadixSortExclusiveSumKernelINS1_5radix10policy_hubImijE10Policy1000EjEEvPT0__param_0
)
{
	.reg .pred 	%p<4>;
	.reg .b32 	%r<77>;
	.reg .b64 	%rd<5>;
	// demoted variable
	.shared .align 16 .b8 _ZZN3cub18CUB_300001_SM_10006detail10radix_sort33DeviceRadixSortExclusiveSumKernelINS1_5radix10policy_hubImijE10Policy1000EjEEvPT0_E12temp_storage[1184];
	ld.param.u64 	%rd2, [_ZN3cub18CUB_300001_SM_10006detail10radix_sort33DeviceRadixSortExclusiveSumKernelINS1_5radix10policy_hubImijE10Policy1000EjEEvPT0__param_0];
	cvta.to.global.u64 	%rd3, %rd2;
	mov.u32 	%r6, %ctaid.x;
	shl.b32 	%r7, %r6, 8;
	mov.u32 	%r1, %tid.x;
	setp.gt.u32 	%p1, %r1, 255;
	add.s32 	%r8, %r7, %r1;
	mul.wide.s32 	%rd4, %r8, 4;
	add.s64 	%rd1, %rd3, %rd4;
	@%p1 bra 	$L__BB11_2;
	ld.global.u32 	%r76, [%rd1];
$L__BB11_2:
	shr.u32 	%r9, %r1, 3;
	add.s32 	%r10, %r9, %r1;
	shl.b32 	%r11, %r10, 2;
	mov.u32 	%r12, _ZZN3cub18CUB_300001_SM_10006detail10radix_sort33DeviceRadixSortExclusiveSumKernelINS1_5radix10policy_hubImijE10Policy1000EjEEvPT0_E12temp_storage;
	add.s32 	%r13, %r12, %r11;
	add.s32 	%r4, %r13, 16;
	st.shared.u32 	[%r13+16], %r76;
	bar.sync 	0;
	setp.gt.u32 	%p2, %r1, 31;
	@%p2 bra 	$L__BB11_4;
	mad.lo.s32 	%r45, %r1, 36, %r12;
	ld.shared.u32 	%r46, [%r45+16];
	ld.shared.u32 	%r47, [%r45+20];
	ld.shared.u32 	%r48, [%r45+24];
	ld.shared.u32 	%r49, [%r45+28];
	ld.shared.u32 	%r50, [%r45+32];
	ld.shared.u32 	%r51, [%r45+36];
	ld.shared.u32 	%r52, [%r45+40];
	ld.shared.u32 	%r53, [%r45+44];
	add.s32 	%r54, %r47, %r46;
	add.s32 	%r55, %r54, %r48;
	add.s32 	%r56, %r55, %r49;
	add.s32 	%r57, %r56, %r50;
	add.s32 	%r58, %r57, %r51;
	add.s32 	%r59, %r58, %r52;
	add.s32 	%r18, %r59, %r53;
	mov.b32 	%r16, 1;
	mov.b32 	%r41, 0;
	mov.b32 	%r43, -1;
	// begin inline asm
	{  .reg .u32 r0;  .reg .pred p;  shfl.sync.up.b32 r0|p, %r18, %r16, %r41, %r43;  @p add.u32 r0, r0, %r18;  mov.u32 %r14, r0;}
	// end inline asm
	mov.b32 	%r22, 2;
	// begin inline asm
	{  .reg .u32 r0;  .reg .pred p;  shfl.sync.up.b32 r0|p, %r14, %r22, %r41, %r43;  @p add.u32 r0, r0, %r14;  mov.u32 %r20, r0;}
	// end inline asm
	mov.b32 	%r28, 4;
	// begin inline asm
	{  .reg .u32 r0;  .reg .pred p;  shfl.sync.up.b32 r0|p, %r20, %r28, %r41, %r43;  @p add.u32 r0, r0, %r20;  mov.u32 %r26, r0;}
	// end inline asm
	mov.b32 	%r34, 8;
	// begin inline asm
	{  .reg .u32 r0;  .reg .pred p;  shfl.sync.up.b32 r0|p, %r26, %r34, %r41, %r43;  @p add.u32 r0, r0, %r26;  mov.u32 %r32, r0;}
	// end inline asm
	mov.b32 	%r40, 16;
	// begin inline asm
	{  .reg .u32 r0;  .reg .pred p;  shfl.sync.up.b32 r0|p, %r32, %r40, %r41, %r43;  @p add.u32 r0, r0, %r32;  mov.u32 %r38, r0;}
	// end inline asm
	sub.s32 	%r60, %r38, %r18;
	ld.shared.u32 	%r61, [%r45+16];
	ld.shared.u32 	%r62, [%r45+20];
	ld.shared.u32 	%r63, [%r45+24];
	ld.shared.u32 	%r64, [%r45+28];
	ld.shared.u32 	%r65, [%r45+32];
	ld.shared.u32 	%r66, [%r45+36];
	ld.shared.u32 	%r67, [%r45+40];
	add.s32 	%r68, %r61, %r60;
	add.s32 	%r69, %r62, %r68;
	add.s32 	%r70, %r63, %r69;
	add.s32 	%r71, %r64, %r70;
	add.s32 	%r72, %r65, %r71;
	add.s32 	%r73, %r66, %r72;
	add.s32 	%r74, %r67, %r73;
	st.shared.u32 	[%r45+16], %r60;
	st.shared.u32 	[%r45+20], %r68;
	st.shared.u32 	[%r45+24], %r69;
	st.shared.u32 	[%r45+28], %r70;
	st.shared.u32 	[%r45+32], %r71;
	st.shared.u32 	[%r45+36], %r72;
	st.shared.u32 	[%r45+40], %r73;
	st.shared.u32 	[%r45+44], %r74;
$L__BB11_4:
	setp.gt.u32 	%p3, %r1, 255;
	bar.sync 	0;
	@%p3 bra 	$L__BB11_6;
	ld.shared.u32 	%r75, [%r4];
	st.global.u32 	[%rd1], %r75;
$L__BB11_6:
	ret;

}
	// .globl	_ZN3cub18CUB_300001_SM_10006detail10radix_sort29DeviceRadixSortOnesweepKernelINS1_5radix10policy_hubImijE10Policy1000ELNS0_9SortOrderE0EmijiiNS1_21identity_decomposer_tEEEvPT5_SB_PT3_PKSC_PT1_PKSG_PT2_PKSK_T4_iiT6_
.visible .entry _ZN3cub18CUB_300001_SM_10006detail10radix_sort29DeviceRadixSortOnesweepKernelINS1_5radix10policy_hubImijE10Policy1000ELNS0_9SortOrderE0EmijiiNS1_21identity_decomposer_tEEEvPT5_SB_PT3_PKSC_PT1_PKSG_PT2_PKSK_T4_iiT6_(
	.param .u64 .ptr .align 1 _ZN3cub18CUB_300001_SM_10006detail10radix_sort29DeviceRadixSortOnesweepKernelINS1_5radix10policy_hubImijE10Policy1000ELNS0_9SortOrderE0EmijiiNS1_21identity_decomposer_tEEEvPT5_SB_PT3_PKSC_PT1_PKSG_PT2_PKSK_T4_iiT6__param_0,
	.param .u64 .ptr .align 1 _ZN3cub18CUB_300001_SM_10006detail10radix_sort29DeviceRadixSortOnesweepKernelINS1_5radix10policy_hubImijE10Policy1000ELNS0_9SortOrderE0EmijiiNS1_21identity_decomposer_tEEEvPT5_SB_PT3_PKSC_PT1_PKSG_PT2_PKSK_T4_iiT6__param_1,
	.param .u64 .ptr .align 1 _ZN3cub18CUB_300001_SM_10006detail10radix_sort29DeviceRadixSortOnesweepKernelINS1_5radix10policy_hubImijE10Policy1000ELNS0_9SortOrderE0EmijiiNS1_21identity_decomposer_tEEEvPT5_SB_PT3_PKSC_PT1_PKSG_PT2_PKSK_T4_iiT6__param_2,
	.param .u64 .ptr .align 1 _ZN3cub18CUB_300001_SM_10006detail10radix_sort29DeviceRadixSortOnesweepKernelINS1_5radix10policy_hubImijE10Policy1000ELNS0_9SortOrderE0EmijiiNS1_21identity_decomposer_tEEEvPT5_SB_PT3_PKSC_PT1_PKSG_PT2_PKSK_T4_iiT6__param_3,
	.param .u64 .ptr .align 1 _ZN3cub18CUB_300001_SM_10006detail10radix_sort29DeviceRadixSortOnesweepKernelINS1_5radix10policy_hubImijE10Policy1000ELNS0_9SortOrderE0EmijiiNS1_21identity_decomposer_tEEEvPT5_SB_PT3_PKSC_PT1_PKSG_PT2_PKSK_T4_iiT6__param_4,
	.param .u64 .ptr .align 1 _ZN3cub18CUB_300001_SM_10006detail10radix_sort29DeviceRadixSortOnesweepKernelINS1_5radix10policy_hubImijE10Policy1000ELNS0_9SortOrderE0EmijiiNS1_21identity_decomposer_tEEEvPT5_SB_PT3_PKSC_PT1_PKSG_PT2_PKSK_T4_iiT6__param_5,
	.param .u64 .ptr .align 1 _ZN3cub18CUB_300001_SM_10006detail10radix_sort29DeviceRadixSortOnesweepKernelINS1_5radix10policy_hubImijE10Policy1000ELNS0_9SortOrderE0EmijiiNS1_21identity_decomposer_tEEEvPT5_SB_PT3_PKSC_PT1_PKSG_PT2_PKSK_T4_iiT6__param_6,
	.param .u64 .ptr .align 1 _ZN3cub18CUB_300001_SM_10006detail10radix_sort29DeviceRadixSortOnesweepKernelINS1_5radix10policy_hubImijE10Policy1000ELNS0_9SortOrderE0EmijiiNS1_21identity_decomposer_tEEEvPT5_SB_PT3_PKSC_PT1_PKSG_PT2_PKSK_T4_iiT6__param_7,
	.param .u32 _ZN3cub18CUB_300001_SM_10006detail10radix_sort29DeviceRadixSortOnesweepKernelINS1_5radix10policy_hubImijE10Policy1000ELNS0_9SortOrderE0EmijiiNS1_21identity_decomposer_tEEEvPT5_SB_PT3_PKSC_PT1_PKSG_PT2_PKSK_T4_iiT6__param_8,
	.param .u32 _ZN3cub18CUB_300001_SM_10006detail10radix_sort29DeviceRadixSortOnesweepKernelINS1_5radix10policy_hubImijE10Policy1000ELNS0_9SortOrderE0EmijiiNS1_21identity_decomposer_tEEEvPT5_SB_PT3_PKSC_PT1_PKSG_PT2_PKSK_T4_iiT6__param_9,
	.param .u32 _ZN3cub18CUB_300001_SM_10006detail10radix_sort29DeviceRadixSortOnesweepKernelINS1_5radix10policy_hubImijE10Policy1000ELNS0_9SortOrderE0EmijiiNS1_21identity_decomposer_tEEEvPT5_SB_PT3_PKSC_PT1_PKSG_PT2_PKSK_T4_iiT6__param_10,
	.param .align 1 .b8 _ZN3cub18CUB_300001_SM_10006detail10radix_sort29DeviceRadixSortOnesweepKernelINS1_5radix10policy_hubImijE10Policy1000ELNS0_9SortOrderE0EmijiiNS1_21identity_decomposer_tEEEvPT5_SB_PT3_PKSC_PT1_PKSG_PT2_PKSK_T4_iiT6__param_11[1]
)
.maxntid 384
{
	.reg .pred 	%p<187>;
	.reg .b32 	%r<2063>;
	.reg .b64 	%rd<438>;
	// demoted variable
	.shared .align 16 .b8 _ZZN3cub18CUB_300001_SM_10006detail10radix_sort29DeviceRadixSortOnesweepKernelINS1_5radix10policy_hubImijE10Policy1000ELNS0_9SortOrderE0EmijiiNS1_21identity_decomposer_tEEEvPT5_SB_PT3_PKSC_PT1_PKSG_PT2_PKSK_T4_iiT6_E1s[47104];
	ld.param.u64 	%rd76, [_ZN3cub18CUB_300001_SM_10006detail10radix_sort29DeviceRadixSortOnesweepKernelINS1_5radix10policy_hubImijE10Policy1000ELNS0_9SortOrderE0EmijiiNS1_21identity_decomposer_tEEEvPT5_SB_PT3_PKSC_PT1_PKSG_PT2_PKSK_T4_iiT6__param_1];
	ld.param.u64 	%rd82, [_ZN3cub18CUB_300001_SM_10006detail10radix_sort29DeviceRadixSortOnesweepKernelINS1_5radix10policy_hubImijE10Policy1000ELNS0_9SortOrderE0EmijiiNS1_21identity_decomposer_tEEEvPT5_SB_PT3_PKSC_PT1_PKSG_PT2_PKSK_T4_iiT6__param_5];
	cvta.to.global.u64 	%rd1, %rd82;
	mov.u32 	%r1, %tid.x;
	shr.u32 	%r2, %r1, 5;
	// begin inline asm
	mov.u32 %r339, %laneid;
	// end inline asm
	setp.ne.s32 	%p1, %r1, 0;
	@%p1 bra 	$L__BB12_2;
	cvta.to.global.u64 	%rd83, %rd76;
	atom.global.add.u32 	%r340, [%rd83], 1;
	st.shared.u32 	[_ZZN3cub18CUB_300001_SM_10006detail10radix_sort29DeviceRadixSortOnesweepKernelINS1_5radix10policy_hubImijE10Policy1000ELNS0_9SortOrderE0EmijiiNS1_21identity_decomposer_tEEEvPT5_SB_PT3_PKSC_PT1_PKSG_PT2_PKSK_T4_iiT6_E1s+46080], %r340;
$L__BB12_2:
	ld.param.u32 	%r1953, [_ZN3cub18CUB_300001_SM_10006detail10radix_sort29DeviceRadixSortOnesweepKernelINS1_5radix10policy_hubImijE10Policy1000ELNS0_9SortOrderE0EmijiiNS1_21identity_decomposer_tEEEvPT5_SB_PT3_PKSC_PT1_PKSG_PT2_PKSK_T4_iiT6__param_8];
	bar.sync 	0;
	ld.shared.u32 	%r4, [_ZZN3cub18CUB_300001_SM_10006detail10radix_sort29DeviceRadixSortOnesweepKernelINS1_5radix10policy_hubImijE10Policy1000ELNS0_9SortOrderE0EmijiiNS1_21identity_decomposer_tEEEvPT5_SB_PT3_PKSC_PT1_PKSG_PT2_PKSK_T4_iiT6_E1s+46080];
	mul.lo.s32 	%r5, %r4, 5760;
	add.s32 	%r341, %r5, 5760;
	setp.gt.s32 	%p2, %r341, %r1953;
	@%p2 bra 	$L__BB12_4;
	and.b32  	%r342, %r1, 31;
	and.b32  	%r343, %r1, 992;
	mul.lo.s32 	%r344, %r343, 15;
	or.b32  	%r345, %r344, %r342;
	cvt.u64.u32 	%rd84, %r5;
	cvt.u64.u32 	%rd85, %r345;
	add.s64 	%rd86, %rd85, %rd84;
	shl.b64 	%rd87, %rd86, 3;
	add.s64 	%rd88, %rd1, %rd87;
	ld.global.u64 	%rd437, [%rd88];
	ld.global.u64 	%rd436, [%rd88+256];
	ld.global.u64 	%rd435, [%rd88+512];
	ld.global.u64 	%rd434, [%rd88+768];
	ld.global.u64 	%rd433, [%rd88+1024];
	ld.global.u64 	%rd432, [%rd88+1280];
	ld.global.u64 	%rd431, [%rd88+1536];
	ld.global.u64 	%rd430, [%rd88+1792];
	ld.global.u64 	%rd429, [%rd88+2048];
	ld.global.u64 	%rd428, [%rd88+2304];
	ld.global.u64 	%rd427, [%rd88+2560];
	ld.global.u64 	%rd426, [%rd88+2816];
	ld.global.u64 	%rd425, [%rd88+3072];
	ld.global.u64 	%rd424, [%rd88+3328];
	ld.global.u64 	%rd423, [%rd88+3584];
	bra.uni 	$L__BB12_34;
$L__BB12_4:
	ld.param.u32 	%r1954, [_ZN3cub18CUB_300001_SM_10006detail10radix_sort29DeviceRadixSortOnesweepKernelINS1_5radix10policy_hubImijE10Policy1000ELNS0_9SortOrderE0EmijiiNS1_21identity_decomposer_tEEEvPT5_SB_PT3_PKSC_PT1_PKSG_PT2_PKSK_T4_iiT6__param_8];
	cvt.u64.u32 	%rd90, %r5;
	sub.s32 	%r6, %r1954, %r5;
	and.b32  	%r346, %r1, 31;
	and.b32  	%r347, %r1, 992;
	mul.lo.s32 	%r348, %r347, 15;
	or.b32  	%r7, %r348, %r346;
	setp.ge.s32 	%p3, %r7, %r6;
	cvt.u64.u32 	%rd91, %r7;
	add.s64 	%rd92, %rd91, %rd90;
	shl.b64 	%rd93, %rd92, 3;
	add.s64 	%rd17, %rd1, %rd93;
	mov.b64 	%rd437, -1;
	@%p3 bra 	$L__BB12_6;
	ld.global.u64 	%rd437, [%rd17];
$L__BB12_6:
	add.s32 	%r349, %r7, 32;
	setp.ge.s32 	%p4, %r349, %r6;
	mov.b64 	%rd436, -1;
	@%p4 bra 	$L__BB12_8;
	ld.global.u64 	%rd436, [%rd17+256];
$L__BB12_8:
	add.s32 	%r350, %r7, 64;
	setp.ge.s32 	%p5, %r350, %r6;
	mov.b64 	%rd435, -1;
	@%p5 bra 	$L__BB12_10;
	ld.global.u64 	%rd435, [%rd17+512];
$L__BB12_10:
	add.s32 	%r351, %r7, 96;
	setp.ge.s32 	%p6, %r351, %r6;
	mov.b64 	%rd434, -1;
	@%p6 bra 	$L__BB12_12;
	ld.global.u64 	%rd434, [%rd17+768];
$L__BB12_12:
	add.s32 	%r352, %r7, 128;
	setp.ge.s32 	%p7, %r352, %r6;
	mov.b64 	%rd433, -1;
	@%p7 bra 	$L__BB12_14;
	ld.global.u64 	%rd433, [%rd17+1024];
$L__BB12_14:
	add.s32 	%r353, %r7, 160;
	setp.ge.s32 	%p8, %r353, %r6;
	mov.b64 	%rd432, -1;
	@%p8 bra 	$L__BB12_16;
	ld.global.u64 	%rd432, [%rd17+1280];
$L__BB12_16:
	add.s32 	%r354, %r7, 192;
	setp.ge.s32 	%p9, %r354, %r6;
	mov.b64 	%rd431, -1;
	@%p9 bra 	$L__BB12_18;
	ld.global.u64 	%rd431, [%rd17+1536];
$L__BB12_18:
	add.s32 	%r355, %r7, 224;
	setp.ge.s32 	%p10, %r355, %r6;
	mov.b64 	%rd430, -1;
	@%p10 bra 	$L__BB12_20;
	ld.global.u64 	%rd430, [%rd17+1792];
$L__BB12_20:
	add.s32 	%r356, %r7, 256;
	setp.ge.s32 	%p11, %r356, %r6;
	mov.b64 	%rd429, -1;
	@%p11 bra 	$L__BB12_22;
	ld.global.u64 	%rd429, [%rd17+2048];
$L__BB12_22:
	add.s32 	%r357, %r7, 288;
	setp.ge.s32 	%p12, %r357, %r6;
	mov.b64 	%rd428, -1;
	@%p12 bra 	$L__BB12_24;
	ld.global.u64 	%rd428, [%rd17+2304];
$L__BB12_24:
	add.s32 	%r358, %r7, 320;
	setp.ge.s32 	%p13, %r358, %r6;
	mov.b64 	%rd427, -1;
	@%p13 bra 	$L__BB12_26;
	ld.global.u64 	%rd427, [%rd17+2560];
$L__BB12_26:
	add.s32 	%r359, %r7, 352;
	setp.ge.s32 	%p14, %r359, %r6;
	mov.b64 	%rd426, -1;
	@%p14 bra 	$L__BB12_28;
	ld.global.u64 	%rd426, [%rd17+2816];
$L__BB12_28:
	add.s32 	%r360, %r7, 384;
	setp.ge.s32 	%p15, %r360, %r6;
	mov.b64 	%rd425, -1;
	@%p15 bra 	$L__BB12_30;
	ld.global.u64 	%rd425, [%rd17+3072];
$L__BB12_30:
	add.s32 	%r361, %r7, 416;
	setp.ge.s32 	%p16, %r361, %r6;
	mov.b64 	%rd424, -1;
	@%p16 bra 	$L__BB12_32;
	ld.global.u64 	%rd424, [%rd17+3328];
$L__BB12_32:
	add.s32 	%r362, %r7, 448;
	setp.ge.s32 	%p17, %r362, %r6;
	mov.b64 	%rd423, -1;
	@%p17 bra 	$L__BB12_34;
	ld.global.u64 	%rd423, [%rd17+3584];
$L__BB12_34:
	shl.b32 	%r363, %r2, 10;
	mov.u32 	%r364, _ZZN3cub18CUB_300001_SM_10006detail10radix_sort29DeviceRadixSortOnesweepKernelINS1_5radix10policy_hubImijE10Policy1000ELNS0_9SortOrderE0EmijiiNS1_21identity_decomposer_tEEEvPT5_SB_PT3_PKSC_PT1_PKSG_PT2_PKSK_T4_iiT6_E1s;
	add.s32 	%r8, %r364, %r363;
	setp.gt.s32 	%p18, %r339, 255;
	@%p18 bra 	$L__BB12_47;
	max.s32 	%r365, %r339, 224;
	sub.s32 	%r366, %r365, %r339;
	add.s32 	%r367, %r366, 31;
	shr.u32 	%r368, %r367, 5;
	add.s32 	%r9, %r368, 1;
	and.b32  	%r10, %r9, 15;
	setp.lt.u32 	%p19, %r367, 480;
	mov.u32 	%r1974, %r339;
	@%p19 bra 	$L__BB12_38;
	and.b32  	%r369, %r9, 268435440;
	neg.s32 	%r1972, %r369;
	shl.b32 	%r371, %r339, 2;
	add.s32 	%r372, %r363, %r371;
	add.s32 	%r374, %r372, %r364;
	add.s32 	%r1971, %r374, 1024;
	mov.u32 	%r1974, %r339;
$L__BB12_37:
	.pragma "nounroll";
	mov.b32 	%r375, 0;
	st.shared.u32 	[%r1971+-1024], %r375;
	st.shared.u32 	[%r1971+-896], %r375;
	st.shared.u32 	[%r1971+-768], %r375;
	st.shared.u32 	[%r1971+-640], %r375;
	st.shared.u32 	[%r1971+-512], %r375;
	st.shared.u32 	[%r1971+-384], %r375;
	st.shared.u32 	[%r1971+-256], %r375;
	st.shared.u32 	[%r1971+-128], %r375;
	st.shared.u32 	[%r1971], %r375;
	st.shared.u32 	[%r1971+128], %r375;
	st.shared.u32 	[%r1971+256], %r375;
	st.shared.u32 	[%r1971+384], %r375;
	st.shared.u32 	[%r1971+512], %r375;
	st.shared.u32 	[%r1971+640], %r375;
	st.shared.u32 	[%r1971+768], %r375;
	st.shared.u32 	[%r1971+896], %r375;
	add.s32 	%r1974, %r1974, 512;
	add.s32 	%r1972, %r1972, 16;
	add.s32 	%r1971, %r1971, 2048;
	setp.ne.s32 	%p20, %r1972, 0;
	@%p20 bra 	$L__BB12_37;
$L__BB12_38:
	setp.eq.s32 	%p21, %r10, 0;
	@%p21 bra 	$L__BB12_47;
	and.b32  	%r20, %r9, 7;
	setp.lt.u32 	%p22, %r10, 8;
	@%p22 bra 	$L__BB12_41;
	shl.b32 	%r376, %r1974, 2;
	add.s32 	%r377, %r8, %r376;
	mov.b32 	%r378, 0;
	st.shared.u32 	[%r377], %r378;
	st.shared.u32 	[%r377+128], %r378;
	st.shared.u32 	[%r377+256], %r378;
	st.shared.u32 	[%r377+384], %r378;
	st.shared.u32 	[%r377+512], %r378;
	st.shared.u32 	[%r377+640], %r378;
	st.shared.u32 	[%r377+768], %r378;
	st.shared.u32 	[%r377+896], %r378;
	add.s32 	%r1974, %r1974, 256;
$L__BB12_41:
	setp.eq.s32 	%p23, %r20, 0;
	@%p23 bra 	$L__BB12_47;
	and.b32  	%r23, %r9, 3;
	setp.lt.u32 	%p24, %r20, 4;
	@%p24 bra 	$L__BB12_44;
	shl.b32 	%r379, %r1974, 2;
	add.s32 	%r380, %r8, %r379;
	mov.b32 	%r381, 0;
	st.shared.u32 	[%r380], %r381;
	st.shared.u32 	[%r380+128], %r381;
	st.shared.u32 	[%r380+256], %r381;
	st.shared.u32 	[%r380+384], %r381;
	add.s32 	%r1974, %r1974, 128;
$L__BB12_44:
	setp.eq.s32 	%p25, %r23, 0;
	@%p25 bra 	$L__BB12_47;
	shl.b32 	%r383, %r1974, 2;
	add.s32 	%r384, %r363, %r383;
	add.s32 	%r1978, %r364, %r384;
	neg.s32 	%r1977, %r23;
$L__BB12_46:
	.pragma "nounroll";
	mov.b32 	%r386, 0;
	st.shared.u32 	[%r1978], %r386;
	add.s32 	%r1978, %r1978, 128;
	add.s32 	%r1977, %r1977, 1;
	setp.ne.s32 	%p26, %r1977, 0;
	@%p26 bra 	$L__BB12_46;
$L__BB12_47:
	ld.param.u32 	%r1970, [_ZN3cub18CUB_300001_SM_10006detail10radix_sort29DeviceRadixSortOnesweepKernelINS1_5radix10policy_hubImijE10Policy1000ELNS0_9SortOrderE0EmijiiNS1_21identity_decomposer_tEEEvPT5_SB_PT3_PKSC_PT1_PKSG_PT2_PKSK_T4_iiT6__param_10];
	ld.param.u32 	%r1969, [_ZN3cub18CUB_300001_SM_10006detail10radix_sort29DeviceRadixSortOnesweepKernelINS1_5radix10policy_hubImijE10Policy1000ELNS0_9SortOrderE0EmijiiNS1_21identity_decomposer_tEEEvPT5_SB_PT3_PKSC_PT1_PKSG_PT2_PKSK_T4_iiT6__param_9];
	bar.warp.sync 	-1;
	cvt.u64.u32 	%rd62, %r1969;
	shr.u64 	%rd108, %rd437, %r1969;
	cvt.u32.u64 	%r388, %rd108;
	mov.b32 	%r389, -1;
	shl.b32 	%r390, %r389, %r1970;
	not.b32 	%r32, %r390;
	and.b32  	%r33, %r388, %r32;
	shl.b32 	%r391, %r1, 5;
	and.b32  	%r392, %r391, 31744;
	mov.u32 	%r393, _ZZN3cub18CUB_300001_SM_10006detail10radix_sort29DeviceRadixSortOnesweepKernelINS1_5radix10policy_hubImijE10Policy1000ELNS0_9SortOrderE0EmijiiNS1_21identity_decomposer_tEEEvPT5_SB_PT3_PKSC_PT1_PKSG_PT2_PKSK_T4_iiT6_E1s;
	add.s32 	%r394, %r393, %r392;
	shl.b32 	%r395, %r33, 2;
	add.s32 	%r396, %r394, %r395;
	atom.shared.add.u32 	%r397, [%r396], 1;
	shr.u64 	%rd109, %rd436, %r1969;
	cvt.u32.u64 	%r398, %rd109;
	and.b32  	%r399, %r398, %r32;
	shl.b32 	%r400, %r399, 2;
	add.s32 	%r401, %r394, %r400;
	atom.shared.add.u32 	%r402, [%r401], 1;
	shr.u64 	%rd110, %rd435, %r1969;
	cvt.u32.u64 	%r403, %rd110;
	and.b32  	%r404, %r403, %r32;
	shl.b32 	%r405, %r404, 2;
	add.s32 	%r406, %r394, %r405;
	atom.shared.add.u32 	%r407, [%r406], 1;
	shr.u64 	%rd111, %rd434, %r1969;
	cvt.u32.u64 	%r408, %rd111;
	and.b32  	%r409, %r408, %r32;
	shl.b32 	%r410, %r409, 2;
	add.s32 	%r411, %r394, %r410;
	atom.shared.add.u32 	%r412, [%r411], 1;
	shr.u64 	%rd112, %rd433, %r1969;
	cvt.u32.u64 	%r413, %rd112;
	and.b32  	%r414, %r413, %r32;
	shl.b32 	%r415, %r414, 2;
	add.s32 	%r416, %r394, %r415;
	atom.shared.add.u32 	%r417, [%r416], 1;
	shr.u64 	%rd113, %rd432, %r1969;
	cvt.u32.u64 	%r418, %rd113;
	and.b32  	%r419, %r418, %r32;
	shl.b32 	%r420, %r419, 2;
	add.s32 	%r421, %r394, %r420;
	atom.shared.add.u32 	%r422, [%r421], 1;
	shr.u64 	%rd114, %rd431, %r1969;
	cvt.u32.u64 	%r423, %rd114;
	and.b32  	%r424, %r423, %r32;
	shl.b32 	%r425, %r424, 2;
	add.s32 	%r426, %r394, %r425;
	atom.shared.add.u32 	%r427, [%r426], 1;
	shr.u64 	%rd115, %rd430, %r1969;
	cvt.u32.u64 	%r428, %rd115;
	and.b32  	%r429, %r428, %r32;
	shl.b32 	%r430, %r429, 2;
	add.s32 	%r431, %r394, %r430;
	atom.shared.add.u32 	%r432, [%r431], 1;
	shr.u64 	%rd116, %rd429, %r1969;
	cvt.u32.u64 	%r433, %rd116;
	and.b32  	%r434, %r433, %r32;
	shl.b32 	%r435, %r434, 2;
	add.s32 	%r436, %r394, %r435;
	atom.shared.add.u32 	%r437, [%r436], 1;
	shr.u64 	%rd117, %rd428, %r1969;
	cvt.u32.u64 	%r438, %rd117;
	and.b32  	%r439, %r438, %r32;
	shl.b32 	%r440, %r439, 2;
	add.s32 	%r441, %r394, %r440;
	atom.shared.add.u32 	%r442, [%r441], 1;
	shr.u64 	%rd118, %rd427, %r1969;
	cvt.u32.u64 	%r443, %rd118;
	and.b32  	%r444, %r443, %r32;
	shl.b32 	%r445, %r444, 2;
	add.s32 	%r446, %r394, %r445;
	atom.shared.add.u32 	%r447, [%r446], 1;
	shr.u64 	%rd119, %rd426, %r1969;
	cvt.u32.u64 	%r448, %rd119;
	and.b32  	%r449, %r448, %r32;
	shl.b32 	%r450, %r449, 2;
	add.s32 	%r451, %r394, %r450;
	atom.shared.add.u32 	%r452, [%r451], 1;
	shr.u64 	%rd120, %rd425, %r1969;
	cvt.u32.u64 	%r453, %rd120;
	and.b32  	%r454, %r453, %r32;
	shl.b32 	%r455, %r454, 2;
	add.s32 	%r456, %r394, %r455;
	atom.shared.add.u32 	%r457, [%r456], 1;
	shr.u64 	%rd121, %rd424, %r1969;
	cvt.u32.u64 	%r458, %rd121;
	and.b32  	%r459, %r458, %r32;
	shl.b32 	%r460, %r459, 2;
	add.s32 	%r461, %r394, %r460;
	atom.shared.add.u32 	%r462, [%r461], 1;
	shr.u64 	%rd122, %rd423, %r1969;
	cvt.u32.u64 	%r463, %rd122;
	and.b32  	%r464, %r463, %r32;
	shl.b32 	%r465, %r464, 2;
	add.s32 	%r466, %r394, %r465;
	atom.shared.add.u32 	%r467, [%r466], 1;
	bar.sync 	0;
	setp.gt.u32 	%p27, %r1, 255;
	shl.b32 	%r468, %r1, 2;
	add.s32 	%r34, %r393, %r468;
	mov.b32 	%r1979, 0;
	@%p27 bra 	$L__BB12_49;
	ld.shared.u32 	%r469, [%r34];
	mov.b32 	%r470, 0;
	st.shared.u32 	[%r34], %r470;
	ld.shared.u32 	%r471, [%r34+1024];
	st.shared.u32 	[%r34+1024], %r469;
	add.s32 	%r472, %r471, %r469;
	ld.shared.u32 	%r473, [%r34+2048];
	st.shared.u32 	[%r34+2048], %r472;
	add.s32 	%r474, %r473, %r472;
	ld.shared.u32 	%r475, [%r34+3072];
	st.shared.u32 	[%r34+3072], %r474;
	add.s32 	%r476, %r475, %r474;
	ld.shared.u32 	%r477, [%r34+4096];
	st.shared.u32 	[%r34+4096], %r476;
	add.s32 	%r478, %r477, %r476;
	ld.shared.u32 	%r479, [%r34+5120];
	st.shared.u32 	[%r34+5120], %r478;
	add.s32 	%r480, %r479, %r478;
	ld.shared.u32 	%r481, [%r34+6144];
	st.shared.u32 	[%r34+6144], %r480;
	add.s32 	%r482, %r481, %r480;
	ld.shared.u32 	%r483, [%r34+7168];
	st.shared.u32 	[%r34+7168], %r482;
	add.s32 	%r484, %r483, %r482;
	ld.shared.u32 	%r485, [%r34+8192];
	st.shared.u32 	[%r34+8192], %r484;
	add.s32 	%r486, %r485, %r484;
	ld.shared.u32 	%r487, [%r34+9216];
	st.shared.u32 	[%r34+9216], %r486;
	add.s32 	%r488, %r487, %r486;
	ld.shared.u32 	%r489, [%r34+10240];
	st.shared.u32 	[%r34+10240], %r488;
	add.s32 	%r490, %r489, %r488;
	ld.shared.u32 	%r491, [%r34+11264];
	st.shared.u32 	[%r34+11264], %r490;
	add.s32 	%r1979, %r491, %r490;
$L__BB12_49:
	ld.param.u64 	%rd397, [_ZN3cub18CUB_300001_SM_10006detail10radix_sort29DeviceRadixSortOnesweepKernelINS1_5radix10policy_hubImijE10Policy1000ELNS0_9SortOrderE0EmijiiNS1_21identity_decomposer_tEEEvPT5_SB_PT3_PKSC_PT1_PKSG_PT2_PKSK_T4_iiT6__param_0];
	setp.gt.u32 	%p28, %r1, 255;
	shl.b32 	%r492, %r4, 8;
	add.s32 	%r493, %r492, %r1;
	cvta.to.global.u64 	%rd63, %rd397;
	mul.wide.s32 	%rd123, %r493, 4;
	add.s64 	%rd64, %rd63, %rd123;
	@%p28 bra 	$L__BB12_51;
	or.b32  	%r494, %r1979, 1073741824;
	st.volatile.global.u32 	[%rd64], %r494;
$L__BB12_51:
	ld.param.u64 	%rd408, [_ZN3cub18CUB_300001_SM_10006detail10radix_sort29DeviceRadixSortOnesweepKernelINS1_5radix10policy_hubImijE10Policy1000ELNS0_9SortOrderE0EmijiiNS1_21identity_decomposer_tEEEvPT5_SB_PT3_PKSC_PT1_PKSG_PT2_PKSK_T4_iiT6__param_7];
	ld.param.u64 	%rd407, [_ZN3cub18CUB_300001_SM_10006detail10radix_sort29DeviceRadixSortOnesweepKernelINS1_5radix10policy_hubImijE10Policy1000ELNS0_9SortOrderE0EmijiiNS1_21identity_decomposer_tEEEvPT5_SB_PT3_PKSC_PT1_PKSG_PT2_PKSK_T4_iiT6__param_6];
	ld.param.u64 	%rd406, [_ZN3cub18CUB_300001_SM_10006detail10radix_sort29DeviceRadixSortOnesweepKernelINS1_5radix10policy_hubImijE10Policy1000ELNS0_9SortOrderE0EmijiiNS1_21identity_decomposer_tEEEvPT5_SB_PT3_PKSC_PT1_PKSG_PT2_PKSK_T4_iiT6__param_4];
	ld.param.u64 	%rd404, [_ZN3cub18CUB_300001_SM_10006detail10radix_sort29DeviceRadixSortOnesweepKernelINS1_5radix10policy_hubImijE10Policy1000ELNS0_9SortOrderE0EmijiiNS1_21identity_decomposer_tEEEvPT5_SB_PT3_PKSC_PT1_PKSG_PT2_PKSK_T4_iiT6__param_3];
	ld.param.u64 	%rd400, [_ZN3cub18CUB_300001_SM_10006detail10radix_sort29DeviceRadixSortOnesweepKernelINS1_5radix10policy_hubImijE10Policy1000ELNS0_9SortOrderE0EmijiiNS1_21identity_decomposer_tEEEvPT5_SB_PT3_PKSC_PT1_PKSG_PT2_PKSK_T4_iiT6__param_2];
	cvta.to.global.u64 	%rd65, %rd406;
	cvta.to.global.u64 	%rd66, %rd407;
	setp.lt.u32 	%p29, %r1, 256;
	setp.eq.s32 	%p30, %r1979, 5760;
	and.pred  	%p31, %p29, %p30;
	selp.u32 	%r495, 1, 0, %p31;
	{ 
	.reg .pred 	%p1; 
	.reg .pred 	%p2; 
	setp.ne.u32 	%p1, %r495, 0; 
	bar.red.or.pred 	%p2, 0, %p1; 
	selp.u32 	%r496, 1, 0, %p2; 
	}
	setp.eq.s32 	%p32, %r496, 0;
	and.b32  	%r497, %r1, 992;
	and.b32  	%r498, %r1, 31;
	mul.lo.s32 	%r499, %r497, 15;
	or.b32  	%r500, %r499, %r498;
	mul.lo.s32 	%r501, %r4, 5760;
	cvt.u64.u32 	%rd124, %r501;
	cvt.u64.u32 	%rd67, %r500;
	add.s64 	%rd125, %rd67, %rd124;
	cvta.to.global.u64 	%rd126, %rd408;
	shl.b64 	%rd127, %rd125, 2;
	add.s64 	%rd68, %rd126, %rd127;
	cvta.to.global.u64 	%rd128, %rd400;
	mul.wide.u32 	%rd129, %r1, 4;
	add.s64 	%rd69, %rd128, %rd129;
	cvta.to.global.u64 	%rd130, %rd404;
	add.s64 	%rd70, %rd130, %rd129;
	@%p32 bra 	$L__BB12_159;
	setp.gt.u32 	%p33, %r1, 255;
	@%p33 bra 	$L__BB12_60;
	ld.global.u32 	%r502, [%rd70];
	setp.gt.u32 	%p34, %r1, %r33;
	selp.b32 	%r503, 5760, 0, %p34;
	sub.s32 	%r1983, %r502, %r503;
	st.shared.u32 	[%r34+46080], %r1983;
	setp.lt.s32 	%p35, %r4, 1;
	mov.u32 	%r1984, %r1979;
	@%p35 bra 	$L__BB12_59;
	mov.b32 	%r1981, -1;
	mov.u32 	%r1980, %r4;
	mov.u32 	%r1984, %r1979;
$L__BB12_55:
	add.s32 	%r41, %r1980, -1;
	shl.b32 	%r505, %r41, 8;
	add.s32 	%r506, %r505, %r1;
	mul.wide.s32 	%rd131, %r506, 4;
	add.s64 	%rd71, %rd63, %rd131;
$L__BB12_56:
	membar.cta;
	ld.volatile.global.u32 	%r42, [%rd71];
	setp.eq.s32 	%p36, %r42, 0;
	@%p36 bra 	$L__BB12_56;
	and.b32  	%r507, %r42, 1073741823;
	add.s32 	%r1984, %r507, %r1984;
	setp.gt.s32 	%p37, %r42, -1;
	vote.sync.ballot.b32 	%r1981, %p37, %r1981;
	setp.gt.u32 	%p39, %r1980, 1;
	and.pred  	%p40, %p37, %p39;
	mov.u32 	%r1980, %r41;
	@%p40 bra 	$L__BB12_55;
	ld.shared.u32 	%r1983, [%r34+46080];
$L__BB12_59:
	or.b32  	%r508, %r1984, -2147483648;
	st.volatile.global.u32 	[%rd64], %r508;
	sub.s32 	%r509, %r1984, %r1979;
	add.s32 	%r510, %r509, %r1983;
	st.shared.u32 	[%r34+46080], %r510;
$L__BB12_60:
	ld.param.u32 	%r1955, [_ZN3cub18CUB_300001_SM_10006detail10radix_sort29DeviceRadixSortOnesweepKernelINS1_5radix10policy_hubImijE10Policy1000ELNS0_9SortOrderE0EmijiiNS1_21identity_decomposer_tEEEvPT5_SB_PT3_PKSC_PT1_PKSG_PT2_PKSK_T4_iiT6__param_8];
	ld.param.u64 	%rd401, [_ZN3cub18CUB_300001_SM_10006detail10radix_sort29DeviceRadixSortOnesweepKernelINS1_5radix10policy_hubImijE10Policy1000ELNS0_9SortOrderE0EmijiiNS1_21identity_decomposer_tEEEvPT5_SB_PT3_PKSC_PT1_PKSG_PT2_PKSK_T4_iiT6__param_2];
	mad.lo.s32 	%r48, %r4, 5760, 5760;
	setp.lt.s32 	%p42, %r48, %r1955;
	setp.eq.s64 	%p43, %rd401, 0;
	or.pred  	%p44, %p43, %p42;
	or.pred  	%p45, %p33, %p44;
	@%p45 bra 	$L__BB12_62;
	ld.shared.u32 	%r511, [%r34+46080];
	setp.gt.u32 	%p46, %r1, %r33;
	selp.b32 	%r512, 5760, 0, %p46;
	add.s32 	%r513, %r512, %r1979;
	add.s32 	%r514, %r513, %r511;
	st.global.u32 	[%rd69], %r514;
$L__BB12_62:
	ld.param.u32 	%r1956, [_ZN3cub18CUB_300001_SM_10006detail10radix_sort29DeviceRadixSortOnesweepKernelINS1_5radix10policy_hubImijE10Policy1000ELNS0_9SortOrderE0EmijiiNS1_21identity_decomposer_tEEEvPT5_SB_PT3_PKSC_PT1_PKSG_PT2_PKSK_T4_iiT6__param_8];
	setp.gt.s32 	%p47, %r48, %r1956;
	bar.sync 	0;
	shl.b32 	%r515, %r33, 2;
	mov.u32 	%r516, _ZZN3cub18CUB_300001_SM_10006detail10radix_sort29DeviceRadixSortOnesweepKernelINS1_5radix10policy_hubImijE10Policy1000ELNS0_9SortOrderE0EmijiiNS1_21identity_decomposer_tEEEvPT5_SB_PT3_PKSC_PT1_PKSG_PT2_PKSK_T4_iiT6_E1s;
	add.s32 	%r517, %r516, %r515;
	ld.shared.u32 	%r49, [%r517+46080];
	@%p47 bra 	$L__BB12_64;
	cvt.u64.u32 	%rd132, %r49;
	add.s64 	%rd133, %rd67, %rd132;
	shl.b64 	%rd134, %rd133, 3;
	add.s64 	%rd135, %rd65, %rd134;
	st.global.u64 	[%rd135], %rd437;
	st.global.u64 	[%rd135+256], %rd436;
	st.global.u64 	[%rd135+512], %rd435;
	st.global.u64 	[%rd135+768], %rd434;
	st.global.u64 	[%rd135+1024], %rd433;
	st.global.u64 	[%rd135+1280], %rd432;
	st.global.u64 	[%rd135+1536], %rd431;
	st.global.u64 	[%rd135+1792], %rd430;
	st.global.u64 	[%rd135+2048], %rd429;
	st.global.u64 	[%rd135+2304], %rd428;
	st.global.u64 	[%rd135+2560], %rd427;
	st.global.u64 	[%rd135+2816], %rd426;
	st.global.u64 	[%rd135+3072], %rd425;
	st.global.u64 	[%rd135+3328], %rd424;
	st.global.u64 	[%rd135+3584], %rd423;
	bra.uni 	$L__BB12_94;
$L__BB12_64:
	ld.param.u32 	%r1957, [_ZN3cub18CUB_300001_SM_10006detail10radix_sort29DeviceRadixSortOnesweepKernelINS1_5radix10policy_hubImijE10Policy1000ELNS0_9SortOrderE0EmijiiNS1_21identity_decomposer_tEEEvPT5_SB_PT3_PKSC_PT1_PKSG_PT2_PKSK_T4_iiT6__param_8];
	cvt.u32.u64 	%r518, %rd67;
	cvt.u64.u32 	%rd136, %r49;
	mad.lo.s32 	%r50, %r4, -5760, %r1957;
	setp.ge.s32 	%p48, %r518, %r50;
	add.s64 	%rd137, %rd67, %rd136;
	shl.b64 	%rd138, %rd137, 3;
	add.s64 	%rd72, %rd65, %rd138;
	@%p48 bra 	$L__BB12_66;
	st.global.u64 	[%rd72], %rd437;
$L__BB12_66:
	add.s32 	%r520, %r518, 32;
	setp.ge.s32 	%p49, %r520, %r50;
	@%p49 bra 	$L__BB12_68;
	st.global.u64 	[%rd72+256], %rd436;
$L__BB12_68:
	add.s32 	%r522, %r518, 64;
	setp.ge.s32 	%p50, %r522, %r50;
	@%p50 bra 	$L__BB12_70;
	st.global.u64 	[%rd72+512], %rd435;
$L__BB12_70:
	add.s32 	%r524, %r518, 96;
	setp.ge.s32 	%p51, %r524, %r50;
	@%p51 bra 	$L__BB12_72;
	st.global.u64 	[%rd72+768], %rd434;
$L__BB12_72:
	add.s32 	%r526, %r518, 128;
	setp.ge.s32 	%p52, %r526, %r50;
	@%p52 bra 	$L__BB12_74;
	st.global.u64 	[%rd72+1024], %rd433;
$L__BB12_74:
	add.s32 	%r528, %r518, 160;
	setp.ge.s32 	%p53, %r528, %r50;
	@%p53 bra 	$L__BB12_76;
	st.global.u64 	[%rd72+1280], %rd432;
$L__BB12_76:
	add.s32 	%r530, %r518, 192;
	setp.ge.s32 	%p54, %r530, %r50;
	@%p54 bra 	$L__BB12_78;
	st.global.u64 	[%rd72+1536], %rd431;
$L__BB12_78:
	add.s32 	%r532, %r518, 224;
	setp.ge.s32 	%p55, %r532, %r50;
	@%p55 bra 	$L__BB12_80;
	st.global.u64 	[%rd72+1792], %rd430;
$L__BB12_80:
	add.s32 	%r534, %r518, 256;
	setp.ge.s32 	%p56, %r534, %r50;
	@%p56 bra 	$L__BB12_82;
	st.global.u64 	[%rd72+2048], %rd429;
$L__BB12_82:
	add.s32 	%r536, %r518, 288;
	setp.ge.s32 	%p57, %r536, %r50;
	@%p57 bra 	$L__BB12_84;
	st.global.u64 	[%rd72+2304], %rd428;
$L__BB12_84:
	add.s32 	%r538, %r518, 320;
	setp.ge.s32 	%p58, %r538, %r50;
	@%p58 bra 	$L__BB12_86;
	st.global.u64 	[%rd72+2560], %rd427;
$L__BB12_86:
	add.s32 	%r540, %r518, 352;
	setp.ge.s32 	%p59, %r540, %r50;
	@%p59 bra 	$L__BB12_88;
	st.global.u64 	[%rd72+2816], %rd426;
$L__BB12_88:
	add.s32 	%r542, %r518, 384;
	setp.ge.s32 	%p60, %r542, %r50;
	@%p60 bra 	$L__BB12_90;
	st.global.u64 	[%rd72+3072], %rd425;
$L__BB12_90:
	add.s32 	%r544, %r518, 416;
	setp.ge.s32 	%p61, %r544, %r50;
	@%p61 bra 	$L__BB12_92;
	st.global.u64 	[%rd72+3328], %rd424;
$L__BB12_92:
	add.s32 	%r546, %r518, 448;
	setp.ge.s32 	%p62, %r546, %r50;
	@%p62 bra 	$L__BB12_94;
	st.global.u64 	[%rd72+3584], %rd423;
$L__BB12_94:
	ld.param.u32 	%r1958, [_ZN3cub18CUB_300001_SM_10006detail10radix_sort29DeviceRadixSortOnesweepKernelINS1_5radix10policy_hubImijE10Policy1000ELNS0_9SortOrderE0EmijiiNS1_21identity_decomposer_tEEEvPT5_SB_PT3_PKSC_PT1_PKSG_PT2_PKSK_T4_iiT6__param_8];
	setp.gt.s32 	%p63, %r48, %r1958;
	@%p63 bra 	$L__BB12_96;
	ld.global.u32 	%r2013, [%rd68];
	ld.global.u32 	%r2012, [%rd68+128];
	ld.global.u32 	%r2011, [%rd68+256];
	ld.global.u32 	%r2010, [%rd68+384];
	ld.global.u32 	%r2009, [%rd68+512];
	ld.global.u32 	%r2008, [%rd68+640];
	ld.global.u32 	%r2007, [%rd68+768];
	ld.global.u32 	%r2006, [%rd68+896];
	ld.global.u32 	%r2005, [%rd68+1024];
	ld.global.u32 	%r2004, [%rd68+1152];
	ld.global.u32 	%r2003, [%rd68+1280];
	ld.global.u32 	%r2002, [%rd68+1408];
	ld.global.u32 	%r2001, [%rd68+1536];
	ld.global.u32 	%r2000, [%rd68+1664];
	ld.global.u32 	%r1999, [%rd68+1792];
	bra.uni 	$L__BB12_126;
$L__BB12_96:
	ld.param.u32 	%r1959, [_ZN3cub18CUB_300001_SM_10006detail10radix_sort29DeviceRadixSortOnesweepKernelINS1_5radix10policy_hubImijE10Policy1000ELNS0_9SortOrderE0EmijiiNS1_21identity_decomposer_tEEEvPT5_SB_PT3_PKSC_PT1_PKSG_PT2_PKSK_T4_iiT6__param_8];
	cvt.u32.u64 	%r548, %rd67;
	mul.lo.s32 	%r549, %r4, 5760;
	sub.s32 	%r66, %r1959, %r549;
	setp.ge.s32 	%p64, %r548, %r66;
	@%p64 bra 	$L__BB12_98;
	ld.global.u32 	%r2013, [%rd68];
$L__BB12_98:
	add.s32 	%r552, %r548, 32;
	setp.ge.s32 	%p65, %r552, %r66;
	@%p65 bra 	$L__BB12_100;
	ld.global.u32 	%r2012, [%rd68+128];
$L__BB12_100:
	add.s32 	%r555, %r548, 64;
	setp.ge.s32 	%p66, %r555, %r66;
	@%p66 bra 	$L__BB12_102;
	ld.global.u32 	%r2011, [%rd68+256];
$L__BB12_102:
	add.s32 	%r558, %r548, 96;
	setp.ge.s32 	%p67, %r558, %r66;
	@%p67 bra 	$L__BB12_104;
	ld.global.u32 	%r2010, [%rd68+384];
$L__BB12_104:
	add.s32 	%r561, %r548, 128;
	setp.ge.s32 	%p68, %r561, %r66;
	@%p68 bra 	$L__BB12_106;
	ld.global.u32 	%r2009, [%rd68+512];
$L__BB12_106:
	add.s32 	%r564, %r548, 160;
	setp.ge.s32 	%p69, %r564, %r66;
	@%p69 bra 	$L__BB12_108;
	ld.global.u32 	%r2008, [%rd68+640];
$L__BB12_108:
	cvt.u32.u64 	%r566, %rd67;
	add.s32 	%r567, %r566, 192;
	setp.ge.s32 	%p70, %r567, %r66;
	@%p70 bra 	$L__BB12_110;
	ld.global.u32 	%r2007, [%rd68+768];
$L__BB12_110:
	cvt.u32.u64 	%r569, %rd67;
	add.s32 	%r570, %r569, 224;
	setp.ge.s32 	%p71, %r570, %r66;
	@%p71 bra 	$L__BB12_112;
	ld.global.u32 	%r2006, [%rd68+896];
$L__BB12_112:
	cvt.u32.u64 	%r572, %rd67;
	add.s32 	%r573, %r572, 256;
	setp.ge.s32 	%p72, %r573, %r66;
	@%p72 bra 	$L__BB12_114;
	ld.global.u32 	%r2005, [%rd68+1024];
$L__BB12_114:
	cvt.u32.u64 	%r575, %rd67;
	add.s32 	%r576, %r575, 288;
	setp.ge.s32 	%p73, %r576, %r66;
	@%p73 bra 	$L__BB12_116;
	ld.global.u32 	%r2004, [%rd68+1152];
$L__BB12_116:
	cvt.u32.u64 	%r578, %rd67;
	add.s32 	%r579, %r578, 320;
	setp.ge.s32 	%p74, %r579, %r66;
	@%p74 bra 	$L__BB12_118;
	ld.global.u32 	%r2003, [%rd68+1280];
$L__BB12_118:
	cvt.u32.u64 	%r581, %rd67;
	add.s32 	%r582, %r581, 352;
	setp.ge.s32 	%p75, %r582, %r66;
	@%p75 bra 	$L__BB12_120;
	ld.global.u32 	%r2002, [%rd68+1408];
$L__BB12_120:
	cvt.u32.u64 	%r584, %rd67;
	add.s32 	%r585, %r584, 384;
	setp.ge.s32 	%p76, %r585, %r66;
	@%p76 bra 	$L__BB12_122;
	ld.global.u32 	%r2001, [%rd68+1536];
$L__BB12_122:
	cvt.u32.u64 	%r587, %rd67;
	add.s32 	%r588, %r587, 416;
	setp.ge.s32 	%p77, %r588, %r66;
	@%p77 bra 	$L__BB12_124;
	ld.global.u32 	%r2000, [%rd68+1664];
$L__BB12_124:
	cvt.u32.u64 	%r590, %rd67;
	add.s32 	%r591, %r590, 448;
	setp.ge.s32 	%p78, %r591, %r66;
	@%p78 bra 	$L__BB12_126;
	ld.global.u32 	%r1999, [%rd68+1792];
$L__BB12_126:
	ld.param.u32 	%r1960, [_ZN3cub18CUB_300001_SM_10006detail10radix_sort29DeviceRadixSortOnesweepKernelINS1_5radix10policy_hubImijE10Policy1000ELNS0_9SortOrderE0EmijiiNS1_21identity_decomposer_tEEEvPT5_SB_PT3_PKSC_PT1_PKSG_PT2_PKSK_T4_iiT6__param_8];
	setp.gt.s32 	%p79, %r48, %r1960;
	@%p79 bra 	$L__BB12_128;
	cvt.u64.u32 	%rd139, %r49;
	add.s64 	%rd140, %rd67, %rd139;
	shl.b64 	%rd141, %rd140, 2;
	add.s64 	%rd142, %rd66, %rd141;
	st.global.u32 	[%rd142], %r2013;
	st.global.u32 	[%rd142+128], %r2012;
	st.global.u32 	[%rd142+256], %r2011;
	st.global.u32 	[%rd142+384], %r2010;
	st.global.u32 	[%rd142+512], %r2009;
	st.global.u32 	[%rd142+640], %r2008;
	st.global.u32 	[%rd142+768], %r2007;
	st.global.u32 	[%rd142+896], %r2006;
	st.global.u32 	[%rd142+1024], %r2005;
	st.global.u32 	[%rd142+1152], %r2004;
	st.global.u32 	[%rd142+1280], %r2003;
	st.global.u32 	[%rd142+1408], %r2002;
	st.global.u32 	[%rd142+1536], %r2001;
	st.global.u32 	[%rd142+1664], %r2000;
	st.global.u32 	[%rd142+1792], %r1999;
	bra.uni 	$L__BB12_158;
$L__BB12_128:
	ld.param.u32 	%r1961, [_ZN3cub18CUB_300001_SM_10006detail10radix_sort29DeviceRadixSortOnesweepKernelINS1_5radix10policy_hubImijE10Policy1000ELNS0_9SortOrderE0EmijiiNS1_21identity_decomposer_tEEEvPT5_SB_PT3_PKSC_PT1_PKSG_PT2_PKSK_T4_iiT6__param_8];
	cvt.u32.u64 	%r592, %rd67;
	cvt.u64.u32 	%rd143, %r49;
	mad.lo.s32 	%r111, %r4, -5760, %r1961;
	setp.ge.s32 	%p80, %r592, %r111;
	add.s64 	%rd144, %rd67, %rd143;
	shl.b64 	%rd145, %rd144, 2;
	add.s64 	%rd73, %rd66, %rd145;
	@%p80 bra 	$L__BB12_130;
	st.global.u32 	[%rd73], %r2013;
$L__BB12_130:
	cvt.u32.u64 	%r593, %rd67;
	add.s32 	%r594, %r593, 32;
	setp.ge.s32 	%p81, %r594, %r111;
	@%p81 bra 	$L__BB12_132;
	st.global.u32 	[%rd73+128], %r2012;
$L__BB12_132:
	cvt.u32.u64 	%r595, %rd67;
	add.s32 	%r596, %r595, 64;
	setp.ge.s32 	%p82, %r596, %r111;
	@%p82 bra 	$L__BB12_134;
	st.global.u32 	[%rd73+256], %r2011;
$L__BB12_134:
	cvt.u32.u64 	%r597, %rd67;
	add.s32 	%r598, %r597, 96;
	setp.ge.s32 	%p83, %r598, %r111;
	@%p83 bra 	$L__BB12_136;
	st.global.u32 	[%rd73+384], %r2010;
$L__BB12_136:
	cvt.u32.u64 	%r599, %rd67;
	add.s32 	%r600, %r599, 128;
	setp.ge.s32 	%p84, %r600, %r111;
	@%p84 bra 	$L__BB12_138;
	st.global.u32 	[%rd73+512], %r2009;
$L__BB12_138:
	cvt.u32.u64 	%r601, %rd67;
	add.s32 	%r602, %r601, 160;
	setp.ge.s32 	%p85, %r602, %r111;
	@%p85 bra 	$L__BB12_140;
	st.global.u32 	[%rd73+640], %r2008;
$L__BB12_140:
	cvt.u32.u64 	%r603, %rd67;
	add.s32 	%r604, %r603, 192;
	setp.ge.s32 	%p86, %r604, %r111;
	@%p86 bra 	$L__BB12_142;
	st.global.u32 	[%rd73+768], %r2007;
$L__BB12_142:
	cvt.u32.u64 	%r605, %rd67;
	add.s32 	%r606, %r605, 224;
	setp.ge.s32 	%p87, %r606, %r111;
	@%p87 bra 	$L__BB12_144;
	st.global.u32 	[%rd73+896], %r2006;
$L__BB12_144:
	cvt.u32.u64 	%r607, %rd67;
	add.s32 	%r608, %r607, 256;
	setp.ge.s32 	%p88, %r608, %r111;
	@%p88 bra 	$L__BB12_146;
	st.global.u32 	[%rd73+1024], %r2005;
$L__BB12_146:
	cvt.u32.u64 	%r609, %rd67;
	add.s32 	%r610, %r609, 288;
	setp.ge.s32 	%p89, %r610, %r111;
	@%p89 bra 	$L__BB12_148;
	st.global.u32 	[%rd73+1152], %r2004;
$L__BB12_148:
	add.s32 	%r612, %r609, 320;
	setp.ge.s32 	%p90, %r612, %r111;
	@%p90 bra 	$L__BB12_150;
	st.global.u32 	[%rd73+1280], %r2003;
$L__BB12_150:
	add.s32 	%r614, %r609, 352;
	setp.ge.s32 	%p91, %r614, %r111;
	@%p91 bra 	$L__BB12_152;
	st.global.u32 	[%rd73+1408], %r2002;
$L__BB12_152:
	add.s32 	%r616, %r609, 384;
	setp.ge.s32 	%p92, %r616, %r111;
	@%p92 bra 	$L__BB12_154;
	st.global.u32 	[%rd73+1536], %r2001;
$L__BB12_154:
	add.s32 	%r618, %r609, 416;
	setp.ge.s32 	%p93, %r618, %r111;
	@%p93 bra 	$L__BB12_156;
	st.global.u32 	[%rd73+1664], %r2000;
$L__BB12_156:
	add.s32 	%r620, %r609, 448;
	setp.ge.s32 	%p94, %r620, %r111;
	@%p94 bra 	$L__BB12_158;
	st.global.u32 	[%rd73+1792], %r1999;
$L__BB12_158:
	// begin inline asm
	exit;
	// end inline asm
$L__BB12_159:
	mul.hi.u32 	%r621, %r1, 357913942;
	add.s32 	%r622, %r621, %r1;
	shl.b32 	%r623, %r622, 2;
	mov.u32 	%r624, _ZZN3cub18CUB_300001_SM_10006detail10radix_sort29DeviceRadixSortOnesweepKernelINS1_5radix10policy_hubImijE10Policy1000ELNS0_9SortOrderE0EmijiiNS1_21identity_decomposer_tEEEvPT5_SB_PT3_PKSC_PT1_PKSG_PT2_PKSK_T4_iiT6_E1s;
	add.s32 	%r625, %r624, %r623;
	add.s32 	%r112, %r625, 13328;
	st.shared.u32 	[%r625+13328], %r1979;
	bar.sync 	0;
	setp.gt.u32 	%p95, %r1, 31;
	@%p95 bra 	$L__BB12_161;
	mov.u32 	%r656, _ZZN3cub18CUB_300001_SM_10006detail10radix_sort29DeviceRadixSortOnesweepKernelINS1_5radix10policy_hubImijE10Policy1000ELNS0_9SortOrderE0EmijiiNS1_21identity_decomposer_tEEEvPT5_SB_PT3_PKSC_PT1_PKSG_PT2_PKSK_T4_iiT6_E1s;
	mad.lo.s32 	%r657, %r1, 52, %r656;
	ld.shared.u32 	%r658, [%r657+13328];
	ld.shared.u32 	%r659, [%r657+13332];
	ld.shared.u32 	%r660, [%r657+13336];
	ld.shared.u32 	%r661, [%r657+13340];
	ld.shared.u32 	%r662, [%r657+13344];
	ld.shared.u32 	%r663, [%r657+13348];
	ld.shared.u32 	%r664, [%r657+13352];
	ld.shared.u32 	%r665, [%r657+13356];
	ld.shared.u32 	%r666, [%r657+13360];
	ld.shared.u32 	%r667, [%r657+13364];
	ld.shared.u32 	%r668, [%r657+13368];
	ld.shared.u32 	%r669, [%r657+13372];
	add.s32 	%r670, %r659, %r658;
	add.s32 	%r671, %r670, %r660;
	add.s32 	%r672, %r671, %r661;
	add.s32 	%r673, %r672, %r662;
	add.s32 	%r674, %r673, %r663;
	add.s32 	%r675, %r674, %r664;
	add.s32 	%r676, %r675, %r665;
	add.s32 	%r677, %r676, %r666;
	add.s32 	%r678, %r677, %r667;
	add.s32 	%r679, %r678, %r668;
	add.s32 	%r630, %r679, %r669;
	mov.b32 	%r628, 1;
	mov.b32 	%r653, 0;
	mov.b32 	%r655, -1;
	// begin inline asm
	{  .reg .s32 r0;  .reg .pred p;  shfl.sync.up.b32 r0|p, %r630, %r628, %r653, %r655;  @p add.s32 r0, r0, %r630;  mov.s32 %r626, r0;}
	// end inline asm
	mov.b32 	%r634, 2;
	// begin inline asm
	{  .reg .s32 r0;  .reg .pred p;  shfl.sync.up.b32 r0|p, %r626, %r634, %r653, %r655;  @p add.s32 r0, r0, %r626;  mov.s32 %r632, r0;}
	// end inline asm
	mov.b32 	%r640, 4;
	// begin inline asm
	{  .reg .s32 r0;  .reg .pred p;  shfl.sync.up.b32 r0|p, %r632, %r640, %r653, %r655;  @p add.s32 r0, r0, %r632;  mov.s32 %r638, r0;}
	// end inline asm
	mov.b32 	%r646, 8;
	// begin inline asm
	{  .reg .s32 r0;  .reg .pred p;  shfl.sync.up.b32 r0|p, %r638, %r646, %r653, %r655;  @p add.s32 r0, r0, %r638;  mov.s32 %r644, r0;}
	// end inline asm
	mov.b32 	%r652, 16;
	// begin inline asm
	{  .reg .s32 r0;  .reg .pred p;  shfl.sync.up.b32 r0|p, %r644, %r652, %r653, %r655;  @p add.s32 r0, r0, %r644;  mov.s32 %r650, r0;}
	// end inline asm
	sub.s32 	%r680, %r650, %r630;
	add.s32 	%r681, %r658, %r680;
	add.s32 	%r682, %r659, %r681;
	add.s32 	%r683, %r660, %r682;
	add.s32 	%r684, %r661, %r683;
	add.s32 	%r685, %r662, %r684;
	add.s32 	%r686, %r663, %r685;
	add.s32 	%r687, %r664, %r686;
	add.s32 	%r688, %r665, %r687;
	add.s32 	%r689, %r666, %r688;
	add.s32 	%r690, %r667, %r689;
	add.s32 	%r691, %r668, %r690;
	st.shared.u32 	[%r657+13328], %r680;
	st.shared.u32 	[%r657+13332], %r681;
	st.shared.u32 	[%r657+13336], %r682;
	st.shared.u32 	[%r657+13340], %r683;
	st.shared.u32 	[%r657+13344], %r684;
	st.shared.u32 	[%r657+13348], %r685;
	st.shared.u32 	[%r657+13352], %r686;
	st.shared.u32 	[%r657+13356], %r687;
	st.shared.u32 	[%r657+13360], %r688;
	st.shared.u32 	[%r657+13364], %r689;
	st.shared.u32 	[%r657+13368], %r690;
	st.shared.u32 	[%r657+13372], %r691;
$L__BB12_161:
	shl.b32 	%r692, %r1, 2;
	mov.u32 	%r693, _ZZN3cub18CUB_300001_SM_10006detail10radix_sort29DeviceRadixSortOnesweepKernelINS1_5radix10policy_hubImijE10Policy1000ELNS0_9SortOrderE0EmijiiNS1_21identity_decomposer_tEEEvPT5_SB_PT3_PKSC_PT1_PKSG_PT2_PKSK_T4_iiT6_E1s;
	add.s32 	%r113, %r693, %r692;
	setp.gt.u32 	%p96, %r1, 255;
	bar.sync 	0;
	ld.shared.u32 	%r114, [%r112];
	@%p96 bra 	$L__BB12_163;
	ld.shared.u32 	%r694, [%r113];
	add.s32 	%r695, %r694, %r114;
	st.shared.u32 	[%r113], %r695;
	ld.shared.u32 	%r696, [%r113+1024];
	add.s32 	%r697, %r696, %r114;
	st.shared.u32 	[%r113+1024], %r697;
	ld.shared.u32 	%r698, [%r113+2048];
	add.s32 	%r699, %r698, %r114;
	st.shared.u32 	[%r113+2048], %r699;
	ld.shared.u32 	%r700, [%r113+3072];
	add.s32 	%r701, %r700, %r114;
	st.shared.u32 	[%r113+3072], %r701;
	ld.shared.u32 	%r702, [%r113+4096];
	add.s32 	%r703, %r702, %r114;
	st.shared.u32 	[%r113+4096], %r703;
	ld.shared.u32 	%r704, [%r113+5120];
	add.s32 	%r705, %r704, %r114;
	st.shared.u32 	[%r113+5120], %r705;
	ld.shared.u32 	%r706, [%r113+6144];
	add.s32 	%r707, %r706, %r114;
	st.shared.u32 	[%r113+6144], %r707;
	ld.shared.u32 	%r708, [%r113+7168];
	add.s32 	%r709, %r708, %r114;
	st.shared.u32 	[%r113+7168], %r709;
	ld.shared.u32 	%r710, [%r113+8192];
	add.s32 	%r711, %r710, %r114;
	st.shared.u32 	[%r113+8192], %r711;
	ld.shared.u32 	%r712, [%r113+9216];
	add.s32 	%r713, %r712, %r114;
	st.shared.u32 	[%r113+9216], %r713;
	ld.shared.u32 	%r714, [%r113+10240];
	add.s32 	%r715, %r714, %r114;
	st.shared.u32 	[%r113+10240], %r715;
	ld.shared.u32 	%r716, [%r113+11264];
	add.s32 	%r717, %r716, %r114;
	st.shared.u32 	[%r113+11264], %r717;
$L__BB12_163:
	bar.sync 	0;
	// begin inline asm
	mov.u32 %r718, %lanemask_le;
	// end inline asm
	cvt.u32.u64 	%r744, %rd62;
	shr.u64 	%rd146, %rd437, %r744;
	cvt.u32.u64 	%r745, %rd146;
	and.b32  	%r741, %r745, %r32;
	mov.b32 	%r721, 1;
	// begin inline asm
	{
    .reg .pred p;
    and.b32 %r719, %r741, %r721;    setp.ne.u32 p, %r719, 0;
    vote.ballot.sync.b32 %r719, p, 0xffffffff;
    @!p not.b32 %r719, %r719;
}

	// end inline asm
	mov.b32 	%r724, 2;
	// begin inline asm
	{
    .reg .pred p;
    and.b32 %r722, %r741, %r724;    setp.ne.u32 p, %r722, 0;
    vote.ballot.sync.b32 %r722, p, 0xffffffff;
    @!p not.b32 %r722, %r722;
}

	// end inline asm
	and.b32  	%r746, %r722, %r719;
	mov.b32 	%r727, 4;
	// begin inline asm
	{
    .reg .pred p;
    and.b32 %r725, %r741, %r727;    setp.ne.u32 p, %r725, 0;
    vote.ballot.sync.b32 %r725, p, 0xffffffff;
    @!p not.b32 %r725, %r725;
}

	// end inline asm
	and.b32  	%r747, %r725, %r746;
	mov.b32 	%r730, 8;
	// begin inline asm
	{
    .reg .pred p;
    and.b32 %r728, %r741, %r730;    setp.ne.u32 p, %r728, 0;
    vote.ballot.sync.b32 %r728, p, 0xffffffff;
    @!p not.b32 %r728, %r728;
}

	// end inline asm
	and.b32  	%r748, %r728, %r747;
	mov.b32 	%r733, 16;
	// begin inline asm
	{
    .reg .pred p;
    and.b32 %r731, %r741, %r733;    setp.ne.u32 p, %r731, 0;
    vote.ballot.sync.b32 %r731, p, 0xffffffff;
    @!p not.b32 %r731, %r731;
}

	// end inline asm
	and.b32  	%r749, %r731, %r748;
	mov.b32 	%r736, 32;
	// begin inline asm
	{
    .reg .pred p;
    and.b32 %r734, %r741, %r736;    setp.ne.u32 p, %r734, 0;
    vote.ballot.sync.b32 %r734, p, 0xffffffff;
    @!p not.b32 %r734, %r734;
}

	// end inline asm
	and.b32  	%r750, %r734, %r749;
	mov.b32 	%r739, 64;
	// begin inline asm
	{
    .reg .pred p;
    and.b32 %r737, %r741, %r739;    setp.ne.u32 p, %r737, 0;
    vote.ballot.sync.b32 %r737, p, 0xffffffff;
    @!p not.b32 %r737, %r737;
}

	// end inline asm
	and.b32  	%r751, %r737, %r750;
	mov.b32 	%r742, 128;
	// begin inline asm
	{
    .reg .pred p;
    and.b32 %r740, %r741, %r742;    setp.ne.u32 p, %r740, 0;
    vote.ballot.sync.b32 %r740, p, 0xffffffff;
    @!p not.b32 %r740, %r740;
}

	// end inline asm
	and.b32  	%r752, %r740, %r751;
	clz.b32 	%r753, %r752;
	sub.s32 	%r116, 31, %r753;
	and.b32  	%r754, %r718, %r752;
	popc.b32 	%r117, %r754;
	setp.ne.s32 	%p97, %r339, %r116;
	mov.b32 	%r2014, 0;
	@%p97 bra 	$L__BB12_165;
	shl.b32 	%r755, %r1, 5;
	and.b32  	%r756, %r755, 31744;
	add.s32 	%r758, %r693, %r756;
	shr.u64 	%rd147, %rd437, %r744;
	cvt.u32.u64 	%r760, %rd147;
	and.b32  	%r761, %r760, %r32;
	shl.b32 	%r762, %r761, 2;
	add.s32 	%r763, %r758, %r762;
	atom.shared.add.u32 	%r2014, [%r763], %r117;
$L__BB12_165:
	shfl.sync.idx.b32	%r789|%p98, %r2014, %r116, 31, -1;
	add.s32 	%r120, %r117, %r789;
	shr.u64 	%rd148, %rd436, %r744;
	cvt.u32.u64 	%r791, %rd148;
	and.b32  	%r786, %r791, %r32;
	mov.b32 	%r766, 1;
	// begin inline asm
	{
    .reg .pred p;
    and.b32 %r764, %r786, %r766;    setp.ne.u32 p, %r764, 0;
    vote.ballot.sync.b32 %r764, p, 0xffffffff;
    @!p not.b32 %r764, %r764;
}

	// end inline asm
	mov.b32 	%r769, 2;
	// begin inline asm
	{
    .reg .pred p;
    and.b32 %r767, %r786, %r769;    setp.ne.u32 p, %r767, 0;
    vote.ballot.sync.b32 %r767, p, 0xffffffff;
    @!p not.b32 %r767, %r767;
}

	// end inline asm
	and.b32  	%r792, %r767, %r764;
	mov.b32 	%r772, 4;
	// begin inline asm
	{
    .reg .pred p;
    and.b32 %r770, %r786, %r772;    setp.ne.u32 p, %r770, 0;
    vote.ballot.sync.b32 %r770, p, 0xffffffff;
    @!p not.b32 %r770, %r770;
}

	// end inline asm
	and.b32  	%r793, %r770, %r792;
	mov.b32 	%r775, 8;
	// begin inline asm
	{
    .reg .pred p;
    and.b32 %r773, %r786, %r775;    setp.ne.u32 p, %r773, 0;
    vote.ballot.sync.b32 %r773, p, 0xffffffff;
    @!p not.b32 %r773, %r773;
}

	// end inline asm
	and.b32  	%r794, %r773, %r793;
	mov.b32 	%r778, 16;
	// begin inline asm
	{
    .reg .pred p;
    and.b32 %r776, %r786, %r778;    setp.ne.u32 p, %r776, 0;
    vote.ballot.sync.b32 %r776, p, 0xffffffff;
    @!p not.b32 %r776, %r776;
}

	// end inline asm
	and.b32  	%r795, %r776, %r794;
	mov.b32 	%r781, 32;
	// begin inline asm
	{
    .reg .pred p;
    and.b32 %r779, %r786, %r781;    setp.ne.u32 p, %r779, 0;
    vote.ballot.sync.b32 %r779, p, 0xffffffff;
    @!p not.b32 %r779, %r779;
}

	// end inline asm
	and.b32  	%r796, %r779, %r795;
	mov.b32 	%r784, 64;
	// begin inline asm
	{
    .reg .pred p;
    and.b32 %r782, %r786, %r784;    setp.ne.u32 p, %r782, 0;
    vote.ballot.sync.b32 %r782, p, 0xffffffff;
    @!p not.b32 %r782, %r782;
}

	// end inline asm
	and.b32  	%r797, %r782, %r796;
	mov.b32 	%r787, 128;
	// begin inline asm
	{
    .reg .pred p;
    and.b32 %r785, %r786, %r787;    setp.ne.u32 p, %r785, 0;
    vote.ballot.sync.b32 %r785, p, 0xffffffff;
    @!p not.b32 %r785, %r785;
}

	// end inline asm
	and.b32  	%r798, %r785, %r797;
	clz.b32 	%r799, %r798;
	sub.s32 	%r121, 31, %r799;
	and.b32  	%r800, %r718, %r798;
	popc.b32 	%r122, %r800;
	setp.ne.s32 	%p99, %r339, %r121;
	mov.b32 	%r2015, 0;
	@%p99 bra 	$L__BB12_167;
	shl.b32 	%r801, %r1, 5;
	and.b32  	%r802, %r801, 31744;
	mov.u32 	%r803, _ZZN3cub18CUB_300001_SM_10006detail10radix_sort29DeviceRadixSortOnesweepKernelINS1_5radix10policy_hubImijE10Policy1000ELNS0_9SortOrderE0EmijiiNS1_21identity_decomposer_tEEEvPT5_SB_PT3_PKSC_PT1_PKSG_PT2_PKSK_T4_iiT6_E1s;
	add.s32 	%r804, %r803, %r802;
	shr.u64 	%rd149, %rd436, %r744;
	cvt.u32.u64 	%r806, %rd149;
	and.b32  	%r807, %r806, %r32;
	shl.b32 	%r808, %r807, 2;
	add.s32 	%r809, %r804, %r808;
	atom.shared.add.u32 	%r2015, [%r809], %r122;
$L__BB12_167:
	shfl.sync.idx.b32	%r835|%p100, %r2015, %r121, 31, -1;
	add.s32 	%r125, %r122, %r835;
	shr.u64 	%rd150, %rd435, %r744;
	cvt.u32.u64 	%r837, %rd150;
	and.b32  	%r832, %r837, %r32;
	mov.b32 	%r812, 1;
	// begin inline asm
	{
    .reg .pred p;
    and.b32 %r810, %r832, %r812;    setp.ne.u32 p, %r810, 0;
    vote.ballot.sync.b32 %r810, p, 0xffffffff;
    @!p not.b32 %r810, %r810;
}

	// end inline asm
	mov.b32 	%r815, 2;
	// begin inline asm
	{
    .reg .pred p;
    and.b32 %r813, %r832, %r815;    setp.ne.u32 p, %r813, 0;
    vote.ballot.sync.b32 %r813, p, 0xffffffff;
    @!p not.b32 %r813, %r813;
}

	// end inline asm
	and.b32  	%r838, %r813, %r810;
	mov.b32 	%r818, 4;
	// begin inline asm
	{
    .reg .pred p;
    and.b32 %r816, %r832, %r818;    setp.ne.u32 p, %r816, 0;
    vote.ballot.sync.b32 %r816, p, 0xffffffff;
    @!p not.b32 %r816, %r816;
}

	// end inline asm
	and.b32  	%r839, %r816, %r838;
	mov.b32 	%r821, 8;
	// begin inline asm
	{
    .reg .pred p;
    and.b32 %r819, %r832, %r821;    setp.ne.u32 p, %r819, 0;
    vote.ballot.sync.b32 %r819, p, 0xffffffff;
    @!p not.b32 %r819, %r819;
}

	// end inline asm
	and.b32  	%r840, %r819, %r839;
	mov.b32 	%r824, 16;
	// begin inline asm
	{
    .reg .pred p;
    and.b32 %r822, %r832, %r824;    setp.ne.u32 p, %r822, 0;
    vote.ballot.sync.b32 %r822, p, 0xffffffff;
    @!p not.b32 %r822, %r822;
}

	// end inline asm
	and.b32  	%r841, %r822, %r840;
	mov.b32 	%r827, 32;
	// begin inline asm
	{
    .reg .pred p;
    and.b32 %r825, %r832, %r827;    setp.ne.u32 p, %r825, 0;
    vote.ballot.sync.b32 %r825, p, 0xffffffff;
    @!p not.b32 %r825, %r825;
}

	// end inline asm
	and.b32  	%r842, %r825, %r841;
	mov.b32 	%r830, 64;
	// begin inline asm
	{
    .reg .pred p;
    and.b32 %r828, %r832, %r830;    setp.ne.u32 p, %r828, 0;
    vote.ballot.sync.b32 %r828, p, 0xffffffff;
    @!p not.b32 %r828, %r828;
}

	// end inline asm
	and.b32  	%r843, %r828, %r842;
	mov.b32 	%r833, 128;
	// begin inline asm
	{
    .reg .pred p;
    and.b32 %r831, %r832, %r833;    setp.ne.u32 p, %r831, 0;
    vote.ballot.sync.b32 %r831, p, 0xffffffff;
    @!p not.b32 %r831, %r831;
}

	// end inline asm
	and.b32  	%r844, %r831, %r843;
	clz.b32 	%r845, %r844;
	sub.s32 	%r126, 31, %r845;
	and.b32  	%r846, %r718, %r844;
	popc.b32 	%r127, %r846;
	setp.ne.s32 	%p101, %r339, %r126;
	mov.b32 	%r2016, 0;
	@%p101 bra 	$L__BB12_169;
	shl.b32 	%r847, %r1, 5;
	and.b32  	%r848, %r847, 31744;
	mov.u32 	%r849, _ZZN3cub18CUB_300001_SM_10006detail10radix_sort29DeviceRadixSortOnesweepKernelINS1_5radix10policy_hubImijE10Policy1000ELNS0_9SortOrderE0EmijiiNS1_21identity_decomposer_tEEEvPT5_SB_PT3_PKSC_PT1_PKSG_PT2_PKSK_T4_iiT6_E1s;
	add.s32 	%r850, %r849, %r848;
	shr.u64 	%rd151, %rd435, %r744;
	cvt.u32.u64 	%r852, %rd151;
	and.b32  	%r853, %r852, %r32;
	shl.b32 	%r854, %r853, 2;
	add.s32 	%r855, %r850, %r854;
	atom.shared.add.u32 	%r2016, [%r855], %r127;
$L__BB12_169:
	shfl.sync.idx.b32	%r881|%p102, %r2016, %r126, 31, -1;
	add.s32 	%r130, %r127, %r881;
	shr.u64 	%rd152, %rd434, %r744;
	cvt.u32.u64 	%r883, %rd152;
	and.b32  	%r878, %r883, %r32;
	mov.b32 	%r858, 1;
	// begin inline asm
	{
    .reg .pred p;
    and.b32 %r856, %r878, %r858;    setp.ne.u32 p, %r856, 0;
    vote.ballot.sync.b32 %r856, p, 0xffffffff;
    @!p not.b32 %r856, %r856;
}

	// end inline asm
	mov.b32 	%r861, 2;
	// begin inline asm
	{
    .reg .pred p;
    and.b32 %r859, %r878, %r861;    setp.ne.u32 p, %r859, 0;
    vote.ballot.sync.b32 %r859, p, 0xffffffff;
    @!p not.b32 %r859, %r859;
}

	// end inline asm
	and.b32  	%r884, %r859, %r856;
	mov.b32 	%r864, 4;
	// begin inline asm
	{
    .reg .pred p;
    and.b32 %r862, %r878, %r864;    setp.ne.u32 p, %r862, 0;
    vote.ballot.sync.b32 %r862, p, 0xffffffff;
    @!p not.b32 %r862, %r862;
}

	// end inline asm
	and.b32  	%r885, %r862, %r884;
	mov.b32 	%r867, 8;
	// begin inline asm
	{
    .reg .pred p;
    and.b32 %r865, %r878, %r867;    setp.ne.u32 p, %r865, 0;
    vote.ballot.sync.b32 %r865, p, 0xffffffff;
    @!p not.b32 %r865, %r865;
}

	// end inline asm
	and.b32  	%r886, %r865, %r885;
	mov.b32 	%r870, 16;
	// begin inline asm
	{
    .reg .pred p;
    and.b32 %r868, %r878, %r870;    setp.ne.u32 p, %r868, 0;
    vote.ballot.sync.b32 %r868, p, 0xffffffff;
    @!p not.b32 %r868, %r868;
}

	// end inline asm
	and.b32  	%r887, %r868, %r886;
	mov.b32 	%r873, 32;
	// begin inline asm
	{
    .reg .pred p;
    and.b32 %r871, %r878, %r873;    setp.ne.u32 p, %r871, 0;
    vote.ballot.sync.b32 %r871, p, 0xffffffff;
    @!p not.b32 %r871, %r871;
}

	// end inline asm
	and.b32  	%r888, %r871, %r887;
	mov.b32 	%r876, 64;
	// begin inline asm
	{
    .reg .pred p;
    and.b32 %r874, %r878, %r876;    setp.ne.u32 p, %r874, 0;
    vote.ballot.sync.b32 %r874, p, 0xffffffff;
    @!p not.b32 %r874, %r874;
}

	// end inline asm
	and.b32  	%r889, %r874, %r888;
	mov.b32 	%r879, 128;
	// begin inline asm
	{
    .reg .pred p;
    and.b32 %r877, %r878, %r879;    setp.ne.u32 p, %r877, 0;
    vote.ballot.sync.b32 %r877, p, 0xffffffff;
    @!p not.b32 %r877, %r877;
}

	// end inline asm
	and.b32  	%r890, %r877, %r889;
	clz.b32 	%r891, %r890;
	sub.s32 	%r131, 31, %r891;
	and.b32  	%r892, %r718, %r890;
	popc.b32 	%r132, %r892;
	setp.ne.s32 	%p103, %r339, %r131;
	mov.b32 	%r2017, 0;
	@%p103 bra 	$L__BB12_171;
	shl.b32 	%r893, %r1, 5;
	and.b32  	%r894, %r893, 31744;
	mov.u32 	%r895, _ZZN3cub18CUB_300001_SM_10006detail10radix_sort29DeviceRadixSortOnesweepKernelINS1_5radix10policy_hubImijE10Policy1000ELNS0_9SortOrderE0EmijiiNS1_21identity_decomposer_tEEEvPT5_SB_PT3_PKSC_PT1_PKSG_PT2_PKSK_T4_iiT6_E1s;
	add.s32 	%r896, %r895, %r894;
	shr.u64 	%rd153, %rd434, %r744;
	cvt.u32.u64 	%r898, %rd153;
	and.b32  	%r899, %r898, %r32;
	shl.b32 	%r900, %r899, 2;
	add.s32 	%r901, %r896, %r900;
	atom.shared.add.u32 	%r2017, [%r901], %r132;
$L__BB12_171:
	shfl.sync.idx.b32	%r927|%p104, %r2017, %r131, 31, -1;
	add.s32 	%r135, %r132, %r927;
	shr.u64 	%rd154, %rd433, %r744;
	cvt.u32.u64 	%r929, %rd154;
	and.b32  	%r924, %r929, %r32;
	mov.b32 	%r904, 1;
	// begin inline asm
	{
    .reg .pred p;
    and.b32 %r902, %r924, %r904;    setp.ne.u32 p, %r902, 0;
    vote.ballot.sync.b32 %r902, p, 0xffffffff;
    @!p not.b32 %r902, %r902;
}

	// end inline asm
	mov.b32 	%r907, 2;
	// begin inline asm
	{
    .reg .pred p;
    and.b32 %r905, %r924, %r907;    setp.ne.u32 p, %r905, 0;
    vote.ballot.sync.b32 %r905, p, 0xffffffff;
    @!p not.b32 %r905, %r905;
}

	// end inline asm
	and.b32  	%r930, %r905, %r902;
	mov.b32 	%r910, 4;
	// begin inline asm
	{
    .reg .pred p;
    and.b32 %r908, %r924, %r910;    setp.ne.u32 p, %r908, 0;
    vote.ballot.sync.b32 %r908, p, 0xffffffff;
    @!p not.b32 %r908, %r908;
}

	// end inline asm
	and.b32  	%r931, %r908, %r930;
	mov.b32 	%r913, 8;
	// begin inline asm
	{
    .reg .pred p;
    and.b32 %r911, %r924, %r913;    setp.ne.u32 p, %r911, 0;
    vote.ballot.sync.b32 %r911, p, 0xffffffff;
    @!p not.b32 %r911, %r911;
}

	// end inline asm
	and.b32  	%r932, %r911, %r931;
	mov.b32 	%r916, 16;
	// begin inline asm
	{
    .reg .pred p;
    and.b32 %r914, %r924, %r916;    setp.ne.u32 p, %r914, 0;
    vote.ballot.sync.b32 %r914, p, 0xffffffff;
    @!p not.b32 %r914, %r914;
}

	// end inline asm
	and.b32  	%r933, %r914, %r932;
	mov.b32 	%r919, 32;
	// begin inline asm
	{
    .reg .pred p;
    and.b32 %r917, %r924, %r919;    setp.ne.u32 p, %r917, 0;
    vote.ballot.sync.b32 %r917, p, 0xffffffff;
    @!p not.b32 %r917, %r917;
}

	// end inline asm
	and.b32  	%r934, %r917, %r933;
	mov.b32 	%r922, 64;
	// begin inline asm
	{
    .reg .pred p;
    and.b32 %r920, %r924, %r922;    setp.ne.u32 p, %r920, 0;
    vote.ballot.sync.b32 %r920, p, 0xffffffff;
    @!p not.b32 %r920, %r920;
}

	// end inline asm
	and.b32  	%r935, %r920, %r934;
	mov.b32 	%r925, 128;
	// begin inline asm
	{
    .reg .pred p;
    and.b32 %r923, %r924, %r925;    setp.ne.u32 p, %r923, 0;
    vote.ballot.sync.b32 %r923, p, 0xffffffff;
    @!p not.b32 %r923, %r923;
}

	// end inline asm
	and.b32  	%r936, %r923, %r935;
	clz.b32 	%r937, %r936;
	sub.s32 	%r136, 31, %r937;
	and.b32  	%r938, %r718, %r936;
	popc.b32 	%r137, %r938;
	setp.ne.s32 	%p105, %r339, %r136;
	mov.b32 	%r2018, 0;
	@%p105 bra 	$L__BB12_173;
	shl.b32 	%r939, %r1, 5;
	and.b32  	%r940, %r939, 31744;
	mov.u32 	%r941, _ZZN3cub18CUB_300001_SM_10006detail10radix_sort29DeviceRadixSortOnesweepKernelINS1_5radix10policy_hubImijE10Policy1000ELNS0_9SortOrderE0EmijiiNS1_21identity_decomposer_tEEEvPT5_SB_PT3_PKSC_PT1_PKSG_PT2_PKSK_T4_iiT6_E1s;
	add.s32 	%r942, %r941, %r940;
	shr.u64 	%rd155, %rd433, %r744;
	cvt.u32.u64 	%r944, %rd155;
	and.b32  	%r945, %r944, %r32;
	shl.b32 	%r946, %r945, 2;
	add.s32 	%r947, %r942, %r946;
	atom.shared.add.u32 	%r2018, [%r947], %r137;
$L__BB12_173:
	shfl.sync.idx.b32	%r973|%p106, %r2018, %r136, 31, -1;
	add.s32 	%r140, %r137, %r973;
	shr.u64 	%rd156, %rd432, %r744;
	cvt.u32.u64 	%r975, %rd156;
	and.b32  	%r970, %r975, %r32;
	mov.b32 	%r950, 1;
	// begin inline asm
	{
    .reg .pred p;
    and.b32 %r948, %r970, %r950;    setp.ne.u32 p, %r948, 0;
    vote.ballot.sync.b32 %r948, p, 0xffffffff;
    @!p not.b32 %r948, %r948;
}

	// end inline asm
	mov.b32 	%r953, 2;
	// begin inline asm
	{
    .reg .pred p;
    and.b32 %r951, %r970, %r953;    setp.ne.u32 p, %r951, 0;
    vote.ballot.sync.b32 %r951, p, 0xffffffff;
    @!p not.b32 %r951, %r951;
}

	// end inline asm
	and.b32  	%r976, %r951, %r948;
	mov.b32 	%r956, 4;
	// begin inline asm
	{
    .reg .pred p;
    and.b32 %r954, %r970, %r956;    setp.ne.u32 p, %r954, 0;
    vote.ballot.sync.b32 %r954, p, 0xffffffff;
    @!p not.b32 %r954, %r954;
}

	// end inline asm
	and.b32  	%r977, %r954, %r976;
	mov.b32 	%r959, 8;
	// begin inline asm
	{
    .reg .pred p;
    and.b32 %r957, %r970, %r959;    setp.ne.u32 p, %r957, 0;
    vote.ballot.sync.b32 %r957, p, 0xffffffff;
    @!p not.b32 %r957, %r957;
}

	// end inline asm
	and.b32  	%r978, %r957, %r977;
	mov.b32 	%r962, 16;
	// begin inline asm
	{
    .reg .pred p;
    and.b32 %r960, %r970, %r962;    setp.ne.u32 p, %r960, 0;
    vote.ballot.sync.b32 %r960, p, 0xffffffff;
    @!p not.b32 %r960, %r960;
}

	// end inline asm
	and.b32  	%r979, %r960, %r978;
	mov.b32 	%r965, 32;
	// begin inline asm
	{
    .reg .pred p;
    and.b32 %r963, %r970, %r965;    setp.ne.u32 p, %r963, 0;
    vote.ballot.sync.b32 %r963, p, 0xffffffff;
    @!p not.b32 %r963, %r963;
}

	// end inline asm
	and.b32  	%r980, %r963, %r979;
	mov.b32 	%r968, 64;
	// begin inline asm
	{
    .reg .pred p;
    and.b32 %r966, %r970, %r968;    setp.ne.u32 p, %r966, 0;
    vote.ballot.sync.b32 %r966, p, 0xffffffff;
    @!p not.b32 %r966, %r966;
}

	// end inline asm
	and.b32  	%r981, %r966, %r980;
	mov.b32 	%r971, 128;
	// begin inline asm
	{
    .reg .pred p;
    and.b32 %r969, %r970, %r971;    setp.ne.u32 p, %r969, 0;
    vote.ballot.sync.b32 %r969, p, 0xffffffff;
    @!p not.b32 %r969, %r969;
}

	// end inline asm
	and.b32  	%r982, %r969, %r981;
	clz.b32 	%r983, %r982;
	sub.s32 	%r141, 31, %r983;
	and.b32  	%r984, %r718, %r982;
	popc.b32 	%r142, %r984;
	setp.ne.s32 	%p107, %r339, %r141;
	mov.b32 	%r2019, 0;
	@%p107 bra 	$L__BB12_175;
	shl.b32 	%r985, %r1, 5;
	and.b32  	%r986, %r985, 31744;
	mov.u32 	%r987, _ZZN3cub18CUB_300001_SM_10006detail10radix_sort29DeviceRadixSortOnesweepKernelINS1_5radix10policy_hubImijE10Policy1000ELNS0_9SortOrderE0EmijiiNS1_21identity_decomposer_tEEEvPT5_SB_PT3_PKSC_PT1_PKSG_PT2_PKSK_T4_iiT6_E1s;
	add.s32 	%r988, %r987, %r986;
	shr.u64 	%rd157, %rd432, %r744;
	cvt.u32.u64 	%r990, %rd157;
	and.b32  	%r991, %r990, %r32;
	shl.b32 	%r992, %r991, 2;
	add.s32 	%r993, %r988, %r992;
	atom.shared.add.u32 	%r2019, [%r993], %r142;
$L__BB12_175:
	shfl.sync.idx.b32	%r1019|%p108, %r2019, %r141, 31, -1;
	add.s32 	%r145, %r142, %r1019;
	shr.u64 	%rd158, %rd431, %r744;
	cvt.u32.u64 	%r1021, %rd158;
	and.b32  	%r1016, %r1021, %r32;
	mov.b32 	%r996, 1;
	// begin inline asm
	{
    .reg .pred p;
    and.b32 %r994, %r1016, %r996;    setp.ne.u32 p, %r994, 0;
    vote.ballot.sync.b32 %r994, p, 0xffffffff;
    @!p not.b32 %r994, %r994;
}

	// end inline asm
	mov.b32 	%r999, 2;
	// begin inline asm
	{
    .reg .pred p;
    and.b32 %r997, %r1016, %r999;    setp.ne.u32 p, %r997, 0;
    vote.ballot.sync.b32 %r997, p, 0xffffffff;
    @!p not.b32 %r997, %r997;
}

	// end inline asm
	and.b32  	%r1022, %r997, %r994;
	mov.b32 	%r1002, 4;
	// begin inline asm
	{
    .reg .pred p;
    and.b32 %r1000, %r1016, %r1002;    setp.ne.u32 p, %r1000, 0;
    vote.ballot.sync.b32 %r1000, p, 0xffffffff;
    @!p not.b32 %r1000, %r1000;
}

	// end inline asm
	and.b32  	%r1023, %r1000, %r1022;
	mov.b32 	%r1005, 8;
	// begin inline asm
	{
    .reg .pred p;
    and.b32 %r1003, %r1016, %r1005;    setp.ne.u32 p, %r1003, 0;
    vote.ballot.sync.b32 %r1003, p, 0xffffffff;
    @!p not.b32 %r1003, %r1003;
}

	// end inline asm
	and.b32  	%r1024, %r1003, %r1023;
	mov.b32 	%r1008, 16;
	// begin inline asm
	{
    .reg .pred p;
    and.b32 %r1006, %r1016, %r1008;    setp.ne.u32 p, %r1006, 0;
    vote.ballot.sync.b32 %r1006, p, 0xffffffff;
    @!p not.b32 %r1006, %r1006;
}

	// end inline asm
	and.b32  	%r1025, %r1006, %r1024;
	mov.b32 	%r1011, 32;
	// begin inline asm
	{
    .reg .pred p;
    and.b32 %r1009, %r1016, %r1011;    setp.ne.u32 p, %r1009, 0;
    vote.ballot.sync.b32 %r1009, p, 0xffffffff;
    @!p not.b32 %r1009, %r1009;
}

	// end inline asm
	and.b32  	%r1026, %r1009, %r1025;
	mov.b32 	%r1014, 64;
	// begin inline asm
	{
    .reg .pred p;
    and.b32 %r1012, %r1016, %r1014;    setp.ne.u32 p, %r1012, 0;
    vote.ballot.sync.b32 %r1012, p, 0xffffffff;
    @!p not.b32 %r1012, %r1012;
}

	// end inline asm
	and.b32  	%r1027, %r1012, %r1026;
	mov.b32 	%r1017, 128;
	// begin inline asm
	{
    .reg .pred p;
    and.b32 %r1015, %r1016, %r1017;    setp.ne.u32 p, %r1015, 0;
    vote.ballot.sync.b32 %r1015, p, 0xffffffff;
    @!p not.b32 %r1015, %r1015;
}

	// end inline asm
	and.b32  	%r1028, %r1015, %r1027;
	clz.b32 	%r1029, %r1028;
	sub.s32 	%r146, 31, %r1029;
	and.b32  	%r1030, %r718, %r1028;
	popc.b32 	%r147, %r1030;
	setp.ne.s32 	%p109, %r339, %r146;
	mov.b32 	%r2020, 0;
	@%p109 bra 	$L__BB12_177;
	shl.b32 	%r1031, %r1, 5;
	and.b32  	%r1032, %r1031, 31744;
	mov.u32 	%r1033, _ZZN3cub18CUB_300001_SM_10006detail10radix_sort29DeviceRadixSortOnesweepKernelINS1_5radix10policy_hubImijE10Policy1000ELNS0_9SortOrderE0EmijiiNS1_21identity_decomposer_tEEEvPT5_SB_PT3_PKSC_PT1_PKSG_PT2_PKSK_T4_iiT6_E1s;
	add.s32 	%r1034, %r1033, %r1032;
	shr.u64 	%rd159, %rd431, %r744;
	cvt.u32.u64 	%r1036, %rd159;
	and.b32  	%r1037, %r1036, %r32;
	shl.b32 	%r1038, %r1037, 2;
	add.s32 	%r1039, %r1034, %r1038;
	atom.shared.add.u32 	%r2020, [%r1039], %r147;
$L__BB12_177:
	shfl.sync.idx.b32	%r1065|%p110, %r2020, %r146, 31, -1;
	add.s32 	%r150, %r147, %r1065;
	shr.u64 	%rd160, %rd430, %r744;
	cvt.u32.u64 	%r1067, %rd160;
	and.b32  	%r1062, %r1067, %r32;
	mov.b32 	%r1042, 1;
	// begin inline asm
	{
    .reg .pred p;
    and.b32 %r1040, %r1062, %r1042;    setp.ne.u32 p, %r1040, 0;
    vote.ballot.sync.b32 %r1040, p, 0xffffffff;
    @!p not.b32 %r1040, %r1040;
}

	// end inline asm
	mov.b32 	%r1045, 2;
	// begin inline asm
	{
    .reg .pred p;
    and.b32 %r1043, %r1062, %r1045;    setp.ne.u32 p, %r1043, 0;
    vote.ballot.sync.b32 %r1043, p, 0xffffffff;
    @!p not.b32 %r1043, %r1043;
}

	// end inline asm
	and.b32  	%r1068, %r1043, %r1040;
	mov.b32 	%r1048, 4;
	// begin inline asm
	{
    .reg .pred p;
    and.b32 %r1046, %r1062, %r1048;    setp.ne.u32 p, %r1046, 0;
    vote.ballot.sync.b32 %r1046, p, 0xffffffff;
    @!p not.b32 %r1046, %r1046;
}

	// end inline asm
	and.b32  	%r1069, %r1046, %r1068;
	mov.b32 	%r1051, 8;
	// begin inline asm
	{
    .reg .pred p;
    and.b32 %r1049, %r1062, %r1051;    setp.ne.u32 p, %r1049, 0;
    vote.ballot.sync.b32 %r1049, p, 0xffffffff;
    @!p not.b32 %r1049, %r1049;
}

	// end inline asm
	and.b32  	%r1070, %r1049, %r1069;
	mov.b32 	%r1054, 16;
	// begin inline asm
	{
    .reg .pred p;
    and.b32 %r1052, %r1062, %r1054;    setp.ne.u32 p, %r1052, 0;
    vote.ballot.sync.b32 %r1052, p, 0xffffffff;
    @!p not.b32 %r1052, %r1052;
}

	// end inline asm
	and.b32  	%r1071, %r1052, %r1070;
	mov.b32 	%r1057, 32;
	// begin inline asm
	{
    .reg .pred p;
    and.b32 %r1055, %r1062, %r1057;    setp.ne.u32 p, %r1055, 0;
    vote.ballot.sync.b32 %r1055, p, 0xffffffff;
    @!p not.b32 %r1055, %r1055;
}

	// end inline asm
	and.b32  	%r1072, %r1055, %r1071;
	mov.b32 	%r1060, 64;
	// begin inline asm
	{
    .reg .pred p;
    and.b32 %r1058, %r1062, %r1060;    setp.ne.u32 p, %r1058, 0;
    vote.ballot.sync.b32 %r1058, p, 0xffffffff;
    @!p not.b32 %r1058, %r1058;
}

	// end inline asm
	and.b32  	%r1073, %r1058, %r1072;
	mov.b32 	%r1063, 128;
	// begin inline asm
	{
    .reg .pred p;
    and.b32 %r1061, %r1062, %r1063;    setp.ne.u32 p, %r1061, 0;
    vote.ballot.sync.b32 %r1061, p, 0xffffffff;
    @!p not.b32 %r1061, %r1061;
}

	// end inline asm
	and.b32  	%r1074, %r1061, %r1073;
	clz.b32 	%r1075, %r1074;
	sub.s32 	%r151, 31, %r1075;
	and.b32  	%r1076, %r718, %r1074;
	popc.b32 	%r152, %r1076;
	setp.ne.s32 	%p111, %r339, %r151;
	mov.b32 	%r2021, 0;
	@%p111 bra 	$L__BB12_179;
	shl.b32 	%r1077, %r1, 5;
	and.b32  	%r1078, %r1077, 31744;
	mov.u32 	%r1079, _ZZN3cub18CUB_300001_SM_10006detail10radix_sort29DeviceRadixSortOnesweepKernelINS1_5radix10policy_hubImijE10Policy1000ELNS0_9SortOrderE0EmijiiNS1_21identity_decomposer_tEEEvPT5_SB_PT3_PKSC_PT1_PKSG_PT2_PKSK_T4_iiT6_E1s;
	add.s32 	%r1080, %r1079, %r1078;
	shr.u64 	%rd161, %rd430, %r744;
	cvt.u32.u64 	%r1082, %rd161;
	and.b32  	%r1083, %r1082, %r32;
	shl.b32 	%r1084, %r1083, 2;
	add.s32 	%r1085, %r1080, %r1084;
	atom.shared.add.u32 	%r2021, [%r1085], %r152;
$L__BB12_179:
	shfl.sync.idx.b32	%r1111|%p112, %r2021, %r151, 31, -1;
	add.s32 	%r155, %r152, %r1111;
	shr.u64 	%rd162, %rd429, %r744;
	cvt.u32.u64 	%r1113, %rd162;
	and.b32  	%r1108, %r1113, %r32;
	mov.b32 	%r1088, 1;
	// begin inline asm
	{
    .reg .pred p;
    and.b32 %r1086, %r1108, %r1088;    setp.ne.u32 p, %r1086, 0;
    vote.ballot.sync.b32 %r1086, p, 0xffffffff;
    @!p not.b32 %r1086, %r1086;
}

	// end inline asm
	mov.b32 	%r1091, 2;
	// begin inline asm
	{
    .reg .pred p;
    and.b32 %r1089, %r1108, %r1091;    setp.ne.u32 p, %r1089, 0;
    vote.ballot.sync.b32 %r1089, p, 0xffffffff;
    @!p not.b32 %r1089, %r1089;
}

	// end inline asm
	and.b32  	%r1114, %r1089, %r1086;
	mov.b32 	%r1094, 4;
	// begin inline asm
	{
    .reg .pred p;
    and.b32 %r1092, %r1108, %r1094;    setp.ne.u32 p, %r1092, 0;
    vote.ballot.sync.b32 %r1092, p, 0xffffffff;
    @!p not.b32 %r1092, %r1092;
}

	// end inline asm
	and.b32  	%r1115, %r1092, %r1114;
	mov.b32 	%r1097, 8;
	// begin inline asm
	{
    .reg .pred p;
    and.b32 %r1095, %r1108, %r1097;    setp.ne.u32 p, %r1095, 0;
    vote.ballot.sync.b32 %r1095, p, 0xffffffff;
    @!p not.b32 %r1095, %r1095;
}

	// end inline asm
	and.b32  	%r1116, %r1095, %r1115;
	mov.b32 	%r1100, 16;
	// begin inline asm
	{
    .reg .pred p;
    and.b32 %r1098, %r1108, %r1100;    setp.ne.u32 p, %r1098, 0;
    vote.ballot.sync.b32 %r1098, p, 0xffffffff;
    @!p not.b32 %r1098, %r1098;
}

	// end inline asm
	and.b32  	%r1117, %r1098, %r1116;
	mov.b32 	%r1103, 32;
	// begin inline asm
	{
    .reg .pred p;
    and.b32 %r1101, %r1108, %r1103;    setp.ne.u32 p, %r1101, 0;
    vote.ballot.sync.b32 %r1101, p, 0xffffffff;
    @!p not.b32 %r1101, %r1101;
}

	// end inline asm
	and.b32  	%r1118, %r1101, %r1117;
	mov.b32 	%r1106, 64;
	// begin inline asm
	{
    .reg .pred p;
    and.b32 %r1104, %r1108, %r1106;    setp.ne.u32 p, %r1104, 0;
    vote.ballot.sync.b32 %r1104, p, 0xffffffff;
    @!p not.b32 %r1104, %r1104;
}

	// end inline asm
	and.b32  	%r1119, %r1104, %r1118;
	mov.b32 	%r1109, 128;
	// begin inline asm
	{
    .reg .pred p;
    and.b32 %r1107, %r1108, %r1109;    setp.ne.u32 p, %r1107, 0;
    vote.ballot.sync.b32 %r1107, p, 0xffffffff;
    @!p not.b32 %r1107, %r1107;
}

	// end inline asm
	and.b32  	%r1120, %r1107, %r1119;
	clz.b32 	%r1121, %r1120;
	sub.s32 	%r156, 31, %r1121;
	and.b32  	%r1122, %r718, %r1120;
	popc.b32 	%r157, %r1122;
	setp.ne.s32 	%p113, %r339, %r156;
	mov.b32 	%r2022, 0;
	@%p113 bra 	$L__BB12_181;
	shl.b32 	%r1123, %r1, 5;
	and.b32  	%r1124, %r1123, 31744;
	mov.u32 	%r1125, _ZZN3cub18CUB_300001_SM_10006detail10radix_sort29DeviceRadixSortOnesweepKernelINS1_5radix10policy_hubImijE10Policy1000ELNS0_9SortOrderE0EmijiiNS1_21identity_decomposer_tEEEvPT5_SB_PT3_PKSC_PT1_PKSG_PT2_PKSK_T4_iiT6_E1s;
	add.s32 	%r1126, %r1125, %r1124;
	shr.u64 	%rd163, %rd429, %r744;
	cvt.u32.u64 	%r1128, %rd163;
	and.b32  	%r1129, %r1128, %r32;
	shl.b32 	%r1130, %r1129, 2;
	add.s32 	%r1131, %r1126, %r1130;
	atom.shared.add.u32 	%r2022, [%r1131], %r157;
$L__BB12_181:
	shfl.sync.idx.b32	%r1157|%p114, %r2022, %r156, 31, -1;
	add.s32 	%r160, %r157, %r1157;
	shr.u64 	%rd164, %rd428, %r744;
	cvt.u32.u64 	%r1159, %rd164;
	and.b32  	%r1154, %r1159, %r32;
	mov.b32 	%r1134, 1;
	// begin inline asm
	{
    .reg .pred p;
    and.b32 %r1132, %r1154, %r1134;    setp.ne.u32 p, %r1132, 0;
    vote.ballot.sync.b32 %r1132, p, 0xffffffff;
    @!p not.b32 %r1132, %r1132;
}

	// end inline asm
	mov.b32 	%r1137, 2;
	// begin inline asm
	{
    .reg .pred p;
    and.b32 %r1135, %r1154, %r1137;    setp.ne.u32 p, %r1135, 0;
    vote.ballot.sync.b32 %r1135, p, 0xffffffff;
    @!p not.b32 %r1135, %r1135;
}

	// end inline asm
	and.b32  	%r1160, %r1135, %r1132;
	mov.b32 	%r1140, 4;
	// begin inline asm
	{
    .reg .pred p;
    and.b32 %r1138, %r1154, %r1140;    setp.ne.u32 p, %r1138, 0;
    vote.ballot.sync.b32 %r1138, p, 0xffffffff;
    @!p not.b32 %r1138, %r1138;
}

	// end inline asm
	and.b32  	%r1161, %r1138, %r1160;
	mov.b32 	%r1143, 8;
	// begin inline asm
	{
    .reg .pred p;
    and.b32 %r1141, %r1154, %r1143;    setp.ne.u32 p, %r1141, 0;
    vote.ballot.sync.b32 %r1141, p, 0xffffffff;
    @!p not.b32 %r1141, %r1141;
}

	// end inline asm
	and.b32  	%r1162, %r1141, %r1161;
	mov.b32 	%r1146, 16;
	// begin inline asm
	{
    .reg .pred p;
    and.b32 %r1144, %r1154, %r1146;    setp.ne.u32 p, %r1144, 0;
    vote.ballot.sync.b32 %r1144, p, 0xffffffff;
    @!p not.b32 %r1144, %r1144;
}

	// end inline asm
	and.b32  	%r1163, %r1144, %r1162;
	mov.b32 	%r1149, 32;
	// begin inline asm
	{
    .reg .pred p;
    and.b32 %r1147, %r1154, %r1149;    setp.ne.u32 p, %r1147, 0;
    vote.ballot.sync.b32 %r1147, p, 0xffffffff;
    @!p not.b32 %r1147, %r1147;
}

	// end inline asm
	and.b32  	%r1164, %r1147, %r1163;
	mov.b32 	%r1152, 64;
	// begin inline asm
	{
    .reg .pred p;
    and.b32 %r1150, %r1154, %r1152;    setp.ne.u32 p, %r1150, 0;
    vote.ballot.sync.b32 %r1150, p, 0xffffffff;
    @!p not.b32 %r1150, %r1150;
}

	// end inline asm
	and.b32  	%r1165, %r1150, %r1164;
	mov.b32 	%r1155, 128;
	// begin inline asm
	{
    .reg .pred p;
    and.b32 %r1153, %r1154, %r1155;    setp.ne.u32 p, %r1153, 0;
    vote.ballot.sync.b32 %r1153, p, 0xffffffff;
    @!p not.b32 %r1153, %r1153;
}

	// end inline asm
	and.b32  	%r1166, %r1153, %r1165;
	clz.b32 	%r1167, %r1166;
	sub.s32 	%r161, 31, %r1167;
	and.b32  	%r1168, %r718, %r1166;
	popc.b32 	%r162, %r1168;
	setp.ne.s32 	%p115, %r339, %r161;
	mov.b32 	%r2023, 0;
	@%p115 bra 	$L__BB12_183;
	shl.b32 	%r1169, %r1, 5;
	and.b32  	%r1170, %r1169, 31744;
	mov.u32 	%r1171, _ZZN3cub18CUB_300001_SM_10006detail10radix_sort29DeviceRadixSortOnesweepKernelINS1_5radix10policy_hubImijE10Policy1000ELNS0_9SortOrderE0EmijiiNS1_21identity_decomposer_tEEEvPT5_SB_PT3_PKSC_PT1_PKSG_PT2_PKSK_T4_iiT6_E1s;
	add.s32 	%r1172, %r1171, %r1170;
	shr.u64 	%rd165, %rd428, %r744;
	cvt.u32.u64 	%r1174, %rd165;
	and.b32  	%r1175, %r1174, %r32;
	shl.b32 	%r1176, %r1175, 2;
	add.s32 	%r1177, %r1172, %r1176;
	atom.shared.add.u32 	%r2023, [%r1177], %r162;
$L__BB12_183:
	shfl.sync.idx.b32	%r1203|%p116, %r2023, %r161, 31, -1;
	add.s32 	%r165, %r162, %r1203;
	shr.u64 	%rd166, %rd427, %r744;
	cvt.u32.u64 	%r1205, %rd166;
	and.b32  	%r1200, %r1205, %r32;
	mov.b32 	%r1180, 1;
	// begin inline asm
	{
    .reg .pred p;
    and.b32 %r1178, %r1200, %r1180;    setp.ne.u32 p, %r1178, 0;
    vote.ballot.sync.b32 %r1178, p, 0xffffffff;
    @!p not.b32 %r1178, %r1178;
}

	// end inline asm
	mov.b32 	%r1183, 2;
	// begin inline asm
	{
    .reg .pred p;
    and.b32 %r1181, %r1200, %r1183;    setp.ne.u32 p, %r1181, 0;
    vote.ballot.sync.b32 %r1181, p, 0xffffffff;
    @!p not.b32 %r1181, %r1181;
}

	// end inline asm
	and.b32  	%r1206, %r1181, %r1178;
	mov.b32 	%r1186, 4;
	// begin inline asm
	{
    .reg .pred p;
    and.b32 %r1184, %r1200, %r1186;    setp.ne.u32 p, %r1184, 0;
    vote.ballot.sync.b32 %r1184, p, 0xffffffff;
    @!p not.b32 %r1184, %r1184;
}

	// end inline asm
	and.b32  	%r1207, %r1184, %r1206;
	mov.b32 	%r1189, 8;
	// begin inline asm
	{
    .reg .pred p;
    and.b32 %r1187, %r1200, %r1189;    setp.ne.u32 p, %r1187, 0;
    vote.ballot.sync.b32 %r1187, p, 0xffffffff;
    @!p not.b32 %r1187, %r1187;
}

	// end inline asm
	and.b32  	%r1208, %r1187, %r1207;
	mov.b32 	%r1192, 16;
	// begin inline asm
	{
    .reg .pred p;
    and.b32 %r1190, %r1200, %r1192;    setp.ne.u32 p, %r1190, 0;
    vote.ballot.sync.b32 %r1190, p, 0xffffffff;
    @!p not.b32 %r1190, %r1190;
}

	// end inline asm
	and.b32  	%r1209, %r1190, %r1208;
	mov.b32 	%r1195, 32;
	// begin inline asm
	{
    .reg .pred p;
    and.b32 %r1193, %r1200, %r1195;    setp.ne.u32 p, %r1193, 0;
    vote.ballot.sync.b32 %r1193, p, 0xffffffff;
    @!p not.b32 %r1193, %r1193;
}

	// end inline asm
	and.b32  	%r1210, %r1193, %r1209;
	mov.b32 	%r1198, 64;
	// begin inline asm
	{
    .reg .pred p;
    and.b32 %r1196, %r1200, %r1198;    setp.ne.u32 p, %r1196, 0;
    vote.ballot.sync.b32 %r1196, p, 0xffffffff;
    @!p not.b32 %r1196, %r1196;
}

	// end inline asm
	and.b32  	%r1211, %r1196, %r1210;
	mov.b32 	%r1201, 128;
	// begin inline asm
	{
    .reg .pred p;
    and.b32 %r1199, %r1200, %r1201;    setp.ne.u32 p, %r1199, 0;
    vote.ballot.sync.b32 %r1199, p, 0xffffffff;
    @!p not.b32 %r1199, %r1199;
}

	// end inline asm
	and.b32  	%r1212, %r1199, %r1211;
	clz.b32 	%r1213, %r1212;
	sub.s32 	%r166, 31, %r1213;
	and.b32  	%r1214, %r718, %r1212;
	popc.b32 	%r167, %r1214;
	setp.ne.s32 	%p117, %r339, %r166;
	mov.b32 	%r2024, 0;
	@%p117 bra 	$L__BB12_185;
	shl.b32 	%r1215, %r1, 5;
	and.b32  	%r1216, %r1215, 31744;
	mov.u32 	%r1217, _ZZN3cub18CUB_300001_SM_10006detail10radix_sort29DeviceRadixSortOnesweepKernelINS1_5radix10policy_hubImijE10Policy1000ELNS0_9SortOrderE0EmijiiNS1_21identity_decomposer_tEEEvPT5_SB_PT3_PKSC_PT1_PKSG_PT2_PKSK_T4_iiT6_E1s;
	add.s32 	%r1218, %r1217, %r1216;
	shr.u64 	%rd167, %rd427, %r744;
	cvt.u32.u64 	%r1220, %rd167;
	and.b32  	%r1221, %r1220, %r32;
	shl.b32 	%r1222, %r1221, 2;
	add.s32 	%r1223, %r1218, %r1222;
	atom.shared.add.u32 	%r2024, [%r1223], %r167;
$L__BB12_185:
	shfl.sync.idx.b32	%r1249|%p118, %r2024, %r166, 31, -1;
	add.s32 	%r170, %r167, %r1249;
	shr.u64 	%rd168, %rd426, %r744;
	cvt.u32.u64 	%r1251, %rd168;
	and.b32  	%r1246, %r1251, %r32;
	mov.b32 	%r1226, 1;
	// begin inline asm
	{
    .reg .pred p;
    and.b32 %r1224, %r1246, %r1226;    setp.ne.u32 p, %r1224, 0;
    vote.ballot.sync.b32 %r1224, p, 0xffffffff;
    @!p not.b32 %r1224, %r1224;
}

	// end inline asm
	mov.b32 	%r1229, 2;
	// begin inline asm
	{
    .reg .pred p;
    and.b32 %r1227, %r1246, %r1229;    setp.ne.u32 p, %r1227, 0;
    vote.ballot.sync.b32 %r1227, p, 0xffffffff;
    @!p not.b32 %r1227, %r1227;
}

	// end inline asm
	and.b32  	%r1252, %r1227, %r1224;
	mov.b32 	%r1232, 4;
	// begin inline asm
	{
    .reg .pred p;
    and.b32 %r1230, %r1246, %r1232;    setp.ne.u32 p, %r1230, 0;
    vote.ballot.sync.b32 %r1230, p, 0xffffffff;
    @!p not.b32 %r1230, %r1230;
}

	// end inline asm
	and.b32  	%r1253, %r1230, %r1252;
	mov.b32 	%r1235, 8;
	// begin inline asm
	{
    .reg .pred p;
    and.b32 %r1233, %r1246, %r1235;    setp.ne.u32 p, %r1233, 0;
    vote.ballot.sync.b32 %r1233, p, 0xffffffff;
    @!p not.b32 %r1233, %r1233;
}

	// end inline asm
	and.b32  	%r1254, %r1233, %r1253;
	mov.b32 	%r1238, 16;
	// begin inline asm
	{
    .reg .pred p;
    and.b32 %r1236, %r1246, %r1238;    setp.ne.u32 p, %r1236, 0;
    vote.ballot.sync.b32 %r1236, p, 0xffffffff;
    @!p not.b32 %r1236, %r1236;
}

	// end inline asm
	and.b32  	%r1255, %r1236, %r1254;
	mov.b32 	%r1241, 32;
	// begin inline asm
	{
    .reg .pred p;
    and.b32 %r1239, %r1246, %r1241;    setp.ne.u32 p, %r1239, 0;
    vote.ballot.sync.b32 %r1239, p, 0xffffffff;
    @!p not.b32 %r1239, %r1239;
}

	// end inline asm
	and.b32  	%r1256, %r1239, %r1255;
	mov.b32 	%r1244, 64;
	// begin inline asm
	{
    .reg .pred p;
    and.b32 %r1242, %r1246, %r1244;    setp.ne.u32 p, %r1242, 0;
    vote.ballot.sync.b32 %r1242, p, 0xffffffff;
    @!p not.b32 %r1242, %r1242;
}

	// end inline asm
	and.b32  	%r1257, %r1242, %r1256;
	mov.b32 	%r1247, 128;
	// begin inline asm
	{
    .reg .pred p;
    and.b32 %r1245, %r1246, %r1247;    setp.ne.u32 p, %r1245, 0;
    vote.ballot.sync.b32 %r1245, p, 0xffffffff;
    @!p not.b32 %r1245, %r1245;
}

	// end inline asm
	and.b32  	%r1258, %r1245, %r1257;
	clz.b32 	%r1259, %r1258;
	sub.s32 	%r171, 31, %r1259;
	and.b32  	%r1260, %r718, %r1258;
	popc.b32 	%r172, %r1260;
	setp.ne.s32 	%p119, %r339, %r171;
	mov.b32 	%r2025, 0;
	@%p119 bra 	$L__BB12_187;
	shl.b32 	%r1261, %r1, 5;
	and.b32  	%r1262, %r1261, 31744;
	mov.u32 	%r1263, _ZZN3cub18CUB_300001_SM_10006detail10radix_sort29DeviceRadixSortOnesweepKernelINS1_5radix10policy_hubImijE10Policy1000ELNS0_9SortOrderE0EmijiiNS1_21identity_decomposer_tEEEvPT5_SB_PT3_PKSC_PT1_PKSG_PT2_PKSK_T4_iiT6_E1s;
	add.s32 	%r1264, %r1263, %r1262;
	shr.u64 	%rd169, %rd426, %r744;
	cvt.u32.u64 	%r1266, %rd169;
	and.b32  	%r1267, %r1266, %r32;
	shl.b32 	%r1268, %r1267, 2;
	add.s32 	%r1269, %r1264, %r1268;
	atom.shared.add.u32 	%r2025, [%r1269], %r172;
$L__BB12_187:
	shfl.sync.idx.b32	%r1295|%p120, %r2025, %r171, 31, -1;
	add.s32 	%r175, %r172, %r1295;
	shr.u64 	%rd170, %rd425, %r744;
	cvt.u32.u64 	%r1297, %rd170;
	and.b32  	%r1292, %r1297, %r32;
	mov.b32 	%r1272, 1;
	// begin inline asm
	{
    .reg .pred p;
    and.b32 %r1270, %r1292, %r1272;    setp.ne.u32 p, %r1270, 0;
    vote.ballot.sync.b32 %r1270, p, 0xffffffff;
    @!p not.b32 %r1270, %r1270;
}

	// end inline asm
	mov.b32 	%r1275, 2;
	// begin inline asm
	{
    .reg .pred p;
    and.b32 %r1273, %r1292, %r1275;    setp.ne.u32 p, %r1273, 0;
    vote.ballot.sync.b32 %r1273, p, 0xffffffff;
    @!p not.b32 %r1273, %r1273;
}

	// end inline asm
	and.b32  	%r1298, %r1273, %r1270;
	mov.b32 	%r1278, 4;
	// begin inline asm
	{
    .reg .pred p;
    and.b32 %r1276, %r1292, %r1278;    setp.ne.u32 p, %r1276, 0;
    vote.ballot.sync.b32 %r1276, p, 0xffffffff;
    @!p not.b32 %r1276, %r1276;
}

	// end inline asm
	and.b32  	%r1299, %r1276, %r1298;
	mov.b32 	%r1281, 8;
	// begin inline asm
	{
    .reg .pred p;
    and.b32 %r1279, %r1292, %r1281;    setp.ne.u32 p, %r1279, 0;
    vote.ballot.sync.b32 %r1279, p, 0xffffffff;
    @!p not.b32 %r1279, %r1279;
}

	// end inline asm
	and.b32  	%r1300, %r1279, %r1299;
	mov.b32 	%r1284, 16;
	// begin inline asm
	{
    .reg .pred p;
    and.b32 %r1282, %r1292, %r1284;    setp.ne.u32 p, %r1282, 0;
    vote.ballot.sync.b32 %r1282, p, 0xffffffff;
    @!p not.b32 %r1282, %r1282;
}

	// end inline asm
	and.b32  	%r1301, %r1282, %r1300;
	mov.b32 	%r1287, 32;
	// begin inline asm
	{
    .reg .pred p;
    and.b32 %r1285, %r1292, %r1287;    setp.ne.u32 p, %r1285, 0;
    vote.ballot.sync.b32 %r1285, p, 0xffffffff;
    @!p not.b32 %r1285, %r1285;
}

	// end inline asm
	and.b32  	%r1302, %r1285, %r1301;
	mov.b32 	%r1290, 64;
	// begin inline asm
	{
    .reg .pred p;
    and.b32 %r1288, %r1292, %r1290;    setp.ne.u32 p, %r1288, 0;
    vote.ballot.sync.b32 %r1288, p, 0xffffffff;
    @!p not.b32 %r1288, %r1288;
}

	// end inline asm
	and.b32  	%r1303, %r1288, %r1302;
	mov.b32 	%r1293, 128;
	// begin inline asm
	{
    .reg .pred p;
    and.b32 %r1291, %r1292, %r1293;    setp.ne.u32 p, %r1291, 0;
    vote.ballot.sync.b32 %r1291, p, 0xffffffff;
    @!p not.b32 %r1291, %r1291;
}

	// end inline asm
	and.b32  	%r1304, %r1291, %r1303;
	clz.b32 	%r1305, %r1304;
	sub.s32 	%r176, 31, %r1305;
	and.b32  	%r1306, %r718, %r1304;
	popc.b32 	%r177, %r1306;
	setp.ne.s32 	%p121, %r339, %r176;
	mov.b32 	%r2026, 0;
	@%p121 bra 	$L__BB12_189;
	shl.b32 	%r1307, %r1, 5;
	and.b32  	%r1308, %r1307, 31744;
	mov.u32 	%r1309, _ZZN3cub18CUB_300001_SM_10006detail10radix_sort29DeviceRadixSortOnesweepKernelINS1_5radix10policy_hubImijE10Policy1000ELNS0_9SortOrderE0EmijiiNS1_21identity_decomposer_tEEEvPT5_SB_PT3_PKSC_PT1_PKSG_PT2_PKSK_T4_iiT6_E1s;
	add.s32 	%r1310, %r1309, %r1308;
	shr.u64 	%rd171, %rd425, %r744;
	cvt.u32.u64 	%r1312, %rd171;
	and.b32  	%r1313, %r1312, %r32;
	shl.b32 	%r1314, %r1313, 2;
	add.s32 	%r1315, %r1310, %r1314;
	atom.shared.add.u32 	%r2026, [%r1315], %r177;
$L__BB12_189:
	shfl.sync.idx.b32	%r1341|%p122, %r2026, %r176, 31, -1;
	add.s32 	%r180, %r177, %r1341;
	shr.u64 	%rd172, %rd424, %r744;
	cvt.u32.u64 	%r1343, %rd172;
	and.b32  	%r1338, %r1343, %r32;
	mov.b32 	%r1318, 1;
	// begin inline asm
	{
    .reg .pred p;
    and.b32 %r1316, %r1338, %r1318;    setp.ne.u32 p, %r1316, 0;
    vote.ballot.sync.b32 %r1316, p, 0xffffffff;
    @!p not.b32 %r1316, %r1316;
}

	// end inline asm
	mov.b32 	%r1321, 2;
	// begin inline asm
	{
    .reg .pred p;
    and.b32 %r1319, %r1338, %r1321;    setp.ne.u32 p, %r1319, 0;
    vote.ballot.sync.b32 %r1319, p, 0xffffffff;
    @!p not.b32 %r1319, %r1319;
}

	// end inline asm
	and.b32  	%r1344, %r1319, %r1316;
	mov.b32 	%r1324, 4;
	// begin inline asm
	{
    .reg .pred p;
    and.b32 %r1322, %r1338, %r1324;    setp.ne.u32 p, %r1322, 0;
    vote.ballot.sync.b32 %r1322, p, 0xffffffff;
    @!p not.b32 %r1322, %r1322;
}

	// end inline asm
	and.b32  	%r1345, %r1322, %r1344;
	mov.b32 	%r1327, 8;
	// begin inline asm
	{
    .reg .pred p;
    and.b32 %r1325, %r1338, %r1327;    setp.ne.u32 p, %r1325, 0;
    vote.ballot.sync.b32 %r1325, p, 0xffffffff;
    @!p not.b32 %r1325, %r1325;
}

	// end inline asm
	and.b32  	%r1346, %r1325, %r1345;
	mov.b32 	%r1330, 16;
	// begin inline asm
	{
    .reg .pred p;
    and.b32 %r1328, %r1338, %r1330;    setp.ne.u32 p, %r1328, 0;
    vote.ballot.sync.b32 %r1328, p, 0xffffffff;
    @!p not.b32 %r1328, %r1328;
}

	// end inline asm
	and.b32  	%r1347, %r1328, %r1346;
	mov.b32 	%r1333, 32;
	// begin inline asm
	{
    .reg .pred p;
    and.b32 %r1331, %r1338, %r1333;    setp.ne.u32 p, %r1331, 0;
    vote.ballot.sync.b32 %r1331, p, 0xffffffff;
    @!p not.b32 %r1331, %r1331;
}

	// end inline asm
	and.b32  	%r1348, %r1331, %r1347;
	mov.b32 	%r1336, 64;
	// begin inline asm
	{
    .reg .pred p;
    and.b32 %r1334, %r1338, %r1336;    setp.ne.u32 p, %r1334, 0;
    vote.ballot.sync.b32 %r1334, p, 0xffffffff;
    @!p not.b32 %r1334, %r1334;
}

	// end inline asm
	and.b32  	%r1349, %r1334, %r1348;
	mov.b32 	%r1339, 128;
	// begin inline asm
	{
    .reg .pred p;
    and.b32 %r1337, %r1338, %r1339;    setp.ne.u32 p, %r1337, 0;
    vote.ballot.sync.b32 %r1337, p, 0xffffffff;
    @!p not.b32 %r1337, %r1337;
}

	// end inline asm
	and.b32  	%r1350, %r1337, %r1349;
	clz.b32 	%r1351, %r1350;
	sub.s32 	%r181, 31, %r1351;
	and.b32  	%r1352, %r718, %r1350;
	popc.b32 	%r182, %r1352;
	setp.ne.s32 	%p123, %r339, %r181;
	mov.b32 	%r2027, 0;
	@%p123 bra 	$L__BB12_191;
	shl.b32 	%r1353, %r1, 5;
	and.b32  	%r1354, %r1353, 31744;
	mov.u32 	%r1355, _ZZN3cub18CUB_300001_SM_10006detail10radix_sort29DeviceRadixSortOnesweepKernelINS1_5radix10policy_hubImijE10Policy1000ELNS0_9SortOrderE0EmijiiNS1_21identity_decomposer_tEEEvPT5_SB_PT3_PKSC_PT1_PKSG_PT2_PKSK_T4_iiT6_E1s;
	add.s32 	%r1356, %r1355, %r1354;
	shr.u64 	%rd173, %rd424, %r744;
	cvt.u32.u64 	%r1358, %rd173;
	and.b32  	%r1359, %r1358, %r32;
	shl.b32 	%r1360, %r1359, 2;
	add.s32 	%r1361, %r1356, %r1360;
	atom.shared.add.u32 	%r2027, [%r1361], %r182;
$L__BB12_191:
	shfl.sync.idx.b32	%r1387|%p124, %r2027, %r181, 31, -1;
	add.s32 	%r185, %r182, %r1387;
	shr.u64 	%rd174, %rd423, %r744;
	cvt.u32.u64 	%r1389, %rd174;
	and.b32  	%r1384, %r1389, %r32;
	mov.b32 	%r1364, 1;
	// begin inline asm
	{
    .reg .pred p;
    and.b32 %r1362, %r1384, %r1364;    setp.ne.u32 p, %r1362, 0;
    vote.ballot.sync.b32 %r1362, p, 0xffffffff;
    @!p not.b32 %r1362, %r1362;
}

	// end inline asm
	mov.b32 	%r1367, 2;
	// begin inline asm
	{
    .reg .pred p;
    and.b32 %r1365, %r1384, %r1367;    setp.ne.u32 p, %r1365, 0;
    vote.ballot.sync.b32 %r1365, p, 0xffffffff;
    @!p not.b32 %r1365, %r1365;
}

	// end inline asm
	and.b32  	%r1390, %r1365, %r1362;
	mov.b32 	%r1370, 4;
	// begin inline asm
	{
    .reg .pred p;
    and.b32 %r1368, %r1384, %r1370;    setp.ne.u32 p, %r1368, 0;
    vote.ballot.sync.b32 %r1368, p, 0xffffffff;
    @!p not.b32 %r1368, %r1368;
}

	// end inline asm
	and.b32  	%r1391, %r1368, %r1390;
	mov.b32 	%r1373, 8;
	// begin inline asm
	{
    .reg .pred p;
    and.b32 %r1371, %r1384, %r1373;    setp.ne.u32 p, %r1371, 0;
    vote.ballot.sync.b32 %r1371, p, 0xffffffff;
    @!p not.b32 %r1371, %r1371;
}

	// end inline asm
	and.b32  	%r1392, %r1371, %r1391;
	mov.b32 	%r1376, 16;
	// begin inline asm
	{
    .reg .pred p;
    and.b32 %r1374, %r1384, %r1376;    setp.ne.u32 p, %r1374, 0;
    vote.ballot.sync.b32 %r1374, p, 0xffffffff;
    @!p not.b32 %r1374, %r1374;
}

	// end inline asm
	and.b32  	%r1393, %r1374, %r1392;
	mov.b32 	%r1379, 32;
	// begin inline asm
	{
    .reg .pred p;
    and.b32 %r1377, %r1384, %r1379;    setp.ne.u32 p, %r1377, 0;
    vote.ballot.sync.b32 %r1377, p, 0xffffffff;
    @!p not.b32 %r1377, %r1377;
}

	// end inline asm
	and.b32  	%r1394, %r1377, %r1393;
	mov.b32 	%r1382, 64;
	// begin inline asm
	{
    .reg .pred p;
    and.b32 %r1380, %r1384, %r1382;    setp.ne.u32 p, %r1380, 0;
    vote.ballot.sync.b32 %r1380, p, 0xffffffff;
    @!p not.b32 %r1380, %r1380;
}

	// end inline asm
	and.b32  	%r1395, %r1380, %r1394;
	mov.b32 	%r1385, 128;
	// begin inline asm
	{
    .reg .pred p;
    and.b32 %r1383, %r1384, %r1385;    setp.ne.u32 p, %r1383, 0;
    vote.ballot.sync.b32 %r1383, p, 0xffffffff;
    @!p not.b32 %r1383, %r1383;
}

	// end inline asm
	and.b32  	%r1396, %r1383, %r1395;
	clz.b32 	%r1397, %r1396;
	sub.s32 	%r186, 31, %r1397;
	and.b32  	%r1398, %r718, %r1396;
	popc.b32 	%r187, %r1398;
	setp.ne.s32 	%p125, %r339, %r186;
	mov.b32 	%r2028, 0;
	@%p125 bra 	$L__BB12_193;
	shl.b32 	%r1399, %r1, 5;
	and.b32  	%r1400, %r1399, 31744;
	mov.u32 	%r1401, _ZZN3cub18CUB_300001_SM_10006detail10radix_sort29DeviceRadixSortOnesweepKernelINS1_5radix10policy_hubImijE10Policy1000ELNS0_9SortOrderE0EmijiiNS1_21identity_decomposer_tEEEvPT5_SB_PT3_PKSC_PT1_PKSG_PT2_PKSK_T4_iiT6_E1s;
	add.s32 	%r1402, %r1401, %r1400;
	shr.u64 	%rd175, %rd423, %r744;
	cvt.u32.u64 	%r1404, %rd175;
	and.b32  	%r1405, %r1404, %r32;
	shl.b32 	%r1406, %r1405, 2;
	add.s32 	%r1407, %r1402, %r1406;
	atom.shared.add.u32 	%r2028, [%r1407], %r187;
$L__BB12_193:
	shfl.sync.idx.b32	%r1408|%p127, %r2028, %r186, 31, -1;
	add.s32 	%r190, %r187, %r1408;
	bar.sync 	0;
	shl.b32 	%r1409, %r120, 3;
	mov.u32 	%r1410, _ZZN3cub18CUB_300001_SM_10006detail10radix_sort29DeviceRadixSortOnesweepKernelINS1_5radix10policy_hubImijE10Policy1000ELNS0_9SortOrderE0EmijiiNS1_21identity_decomposer_tEEEvPT5_SB_PT3_PKSC_PT1_PKSG_PT2_PKSK_T4_iiT6_E1s;
	add.s32 	%r191, %r1410, %r1409;
	st.shared.u64 	[%r191+-8], %rd437;
	shl.b32 	%r1411, %r125, 3;
	add.s32 	%r1412, %r1410, %r1411;
	st.shared.u64 	[%r1412+-8], %rd436;
	shl.b32 	%r1413, %r130, 3;
	add.s32 	%r192, %r1410, %r1413;
	st.shared.u64 	[%r192+-8], %rd435;
	shl.b32 	%r1414, %r135, 3;
	add.s32 	%r193, %r1410, %r1414;
	st.shared.u64 	[%r193+-8], %rd434;
	shl.b32 	%r1415, %r140, 3;
	add.s32 	%r194, %r1410, %r1415;
	st.shared.u64 	[%r194+-8], %rd433;
	shl.b32 	%r1416, %r145, 3;
	add.s32 	%r195, %r1410, %r1416;
	st.shared.u64 	[%r195+-8], %rd432;
	shl.b32 	%r1417, %r150, 3;
	add.s32 	%r196, %r1410, %r1417;
	st.shared.u64 	[%r196+-8], %rd431;
	shl.b32 	%r1418, %r155, 3;
	add.s32 	%r197, %r1410, %r1418;
	st.shared.u64 	[%r197+-8], %rd430;
	shl.b32 	%r1419, %r160, 3;
	add.s32 	%r198, %r1410, %r1419;
	st.shared.u64 	[%r198+-8], %rd429;
	shl.b32 	%r1420, %r165, 3;
	add.s32 	%r199, %r1410, %r1420;
	st.shared.u64 	[%r199+-8], %rd428;
	shl.b32 	%r1421, %r170, 3;
	add.s32 	%r200, %r1410, %r1421;
	st.shared.u64 	[%r200+-8], %rd427;
	shl.b32 	%r1422, %r175, 3;
	add.s32 	%r201, %r1410, %r1422;
	st.shared.u64 	[%r201+-8], %rd426;
	shl.b32 	%r1423, %r180, 3;
	add.s32 	%r202, %r1410, %r1423;
	st.shared.u64 	[%r202+-8], %rd425;
	shl.b32 	%r1424, %r185, 3;
	add.s32 	%r1425, %r1410, %r1424;
	st.shared.u64 	[%r1425+-8], %rd424;
	shl.b32 	%r1426, %r190, 3;
	add.s32 	%r1427, %r1410, %r1426;
	st.shared.u64 	[%r1427+-8], %rd423;
	@%p96 bra 	$L__BB12_201;
	ld.param.u64 	%rd405, [_ZN3cub18CUB_300001_SM_10006detail10radix_sort29DeviceRadixSortOnesweepKernelINS1_5radix10policy_hubImijE10Policy1000ELNS0_9SortOrderE0EmijiiNS1_21identity_decomposer_tEEEvPT5_SB_PT3_PKSC_PT1_PKSG_PT2_PKSK_T4_iiT6__param_3];
	cvta.to.global.u64 	%rd176, %rd405;
	mul.wide.u32 	%rd177, %r1, 4;
	add.s64 	%rd178, %rd176, %rd177;
	ld.global.u32 	%r1428, [%rd178];
	sub.s32 	%r2032, %r1428, %r114;
	st.shared.u32 	[%r113+46080], %r2032;
	setp.lt.s32 	%p128, %r4, 1;
	mov.u32 	%r2033, %r1979;
	@%p128 bra 	$L__BB12_200;
	mov.b32 	%r2030, -1;
	mov.u32 	%r2029, %r4;
	mov.u32 	%r2033, %r1979;
$L__BB12_196:
	ld.param.u64 	%rd398, [_ZN3cub18CUB_300001_SM_10006detail10radix_sort29DeviceRadixSortOnesweepKernelINS1_5radix10policy_hubImijE10Policy1000ELNS0_9SortOrderE0EmijiiNS1_21identity_decomposer_tEEEvPT5_SB_PT3_PKSC_PT1_PKSG_PT2_PKSK_T4_iiT6__param_0];
	add.s32 	%r207, %r2029, -1;
	shl.b32 	%r1430, %r207, 8;
	add.s32 	%r1431, %r1430, %r1;
	cvta.to.global.u64 	%rd179, %rd398;
	mul.wide.s32 	%rd180, %r1431, 4;
	add.s64 	%rd74, %rd179, %rd180;
$L__BB12_197:
	membar.cta;
	ld.volatile.global.u32 	%r208, [%rd74];
	setp.eq.s32 	%p129, %r208, 0;
	@%p129 bra 	$L__BB12_197;
	and.b32  	%r1432, %r208, 1073741823;
	add.s32 	%r2033, %r1432, %r2033;
	setp.gt.s32 	%p130, %r208, -1;
	vote.sync.ballot.b32 	%r2030, %p130, %r2030;
	setp.gt.u32 	%p132, %r2029, 1;
	and.pred  	%p133, %p130, %p132;
	mov.u32 	%r2029, %r207;
	@%p133 bra 	$L__BB12_196;
	ld.shared.u32 	%r2032, [%r113+46080];
$L__BB12_200:
	ld.param.u64 	%rd399, [_ZN3cub18CUB_300001_SM_10006detail10radix_sort29DeviceRadixSortOnesweepKernelINS1_5radix10policy_hubImijE10Policy1000ELNS0_9SortOrderE0EmijiiNS1_21identity_decomposer_tEEEvPT5_SB_PT3_PKSC_PT1_PKSG_PT2_PKSK_T4_iiT6__param_0];
	or.b32  	%r1433, %r2033, -2147483648;
	cvta.to.global.u64 	%rd181, %rd399;
	shl.b32 	%r1434, %r4, 8;
	add.s32 	%r1435, %r1434, %r1;
	mul.wide.s32 	%rd182, %r1435, 4;
	add.s64 	%rd183, %rd181, %rd182;
	st.volatile.global.u32 	[%rd183], %r1433;
	sub.s32 	%r1436, %r2033, %r1979;
	add.s32 	%r1437, %r1436, %r2032;
	st.shared.u32 	[%r113+46080], %r1437;
$L__BB12_201:
	ld.param.u32 	%r1962, [_ZN3cub18CUB_300001_SM_10006detail10radix_sort29DeviceRadixSortOnesweepKernelINS1_5radix10policy_hubImijE10Policy1000ELNS0_9SortOrderE0EmijiiNS1_21identity_decomposer_tEEEvPT5_SB_PT3_PKSC_PT1_PKSG_PT2_PKSK_T4_iiT6__param_8];
	ld.param.u64 	%rd402, [_ZN3cub18CUB_300001_SM_10006detail10radix_sort29DeviceRadixSortOnesweepKernelINS1_5radix10policy_hubImijE10Policy1000ELNS0_9SortOrderE0EmijiiNS1_21identity_decomposer_tEEEvPT5_SB_PT3_PKSC_PT1_PKSG_PT2_PKSK_T4_iiT6__param_2];
	setp.gt.u32 	%p134, %r1, 255;
	mad.lo.s32 	%r214, %r4, 5760, 5760;
	setp.lt.s32 	%p135, %r214, %r1962;
	setp.eq.s64 	%p136, %rd402, 0;
	or.pred  	%p137, %p136, %p135;
	or.pred  	%p138, %p134, %p137;
	@%p138 bra 	$L__BB12_203;
	ld.param.u64 	%rd403, [_ZN3cub18CUB_300001_SM_10006detail10radix_sort29DeviceRadixSortOnesweepKernelINS1_5radix10policy_hubImijE10Policy1000ELNS0_9SortOrderE0EmijiiNS1_21identity_decomposer_tEEEvPT5_SB_PT3_PKSC_PT1_PKSG_PT2_PKSK_T4_iiT6__param_2];
	ld.shared.u32 	%r1438, [%r113+46080];
	add.s32 	%r1439, %r114, %r1979;
	add.s32 	%r1440, %r1439, %r1438;
	cvta.to.global.u64 	%rd184, %rd403;
	mul.wide.u32 	%rd185, %r1, 4;
	add.s64 	%rd186, %rd184, %rd185;
	st.global.u32 	[%rd186], %r1440;
$L__BB12_203:
	ld.param.u32 	%r1963, [_ZN3cub18CUB_300001_SM_10006detail10radix_sort29DeviceRadixSortOnesweepKernelINS1_5radix10policy_hubImijE10Policy1000ELNS0_9SortOrderE0EmijiiNS1_21identity_decomposer_tEEEvPT5_SB_PT3_PKSC_PT1_PKSG_PT2_PKSK_T4_iiT6__param_8];
	setp.gt.s32 	%p139, %r214, %r1963;
	bar.sync 	0;
	shl.b32 	%r1441, %r1, 2;
	add.s32 	%r215, %r113, %r1441;
	@%p139 bra 	$L__BB12_205;
	ld.shared.u64 	%rd187, [%r215];
	shr.u64 	%rd188, %rd187, %r744;
	cvt.u32.u64 	%r1443, %rd188;
	and.b32  	%r1444, %r1443, %r32;
	shl.b32 	%r1445, %r1444, 2;
	add.s32 	%r1447, %r1410, 46080;
	add.s32 	%r1448, %r1447, %r1445;
	ld.shared.u32 	%r1449, [%r1448];
	add.s32 	%r1450, %r1449, %r1;
	mul.wide.u32 	%rd189, %r1450, 8;
	add.s64 	%rd190, %rd65, %rd189;
	st.global.u64 	[%rd190], %rd187;
	bar.warp.sync 	-1;
	ld.shared.u64 	%rd191, [%r215+3072];
	shr.u64 	%rd192, %rd191, %r744;
	cvt.u32.u64 	%r1451, %rd192;
	and.b32  	%r1452, %r1451, %r32;
	shl.b32 	%r1453, %r1452, 2;
	add.s32 	%r1454, %r1447, %r1453;
	ld.shared.u32 	%r1455, [%r1454];
	add.s32 	%r1456, %r1, %r1455;
	add.s32 	%r1457, %r1456, 384;
	mul.wide.u32 	%rd193, %r1457, 8;
	add.s64 	%rd194, %rd65, %rd193;
	st.global.u64 	[%rd194], %rd191;
	bar.warp.sync 	-1;
	ld.shared.u64 	%rd195, [%r215+6144];
	shr.u64 	%rd196, %rd195, %r744;
	cvt.u32.u64 	%r1458, %rd196;
	and.b32  	%r1459, %r1458, %r32;
	shl.b32 	%r1460, %r1459, 2;
	add.s32 	%r1461, %r1447, %r1460;
	ld.shared.u32 	%r1462, [%r1461];
	add.s32 	%r1463, %r1, %r1462;
	add.s32 	%r1464, %r1463, 768;
	mul.wide.u32 	%rd197, %r1464, 8;
	add.s64 	%rd198, %rd65, %rd197;
	st.global.u64 	[%rd198], %rd195;
	bar.warp.sync 	-1;
	ld.shared.u64 	%rd199, [%r215+9216];
	shr.u64 	%rd200, %rd199, %r744;
	cvt.u32.u64 	%r1465, %rd200;
	and.b32  	%r1466, %r1465, %r32;
	shl.b32 	%r1467, %r1466, 2;
	add.s32 	%r1468, %r1447, %r1467;
	ld.shared.u32 	%r1469, [%r1468];
	add.s32 	%r1470, %r1, %r1469;
	add.s32 	%r1471, %r1470, 1152;
	mul.wide.u32 	%rd201, %r1471, 8;
	add.s64 	%rd202, %rd65, %rd201;
	st.global.u64 	[%rd202], %rd199;
	bar.warp.sync 	-1;
	ld.shared.u64 	%rd203, [%r215+12288];
	shr.u64 	%rd204, %rd203, %r744;
	cvt.u32.u64 	%r1472, %rd204;
	and.b32  	%r1473, %r1472, %r32;
	shl.b32 	%r1474, %r1473, 2;
	add.s32 	%r1475, %r1447, %r1474;
	ld.shared.u32 	%r1476, [%r1475];
	add.s32 	%r1477, %r1, %r1476;
	add.s32 	%r1478, %r1477, 1536;
	mul.wide.u32 	%rd205, %r1478, 8;
	add.s64 	%rd206, %rd65, %rd205;
	st.global.u64 	[%rd206], %rd203;
	bar.warp.sync 	-1;
	ld.shared.u64 	%rd207, [%r215+15360];
	shr.u64 	%rd208, %rd207, %r744;
	cvt.u32.u64 	%r1479, %rd208;
	and.b32  	%r1480, %r1479, %r32;
	shl.b32 	%r1481, %r1480, 2;
	add.s32 	%r1482, %r1447, %r1481;
	ld.shared.u32 	%r1483, [%r1482];
	add.s32 	%r1484, %r1, %r1483;
	add.s32 	%r1485, %r1484, 1920;
	mul.wide.u32 	%rd209, %r1485, 8;
	add.s64 	%rd210, %rd65, %rd209;
	st.global.u64 	[%rd210], %rd207;
	bar.warp.sync 	-1;
	ld.shared.u64 	%rd211, [%r215+18432];
	shr.u64 	%rd212, %rd211, %r744;
	cvt.u32.u64 	%r1486, %rd212;
	and.b32  	%r1487, %r1486, %r32;
	shl.b32 	%r1488, %r1487, 2;
	add.s32 	%r1489, %r1447, %r1488;
	ld.shared.u32 	%r1490, [%r1489];
	add.s32 	%r1491, %r1, %r1490;
	add.s32 	%r1492, %r1491, 2304;
	mul.wide.u32 	%rd213, %r1492, 8;
	add.s64 	%rd214, %rd65, %rd213;
	st.global.u64 	[%rd214], %rd211;
	bar.warp.sync 	-1;
	ld.shared.u64 	%rd215, [%r215+21504];
	shr.u64 	%rd216, %rd215, %r744;
	cvt.u32.u64 	%r1493, %rd216;
	and.b32  	%r1494, %r1493, %r32;
	shl.b32 	%r1495, %r1494, 2;
	add.s32 	%r1496, %r1447, %r1495;
	ld.shared.u32 	%r1497, [%r1496];
	add.s32 	%r1498, %r1, %r1497;
	add.s32 	%r1499, %r1498, 2688;
	mul.wide.u32 	%rd217, %r1499, 8;
	add.s64 	%rd218, %rd65, %rd217;
	st.global.u64 	[%rd218], %rd215;
	bar.warp.sync 	-1;
	ld.shared.u64 	%rd219, [%r215+24576];
	shr.u64 	%rd220, %rd219, %r744;
	cvt.u32.u64 	%r1500, %rd220;
	and.b32  	%r1501, %r1500, %r32;
	shl.b32 	%r1502, %r1501, 2;
	add.s32 	%r1503, %r1447, %r1502;
	ld.shared.u32 	%r1504, [%r1503];
	add.s32 	%r1505, %r1, %r1504;
	add.s32 	%r1506, %r1505, 3072;
	mul.wide.u32 	%rd221, %r1506, 8;
	add.s64 	%rd222, %rd65, %rd221;
	st.global.u64 	[%rd222], %rd219;
	bar.warp.sync 	-1;
	ld.shared.u64 	%rd223, [%r215+27648];
	shr.u64 	%rd224, %rd223, %r744;
	cvt.u32.u64 	%r1507, %rd224;
	and.b32  	%r1508, %r1507, %r32;
	shl.b32 	%r1509, %r1508, 2;
	add.s32 	%r1510, %r1447, %r1509;
	ld.shared.u32 	%r1511, [%r1510];
	add.s32 	%r1512, %r1, %r1511;
	add.s32 	%r1513, %r1512, 3456;
	mul.wide.u32 	%rd225, %r1513, 8;
	add.s64 	%rd226, %rd65, %rd225;
	st.global.u64 	[%rd226], %rd223;
	bar.warp.sync 	-1;
	ld.shared.u64 	%rd227, [%r215+30720];
	shr.u64 	%rd228, %rd227, %r744;
	cvt.u32.u64 	%r1514, %rd228;
	and.b32  	%r1515, %r1514, %r32;
	shl.b32 	%r1516, %r1515, 2;
	add.s32 	%r1517, %r1447, %r1516;
	ld.shared.u32 	%r1518, [%r1517];
	add.s32 	%r1519, %r1, %r1518;
	add.s32 	%r1520, %r1519, 3840;
	mul.wide.u32 	%rd229, %r1520, 8;
	add.s64 	%rd230, %rd65, %rd229;
	st.global.u64 	[%rd230], %rd227;
	bar.warp.sync 	-1;
	ld.shared.u64 	%rd231, [%r215+33792];
	shr.u64 	%rd232, %rd231, %r744;
	cvt.u32.u64 	%r1521, %rd232;
	and.b32  	%r1522, %r1521, %r32;
	shl.b32 	%r1523, %r1522, 2;
	add.s32 	%r1524, %r1447, %r1523;
	ld.shared.u32 	%r1525, [%r1524];
	add.s32 	%r1526, %r1, %r1525;
	add.s32 	%r1527, %r1526, 4224;
	mul.wide.u32 	%rd233, %r1527, 8;
	add.s64 	%rd234, %rd65, %rd233;
	st.global.u64 	[%rd234], %rd231;
	bar.warp.sync 	-1;
	ld.shared.u64 	%rd235, [%r215+36864];
	shr.u64 	%rd236, %rd235, %r744;
	cvt.u32.u64 	%r1528, %rd236;
	and.b32  	%r1529, %r1528, %r32;
	shl.b32 	%r1530, %r1529, 2;
	add.s32 	%r1531, %r1447, %r1530;
	ld.shared.u32 	%r1532, [%r1531];
	add.s32 	%r1533, %r1, %r1532;
	add.s32 	%r1534, %r1533, 4608;
	mul.wide.u32 	%rd237, %r1534, 8;
	add.s64 	%rd238, %rd65, %rd237;
	st.global.u64 	[%rd238], %rd235;
	bar.warp.sync 	-1;
	ld.shared.u64 	%rd239, [%r215+39936];
	shr.u64 	%rd240, %rd239, %r744;
	cvt.u32.u64 	%r1535, %rd240;
	and.b32  	%r1536, %r1535, %r32;
	shl.b32 	%r1537, %r1536, 2;
	add.s32 	%r1538, %r1447, %r1537;
	ld.shared.u32 	%r1539, [%r1538];
	add.s32 	%r1540, %r1, %r1539;
	add.s32 	%r1541, %r1540, 4992;
	mul.wide.u32 	%rd241, %r1541, 8;
	add.s64 	%rd242, %rd65, %rd241;
	st.global.u64 	[%rd242], %rd239;
	bar.warp.sync 	-1;
	ld.shared.u64 	%rd243, [%r215+43008];
	shr.u64 	%rd244, %rd243, %r744;
	cvt.u32.u64 	%r1542, %rd244;
	and.b32  	%r1543, %r1542, %r32;
	shl.b32 	%r1544, %r1543, 2;
	add.s32 	%r1545, %r1447, %r1544;
	ld.shared.u32 	%r1546, [%r1545];
	add.s32 	%r1547, %r1, %r1546;
	add.s32 	%r1548, %r1547, 5376;
	mul.wide.u32 	%rd245, %r1548, 8;
	add.s64 	%rd246, %rd65, %rd245;
	st.global.u64 	[%rd246], %rd243;
	bar.warp.sync 	-1;
	bra.uni 	$L__BB12_236;
$L__BB12_205:
	ld.param.u32 	%r1964, [_ZN3cub18CUB_300001_SM_10006detail10radix_sort29DeviceRadixSortOnesweepKernelINS1_5radix10policy_hubImijE10Policy1000ELNS0_9SortOrderE0EmijiiNS1_21identity_decomposer_tEEEvPT5_SB_PT3_PKSC_PT1_PKSG_PT2_PKSK_T4_iiT6__param_8];
	mad.lo.s32 	%r216, %r4, -5760, %r1964;
	setp.ge.s32 	%p140, %r1, %r216;
	@%p140 bra 	$L__BB12_207;
	ld.shared.u64 	%rd247, [%r215];
	shr.u64 	%rd248, %rd247, %r744;
	cvt.u32.u64 	%r1550, %rd248;
	and.b32  	%r1551, %r1550, %r32;
	shl.b32 	%r1552, %r1551, 2;
	add.s32 	%r1554, %r1410, %r1552;
	ld.shared.u32 	%r1555, [%r1554+46080];
	add.s32 	%r1556, %r1555, %r1;
	mul.wide.u32 	%rd249, %r1556, 8;
	add.s64 	%rd250, %rd65, %rd249;
	st.global.u64 	[%rd250], %rd247;
$L__BB12_207:
	bar.warp.sync 	-1;
	add.s32 	%r217, %r1, 384;
	setp.ge.s32 	%p141, %r217, %r216;
	@%p141 bra 	$L__BB12_209;
	ld.shared.u64 	%rd251, [%r215+3072];
	shr.u64 	%rd252, %rd251, %r744;
	cvt.u32.u64 	%r1558, %rd252;
	and.b32  	%r1559, %r1558, %r32;
	shl.b32 	%r1560, %r1559, 2;
	add.s32 	%r1562, %r1410, %r1560;
	ld.shared.u32 	%r1563, [%r1562+46080];
	add.s32 	%r1564, %r1563, %r217;
	mul.wide.u32 	%rd253, %r1564, 8;
	add.s64 	%rd254, %rd65, %rd253;
	st.global.u64 	[%rd254], %rd251;
$L__BB12_209:
	bar.warp.sync 	-1;
	add.s32 	%r218, %r1, 768;
	setp.ge.s32 	%p142, %r218, %r216;
	@%p142 bra 	$L__BB12_211;
	ld.shared.u64 	%rd255, [%r215+6144];
	shr.u64 	%rd256, %rd255, %r744;
	cvt.u32.u64 	%r1566, %rd256;
	and.b32  	%r1567, %r1566, %r32;
	shl.b32 	%r1568, %r1567, 2;
	add.s32 	%r1570, %r1410, %r1568;
	ld.shared.u32 	%r1571, [%r1570+46080];
	add.s32 	%r1572, %r1571, %r218;
	mul.wide.u32 	%rd257, %r1572, 8;
	add.s64 	%rd258, %rd65, %rd257;
	st.global.u64 	[%rd258], %rd255;
$L__BB12_211:
	bar.warp.sync 	-1;
	add.s32 	%r219, %r1, 1152;
	setp.ge.s32 	%p143, %r219, %r216;
	@%p143 bra 	$L__BB12_213;
	ld.shared.u64 	%rd259, [%r215+9216];
	shr.u64 	%rd260, %rd259, %r744;
	cvt.u32.u64 	%r1574, %rd260;
	and.b32  	%r1575, %r1574, %r32;
	shl.b32 	%r1576, %r1575, 2;
	add.s32 	%r1578, %r1410, %r1576;
	ld.shared.u32 	%r1579, [%r1578+46080];
	add.s32 	%r1580, %r1579, %r219;
	mul.wide.u32 	%rd261, %r1580, 8;
	add.s64 	%rd262, %rd65, %rd261;
	st.global.u64 	[%rd262], %rd259;
$L__BB12_213:
	bar.warp.sync 	-1;
	add.s32 	%r220, %r1, 1536;
	setp.ge.s32 	%p144, %r220, %r216;
	@%p144 bra 	$L__BB12_215;
	ld.shared.u64 	%rd263, [%r215+12288];
	shr.u64 	%rd264, %rd263, %r744;
	cvt.u32.u64 	%r1582, %rd264;
	and.b32  	%r1583, %r1582, %r32;
	shl.b32 	%r1584, %r1583, 2;
	add.s32 	%r1586, %r1410, %r1584;
	ld.shared.u32 	%r1587, [%r1586+46080];
	add.s32 	%r1588, %r1587, %r220;
	mul.wide.u32 	%rd265, %r1588, 8;
	add.s64 	%rd266, %rd65, %rd265;
	st.global.u64 	[%rd266], %rd263;
$L__BB12_215:
	bar.warp.sync 	-1;
	add.s32 	%r221, %r1, 1920;
	setp.ge.s32 	%p145, %r221, %r216;
	@%p145 bra 	$L__BB12_217;
	ld.shared.u64 	%rd267, [%r215+15360];
	shr.u64 	%rd268, %rd267, %r744;
	cvt.u32.u64 	%r1590, %rd268;
	and.b32  	%r1591, %r1590, %r32;
	shl.b32 	%r1592, %r1591, 2;
	add.s32 	%r1594, %r1410, %r1592;
	ld.shared.u32 	%r1595, [%r1594+46080];
	add.s32 	%r1596, %r1595, %r221;
	mul.wide.u32 	%rd269, %r1596, 8;
	add.s64 	%rd270, %rd65, %rd269;
	st.global.u64 	[%rd270], %rd267;
$L__BB12_217:
	bar.warp.sync 	-1;
	add.s32 	%r222, %r1, 2304;
	setp.ge.s32 	%p146, %r222, %r216;
	@%p146 bra 	$L__BB12_219;
	ld.shared.u64 	%rd271, [%r215+18432];
	shr.u64 	%rd272, %rd271, %r744;
	cvt.u32.u64 	%r1598, %rd272;
	and.b32  	%r1599, %r1598, %r32;
	shl.b32 	%r1600, %r1599, 2;
	add.s32 	%r1602, %r1410, %r1600;
	ld.shared.u32 	%r1603, [%r1602+46080];
	add.s32 	%r1604, %r1603, %r222;
	mul.wide.u32 	%rd273, %r1604, 8;
	add.s64 	%rd274, %rd65, %rd273;
	st.global.u64 	[%rd274], %rd271;
$L__BB12_219:
	bar.warp.sync 	-1;
	add.s32 	%r223, %r1, 2688;
	setp.ge.s32 	%p147, %r223, %r216;
	@%p147 bra 	$L__BB12_221;
	ld.shared.u64 	%rd275, [%r215+21504];
	shr.u64 	%rd276, %rd275, %r744;
	cvt.u32.u64 	%r1606, %rd276;
	and.b32  	%r1607, %r1606, %r32;
	shl.b32 	%r1608, %r1607, 2;
	add.s32 	%r1610, %r1410, %r1608;
	ld.shared.u32 	%r1611, [%r1610+46080];
	add.s32 	%r1612, %r1611, %r223;
	mul.wide.u32 	%rd277, %r1612, 8;
	add.s64 	%rd278, %rd65, %rd277;
	st.global.u64 	[%rd278], %rd275;
$L__BB12_221:
	bar.warp.sync 	-1;
	or.b32  	%r224, %r1, 3072;
	setp.ge.s32 	%p148, %r224, %r216;
	@%p148 bra 	$L__BB12_223;
	ld.shared.u64 	%rd279, [%r215+24576];
	shr.u64 	%rd280, %rd279, %r744;
	cvt.u32.u64 	%r1614, %rd280;
	and.b32  	%r1615, %r1614, %r32;
	shl.b32 	%r1616, %r1615, 2;
	add.s32 	%r1618, %r1410, %r1616;
	ld.shared.u32 	%r1619, [%r1618+46080];
	add.s32 	%r1620, %r1619, %r224;
	mul.wide.u32 	%rd281, %r1620, 8;
	add.s64 	%rd282, %rd65, %rd281;
	st.global.u64 	[%rd282], %rd279;
$L__BB12_223:
	bar.warp.sync 	-1;
	add.s32 	%r225, %r1, 3456;
	setp.ge.s32 	%p149, %r225, %r216;
	@%p149 bra 	$L__BB12_225;
	ld.shared.u64 	%rd283, [%r215+27648];
	shr.u64 	%rd284, %rd283, %r744;
	cvt.u32.u64 	%r1622, %rd284;
	and.b32  	%r1623, %r1622, %r32;
	shl.b32 	%r1624, %r1623, 2;
	add.s32 	%r1626, %r1410, %r1624;
	ld.shared.u32 	%r1627, [%r1626+46080];
	add.s32 	%r1628, %r1627, %r225;
	mul.wide.u32 	%rd285, %r1628, 8;
	add.s64 	%rd286, %rd65, %rd285;
	st.global.u64 	[%rd286], %rd283;
$L__BB12_225:
	bar.warp.sync 	-1;
	add.s32 	%r226, %r1, 3840;
	setp.ge.s32 	%p150, %r226, %r216;
	@%p150 bra 	$L__BB12_227;
	ld.shared.u64 	%rd287, [%r215+30720];
	shr.u64 	%rd288, %rd287, %r744;
	cvt.u32.u64 	%r1630, %rd288;
	and.b32  	%r1631, %r1630, %r32;
	shl.b32 	%r1632, %r1631, 2;
	add.s32 	%r1634, %r1410, %r1632;
	ld.shared.u32 	%r1635, [%r1634+46080];
	add.s32 	%r1636, %r1635, %r226;
	mul.wide.u32 	%rd289, %r1636, 8;
	add.s64 	%rd290, %rd65, %rd289;
	st.global.u64 	[%rd290], %rd287;
$L__BB12_227:
	bar.warp.sync 	-1;
	add.s32 	%r227, %r1, 4224;
	setp.ge.s32 	%p151, %r227, %r216;
	@%p151 bra 	$L__BB12_229;
	ld.shared.u64 	%rd291, [%r215+33792];
	shr.u64 	%rd292, %rd291, %r744;
	cvt.u32.u64 	%r1638, %rd292;
	and.b32  	%r1639, %r1638, %r32;
	shl.b32 	%r1640, %r1639, 2;
	add.s32 	%r1642, %r1410, %r1640;
	ld.shared.u32 	%r1643, [%r1642+46080];
	add.s32 	%r1644, %r1643, %r227;
	mul.wide.u32 	%rd293, %r1644, 8;
	add.s64 	%rd294, %rd65, %rd293;
	st.global.u64 	[%rd294], %rd291;
$L__BB12_229:
	bar.warp.sync 	-1;
	add.s32 	%r228, %r1, 4608;
	setp.ge.s32 	%p152, %r228, %r216;
	@%p152 bra 	$L__BB12_231;
	ld.shared.u64 	%rd295, [%r215+36864];
	shr.u64 	%rd296, %rd295, %r744;
	cvt.u32.u64 	%r1646, %rd296;
	and.b32  	%r1647, %r1646, %r32;
	shl.b32 	%r1648, %r1647, 2;
	add.s32 	%r1650, %r1410, %r1648;
	ld.shared.u32 	%r1651, [%r1650+46080];
	add.s32 	%r1652, %r1651, %r228;
	mul.wide.u32 	%rd297, %r1652, 8;
	add.s64 	%rd298, %rd65, %rd297;
	st.global.u64 	[%rd298], %rd295;
$L__BB12_231:
	bar.warp.sync 	-1;
	add.s32 	%r229, %r1, 4992;
	setp.ge.s32 	%p153, %r229, %r216;
	@%p153 bra 	$L__BB12_233;
	ld.shared.u64 	%rd299, [%r215+39936];
	shr.u64 	%rd300, %rd299, %r744;
	cvt.u32.u64 	%r1654, %rd300;
	and.b32  	%r1655, %r1654, %r32;
	shl.b32 	%r1656, %r1655, 2;
	add.s32 	%r1658, %r1410, %r1656;
	ld.shared.u32 	%r1659, [%r1658+46080];
	add.s32 	%r1660, %r1659, %r229;
	mul.wide.u32 	%rd301, %r1660, 8;
	add.s64 	%rd302, %rd65, %rd301;
	st.global.u64 	[%rd302], %rd299;
$L__BB12_233:
	bar.warp.sync 	-1;
	add.s32 	%r230, %r1, 5376;
	setp.ge.s32 	%p154, %r230, %r216;
	@%p154 bra 	$L__BB12_235;
	ld.shared.u64 	%rd303, [%r215+43008];
	shr.u64 	%rd304, %rd303, %r744;
	cvt.u32.u64 	%r1662, %rd304;
	and.b32  	%r1663, %r1662, %r32;
	shl.b32 	%r1664, %r1663, 2;
	add.s32 	%r1666, %r1410, %r1664;
	ld.shared.u32 	%r1667, [%r1666+46080];
	add.s32 	%r1668, %r1667, %r230;
	mul.wide.u32 	%rd305, %r1668, 8;
	add.s64 	%rd306, %rd65, %rd305;
	st.global.u64 	[%rd306], %rd303;
$L__BB12_235:
	bar.warp.sync 	-1;
$L__BB12_236:
	ld.param.u32 	%r1965, [_ZN3cub18CUB_300001_SM_10006detail10radix_sort29DeviceRadixSortOnesweepKernelINS1_5radix10policy_hubImijE10Policy1000ELNS0_9SortOrderE0EmijiiNS1_21identity_decomposer_tEEEvPT5_SB_PT3_PKSC_PT1_PKSG_PT2_PKSK_T4_iiT6__param_8];
	mad.lo.s32 	%r1669, %r4, 5760, 5760;
	setp.gt.s32 	%p155, %r1669, %r1965;
	ld.shared.u64 	%rd307, [%r215];
	shr.u64 	%rd308, %rd307, %r744;
	cvt.u32.u64 	%r1671, %rd308;
	and.b32  	%r231, %r1671, %r32;
	ld.shared.u64 	%rd309, [%r215+3072];
	shr.u64 	%rd310, %rd309, %r744;
	cvt.u32.u64 	%r1672, %rd310;
	and.b32  	%r232, %r1672, %r32;
	ld.shared.u64 	%rd311, [%r215+6144];
	shr.u64 	%rd312, %rd311, %r744;
	cvt.u32.u64 	%r1673, %rd312;
	and.b32  	%r233, %r1673, %r32;
	ld.shared.u64 	%rd313, [%r215+9216];
	shr.u64 	%rd314, %rd313, %r744;
	cvt.u32.u64 	%r1674, %rd314;
	and.b32  	%r234, %r1674, %r32;
	ld.shared.u64 	%rd315, [%r215+12288];
	shr.u64 	%rd316, %rd315, %r744;
	cvt.u32.u64 	%r1675, %rd316;
	and.b32  	%r235, %r1675, %r32;
	ld.shared.u64 	%rd317, [%r215+15360];
	shr.u64 	%rd318, %rd317, %r744;
	cvt.u32.u64 	%r1676, %rd318;
	and.b32  	%r236, %r1676, %r32;
	ld.shared.u64 	%rd319, [%r215+18432];
	shr.u64 	%rd320, %rd319, %r744;
	cvt.u32.u64 	%r1677, %rd320;
	and.b32  	%r237, %r1677, %r32;
	ld.shared.u64 	%rd321, [%r215+21504];
	shr.u64 	%rd322, %rd321, %r744;
	cvt.u32.u64 	%r1678, %rd322;
	and.b32  	%r238, %r1678, %r32;
	ld.shared.u64 	%rd323, [%r215+24576];
	shr.u64 	%rd324, %rd323, %r744;
	cvt.u32.u64 	%r1679, %rd324;
	and.b32  	%r239, %r1679, %r32;
	ld.shared.u64 	%rd325, [%r215+27648];
	shr.u64 	%rd326, %rd325, %r744;
	cvt.u32.u64 	%r1680, %rd326;
	and.b32  	%r240, %r1680, %r32;
	ld.shared.u64 	%rd327, [%r215+30720];
	shr.u64 	%rd328, %rd327, %r744;
	cvt.u32.u64 	%r1681, %rd328;
	and.b32  	%r241, %r1681, %r32;
	ld.shared.u64 	%rd329, [%r215+33792];
	shr.u64 	%rd330, %rd329, %r744;
	cvt.u32.u64 	%r1682, %rd330;
	and.b32  	%r242, %r1682, %r32;
	ld.shared.u64 	%rd331, [%r215+36864];
	shr.u64 	%rd332, %rd331, %r744;
	cvt.u32.u64 	%r1683, %rd332;
	and.b32  	%r243, %r1683, %r32;
	ld.shared.u64 	%rd333, [%r215+39936];
	shr.u64 	%rd334, %rd333, %r744;
	cvt.u32.u64 	%r1684, %rd334;
	and.b32  	%r244, %r1684, %r32;
	ld.shared.u64 	%rd335, [%r215+43008];
	shr.u64 	%rd336, %rd335, %r744;
	cvt.u32.u64 	%r1685, %rd336;
	and.b32  	%r245, %r1685, %r32;
	@%p155 bra 	$L__BB12_238;
	ld.global.u32 	%r2048, [%rd68];
	ld.global.u32 	%r2049, [%rd68+128];
	ld.global.u32 	%r2050, [%rd68+256];
	ld.global.u32 	%r2051, [%rd68+384];
	ld.global.u32 	%r2052, [%rd68+512];
	ld.global.u32 	%r2053, [%rd68+640];
	ld.global.u32 	%r2054, [%rd68+768];
	ld.global.u32 	%r2055, [%rd68+896];
	ld.global.u32 	%r2056, [%rd68+1024];
	ld.global.u32 	%r2057, [%rd68+1152];
	ld.global.u32 	%r2058, [%rd68+1280];
	ld.global.u32 	%r2059, [%rd68+1408];
	ld.global.u32 	%r2060, [%rd68+1536];
	ld.global.u32 	%r2061, [%rd68+1664];
	ld.global.u32 	%r2062, [%rd68+1792];
	bra.uni 	$L__BB12_268;
$L__BB12_238:
	ld.param.u32 	%r1966, [_ZN3cub18CUB_300001_SM_10006detail10radix_sort29DeviceRadixSortOnesweepKernelINS1_5radix10policy_hubImijE10Policy1000ELNS0_9SortOrderE0EmijiiNS1_21identity_decomposer_tEEEvPT5_SB_PT3_PKSC_PT1_PKSG_PT2_PKSK_T4_iiT6__param_8];
	cvt.u32.u64 	%r1687, %rd67;
	mul.lo.s32 	%r1688, %r4, 5760;
	sub.s32 	%r261, %r1966, %r1688;
	setp.ge.s32 	%p156, %r1687, %r261;
	@%p156 bra 	$L__BB12_240;
	ld.global.u32 	%r2048, [%rd68];
$L__BB12_240:
	add.s32 	%r1691, %r1687, 32;
	setp.ge.s32 	%p157, %r1691, %r261;
	@%p157 bra 	$L__BB12_242;
	ld.global.u32 	%r2049, [%rd68+128];
$L__BB12_242:
	cvt.u32.u64 	%r1693, %rd67;
	add.s32 	%r1694, %r1693, 64;
	setp.ge.s32 	%p158, %r1694, %r261;
	@%p158 bra 	$L__BB12_244;
	ld.global.u32 	%r2050, [%rd68+256];
$L__BB12_244:
	cvt.u32.u64 	%r1696, %rd67;
	add.s32 	%r1697, %r1696, 96;
	setp.ge.s32 	%p159, %r1697, %r261;
	@%p159 bra 	$L__BB12_246;
	ld.global.u32 	%r2051, [%rd68+384];
$L__BB12_246:
	cvt.u32.u64 	%r1699, %rd67;
	add.s32 	%r1700, %r1699, 128;
	setp.ge.s32 	%p160, %r1700, %r261;
	@%p160 bra 	$L__BB12_248;
	ld.global.u32 	%r2052, [%rd68+512];
$L__BB12_248:
	cvt.u32.u64 	%r1702, %rd67;
	add.s32 	%r1703, %r1702, 160;
	setp.ge.s32 	%p161, %r1703, %r261;
	@%p161 bra 	$L__BB12_250;
	ld.global.u32 	%r2053, [%rd68+640];
$L__BB12_250:
	cvt.u32.u64 	%r1705, %rd67;
	add.s32 	%r1706, %r1705, 192;
	setp.ge.s32 	%p162, %r1706, %r261;
	@%p162 bra 	$L__BB12_252;
	ld.global.u32 	%r2054, [%rd68+768];
$L__BB12_252:
	cvt.u32.u64 	%r1708, %rd67;
	add.s32 	%r1709, %r1708, 224;
	setp.ge.s32 	%p163, %r1709, %r261;
	@%p163 bra 	$L__BB12_254;
	ld.global.u32 	%r2055, [%rd68+896];
$L__BB12_254:
	cvt.u32.u64 	%r1711, %rd67;
	add.s32 	%r1712, %r1711, 256;
	setp.ge.s32 	%p164, %r1712, %r261;
	@%p164 bra 	$L__BB12_256;
	ld.global.u32 	%r2056, [%rd68+1024];
$L__BB12_256:
	cvt.u32.u64 	%r1714, %rd67;
	add.s32 	%r1715, %r1714, 288;
	setp.ge.s32 	%p165, %r1715, %r261;
	@%p165 bra 	$L__BB12_258;
	ld.global.u32 	%r2057, [%rd68+1152];
$L__BB12_258:
	cvt.u32.u64 	%r1717, %rd67;
	add.s32 	%r1718, %r1717, 320;
	setp.ge.s32 	%p166, %r1718, %r261;
	@%p166 bra 	$L__BB12_260;
	ld.global.u32 	%r2058, [%rd68+1280];
$L__BB12_260:
	cvt.u32.u64 	%r1720, %rd67;
	add.s32 	%r1721, %r1720, 352;
	setp.ge.s32 	%p167, %r1721, %r261;
	@%p167 bra 	$L__BB12_262;
	ld.global.u32 	%r2059, [%rd68+1408];
$L__BB12_262:
	cvt.u32.u64 	%r1723, %rd67;
	add.s32 	%r1724, %r1723, 384;
	setp.ge.s32 	%p168, %r1724, %r261;
	@%p168 bra 	$L__BB12_264;
	ld.global.u32 	%r2060, [%rd68+1536];
$L__BB12_264:
	cvt.u32.u64 	%r1726, %rd67;
	add.s32 	%r1727, %r1726, 416;
	setp.ge.s32 	%p169, %r1727, %r261;
	@%p169 bra 	$L__BB12_266;
	ld.global.u32 	%r2061, [%rd68+1664];
$L__BB12_266:
	cvt.u32.u64 	%r1729, %rd67;
	add.s32 	%r1730, %r1729, 448;
	setp.ge.s32 	%p170, %r1730, %r261;
	@%p170 bra 	$L__BB12_268;
	ld.global.u32 	%r2062, [%rd68+1792];
$L__BB12_268:
	ld.param.u32 	%r1967, [_ZN3cub18CUB_300001_SM_10006detail10radix_sort29DeviceRadixSortOnesweepKernelINS1_5radix10policy_hubImijE10Policy1000ELNS0_9SortOrderE0EmijiiNS1_21identity_decomposer_tEEEvPT5_SB_PT3_PKSC_PT1_PKSG_PT2_PKSK_T4_iiT6__param_8];
	add.s32 	%r306, %r1, 5376;
	add.s32 	%r307, %r1, 4992;
	add.s32 	%r308, %r1, 4608;
	add.s32 	%r309, %r1, 4224;
	add.s32 	%r310, %r1, 768;
	add.s32 	%r311, %r1, 2304;
	add.s32 	%r312, %r1, 1920;
	add.s32 	%r313, %r1, 1536;
	or.b32  	%r314, %r1, 3072;
	add.s32 	%r315, %r1, 3840;
	add.s32 	%r316, %r1, 3456;
	add.s32 	%r317, %r1, 2688;
	add.s32 	%r318, %r1, 1152;
	add.s32 	%r319, %r1, 384;
	mad.lo.s32 	%r1731, %r4, 5760, 5760;
	setp.gt.s32 	%p171, %r1731, %r1967;
	bar.sync 	0;
	shl.b32 	%r1732, %r120, 2;
	sub.s32 	%r1733, %r191, %r1732;
	st.shared.u32 	[%r1733+-4], %r2048;
	shl.b32 	%r1734, %r125, 3;
	mov.u32 	%r1735, _ZZN3cub18CUB_300001_SM_10006detail10radix_sort29DeviceRadixSortOnesweepKernelINS1_5radix10policy_hubImijE10Policy1000ELNS0_9SortOrderE0EmijiiNS1_21identity_decomposer_tEEEvPT5_SB_PT3_PKSC_PT1_PKSG_PT2_PKSK_T4_iiT6_E1s;
	add.s32 	%r1736, %r1735, %r1734;
	shl.b32 	%r1737, %r125, 2;
	sub.s32 	%r1738, %r1736, %r1737;
	st.shared.u32 	[%r1738+-4], %r2049;
	shl.b32 	%r1739, %r130, 2;
	sub.s32 	%r1740, %r192, %r1739;
	st.shared.u32 	[%r1740+-4], %r2050;
	shl.b32 	%r1741, %r135, 2;
	sub.s32 	%r1742, %r193, %r1741;
	st.shared.u32 	[%r1742+-4], %r2051;
	shl.b32 	%r1743, %r140, 2;
	sub.s32 	%r1744, %r194, %r1743;
	st.shared.u32 	[%r1744+-4], %r2052;
	shl.b32 	%r1745, %r145, 2;
	sub.s32 	%r1746, %r195, %r1745;
	st.shared.u32 	[%r1746+-4], %r2053;
	shl.b32 	%r1747, %r150, 2;
	sub.s32 	%r1748, %r196, %r1747;
	st.shared.u32 	[%r1748+-4], %r2054;
	shl.b32 	%r1749, %r155, 2;
	sub.s32 	%r1750, %r197, %r1749;
	st.shared.u32 	[%r1750+-4], %r2055;
	shl.b32 	%r1751, %r160, 2;
	sub.s32 	%r1752, %r198, %r1751;
	st.shared.u32 	[%r1752+-4], %r2056;
	shl.b32 	%r1753, %r165, 2;
	sub.s32 	%r1754, %r199, %r1753;
	st.shared.u32 	[%r1754+-4], %r2057;
	shl.b32 	%r1755, %r170, 2;
	sub.s32 	%r1756, %r200, %r1755;
	st.shared.u32 	[%r1756+-4], %r2058;
	shl.b32 	%r1757, %r175, 2;
	sub.s32 	%r1758, %r201, %r1757;
	st.shared.u32 	[%r1758+-4], %r2059;
	shl.b32 	%r1759, %r180, 2;
	sub.s32 	%r1760, %r202, %r1759;
	st.shared.u32 	[%r1760+-4], %r2060;
	shl.b32 	%r1761, %r185, 3;
	add.s32 	%r1762, %r1735, %r1761;
	shl.b32 	%r1763, %r185, 2;
	sub.s32 	%r1764, %r1762, %r1763;
	st.shared.u32 	[%r1764+-4], %r2061;
	shl.b32 	%r1765, %r190, 3;
	add.s32 	%r1766, %r1735, %r1765;
	shl.b32 	%r1767, %r190, 2;
	sub.s32 	%r1768, %r1766, %r1767;
	st.shared.u32 	[%r1768+-4], %r2062;
	bar.sync 	0;
	@%p171 bra 	$L__BB12_270;
	shl.b32 	%r1769, %r1, 2;
	sub.s32 	%r1770, %r215, %r1769;
	ld.shared.u32 	%r1771, [%r1770];
	shl.b32 	%r1772, %r231, 2;
	add.s32 	%r1774, %r1735, 46080;
	add.s32 	%r1775, %r1774, %r1772;
	ld.shared.u32 	%r1776, [%r1775];
	add.s32 	%r1777, %r1776, %r1;
	mul.wide.u32 	%rd337, %r1777, 4;
	add.s64 	%rd338, %rd66, %rd337;
	st.global.u32 	[%rd338], %r1771;
	bar.warp.sync 	-1;
	ld.shared.u32 	%r1778, [%r1770+1536];
	shl.b32 	%r1779, %r232, 2;
	add.s32 	%r1780, %r1774, %r1779;
	ld.shared.u32 	%r1781, [%r1780];
	add.s32 	%r1782, %r1781, %r319;
	mul.wide.u32 	%rd339, %r1782, 4;
	add.s64 	%rd340, %rd66, %rd339;
	st.global.u32 	[%rd340], %r1778;
	bar.warp.sync 	-1;
	ld.shared.u32 	%r1783, [%r1770+3072];
	shl.b32 	%r1784, %r233, 2;
	add.s32 	%r1785, %r1774, %r1784;
	ld.shared.u32 	%r1786, [%r1785];
	add.s32 	%r1787, %r1786, %r310;
	mul.wide.u32 	%rd341, %r1787, 4;
	add.s64 	%rd342, %rd66, %rd341;
	st.global.u32 	[%rd342], %r1783;
	bar.warp.sync 	-1;
	ld.shared.u32 	%r1788, [%r1770+4608];
	shl.b32 	%r1789, %r234, 2;
	add.s32 	%r1790, %r1774, %r1789;
	ld.shared.u32 	%r1791, [%r1790];
	add.s32 	%r1792, %r1791, %r318;
	mul.wide.u32 	%rd343, %r1792, 4;
	add.s64 	%rd344, %rd66, %rd343;
	st.global.u32 	[%rd344], %r1788;
	bar.warp.sync 	-1;
	ld.shared.u32 	%r1793, [%r1770+6144];
	shl.b32 	%r1794, %r235, 2;
	add.s32 	%r1795, %r1774, %r1794;
	ld.shared.u32 	%r1796, [%r1795];
	add.s32 	%r1797, %r1796, %r313;
	mul.wide.u32 	%rd345, %r1797, 4;
	add.s64 	%rd346, %rd66, %rd345;
	st.global.u32 	[%rd346], %r1793;
	bar.warp.sync 	-1;
	ld.shared.u32 	%r1798, [%r1770+7680];
	shl.b32 	%r1799, %r236, 2;
	add.s32 	%r1800, %r1774, %r1799;
	ld.shared.u32 	%r1801, [%r1800];
	add.s32 	%r1802, %r1801, %r312;
	mul.wide.u32 	%rd347, %r1802, 4;
	add.s64 	%rd348, %rd66, %rd347;
	st.global.u32 	[%rd348], %r1798;
	bar.warp.sync 	-1;
	ld.shared.u32 	%r1803, [%r1770+9216];
	shl.b32 	%r1804, %r237, 2;
	add.s32 	%r1805, %r1774, %r1804;
	ld.shared.u32 	%r1806, [%r1805];
	add.s32 	%r1807, %r1806, %r311;
	mul.wide.u32 	%rd349, %r1807, 4;
	add.s64 	%rd350, %rd66, %rd349;
	st.global.u32 	[%rd350], %r1803;
	bar.warp.sync 	-1;
	ld.shared.u32 	%r1808, [%r1770+10752];
	shl.b32 	%r1809, %r238, 2;
	add.s32 	%r1810, %r1774, %r1809;
	ld.shared.u32 	%r1811, [%r1810];
	add.s32 	%r1812, %r1811, %r317;
	mul.wide.u32 	%rd351, %r1812, 4;
	add.s64 	%rd352, %rd66, %rd351;
	st.global.u32 	[%rd352], %r1808;
	bar.warp.sync 	-1;
	ld.shared.u32 	%r1813, [%r1770+12288];
	shl.b32 	%r1814, %r239, 2;
	add.s32 	%r1815, %r1774, %r1814;
	ld.shared.u32 	%r1816, [%r1815];
	add.s32 	%r1817, %r1816, %r314;
	mul.wide.u32 	%rd353, %r1817, 4;
	add.s64 	%rd354, %rd66, %rd353;
	st.global.u32 	[%rd354], %r1813;
	bar.warp.sync 	-1;
	ld.shared.u32 	%r1818, [%r1770+13824];
	shl.b32 	%r1819, %r240, 2;
	add.s32 	%r1820, %r1774, %r1819;
	ld.shared.u32 	%r1821, [%r1820];
	add.s32 	%r1822, %r1821, %r316;
	mul.wide.u32 	%rd355, %r1822, 4;
	add.s64 	%rd356, %rd66, %rd355;
	st.global.u32 	[%rd356], %r1818;
	bar.warp.sync 	-1;
	ld.shared.u32 	%r1823, [%r1770+15360];
	shl.b32 	%r1824, %r241, 2;
	add.s32 	%r1825, %r1774, %r1824;
	ld.shared.u32 	%r1826, [%r1825];
	add.s32 	%r1827, %r1826, %r315;
	mul.wide.u32 	%rd357, %r1827, 4;
	add.s64 	%rd358, %rd66, %rd357;
	st.global.u32 	[%rd358], %r1823;
	bar.warp.sync 	-1;
	ld.shared.u32 	%r1828, [%r1770+16896];
	shl.b32 	%r1829, %r242, 2;
	add.s32 	%r1830, %r1774, %r1829;
	ld.shared.u32 	%r1831, [%r1830];
	add.s32 	%r1832, %r1831, %r309;
	mul.wide.u32 	%rd359, %r1832, 4;
	add.s64 	%rd360, %rd66, %rd359;
	st.global.u32 	[%rd360], %r1828;
	bar.warp.sync 	-1;
	ld.shared.u32 	%r1833, [%r1770+18432];
	shl.b32 	%r1834, %r243, 2;
	add.s32 	%r1835, %r1774, %r1834;
	ld.shared.u32 	%r1836, [%r1835];
	add.s32 	%r1837, %r1836, %r308;
	mul.wide.u32 	%rd361, %r1837, 4;
	add.s64 	%rd362, %rd66, %rd361;
	st.global.u32 	[%rd362], %r1833;
	bar.warp.sync 	-1;
	ld.shared.u32 	%r1838, [%r1770+19968];
	shl.b32 	%r1839, %r244, 2;
	add.s32 	%r1840, %r1774, %r1839;
	ld.shared.u32 	%r1841, [%r1840];
	add.s32 	%r1842, %r1841, %r307;
	mul.wide.u32 	%rd363, %r1842, 4;
	add.s64 	%rd364, %rd66, %rd363;
	st.global.u32 	[%rd364], %r1838;
	bar.warp.sync 	-1;
	ld.shared.u32 	%r1843, [%r1770+21504];
	shl.b32 	%r1844, %r245, 2;
	add.s32 	%r1845, %r1774, %r1844;
	ld.shared.u32 	%r1846, [%r1845];
	add.s32 	%r1847, %r1846, %r306;
	mul.wide.u32 	%rd365, %r1847, 4;
	add.s64 	%rd366, %rd66, %rd365;
	st.global.u32 	[%rd366], %r1843;
	bar.warp.sync 	-1;
	bra.uni 	$L__BB12_301;
$L__BB12_270:
	ld.param.u32 	%r1968, [_ZN3cub18CUB_300001_SM_10006detail10radix_sort29DeviceRadixSortOnesweepKernelINS1_5radix10policy_hubImijE10Policy1000ELNS0_9SortOrderE0EmijiiNS1_21identity_decomposer_tEEEvPT5_SB_PT3_PKSC_PT1_PKSG_PT2_PKSK_T4_iiT6__param_8];
	mad.lo.s32 	%r320, %r4, -5760, %r1968;
	shl.b32 	%r1848, %r231, 2;
	add.s32 	%r1850, %r1735, %r1848;
	ld.shared.u32 	%r321, [%r1850+46080];
	setp.ge.s32 	%p172, %r1, %r320;
	@%p172 bra 	$L__BB12_272;
	shl.b32 	%r1851, %r1, 2;
	sub.s32 	%r1852, %r215, %r1851;
	ld.shared.u32 	%r1853, [%r1852];
	add.s32 	%r1854, %r321, %r1;
	mul.wide.u32 	%rd367, %r1854, 4;
	add.s64 	%rd368, %rd66, %rd367;
	st.global.u32 	[%rd368], %r1853;
$L__BB12_272:
	bar.warp.sync 	-1;
	shl.b32 	%r1855, %r232, 2;
	add.s32 	%r1857, %r1735, %r1855;
	ld.shared.u32 	%r1858, [%r1857+46080];
	add.s32 	%r322, %r1858, %r319;
	setp.ge.s32 	%p173, %r319, %r320;
	@%p173 bra 	$L__BB12_274;
	shl.b32 	%r1859, %r1, 2;
	sub.s32 	%r1860, %r215, %r1859;
	ld.shared.u32 	%r1861, [%r1860+1536];
	mul.wide.u32 	%rd369, %r322, 4;
	add.s64 	%rd370, %rd66, %rd369;
	st.global.u32 	[%rd370], %r1861;
$L__BB12_274:
	bar.warp.sync 	-1;
	shl.b32 	%r1862, %r233, 2;
	add.s32 	%r1864, %r1735, %r1862;
	ld.shared.u32 	%r1865, [%r1864+46080];
	add.s32 	%r323, %r1865, %r310;
	setp.ge.s32 	%p174, %r310, %r320;
	@%p174 bra 	$L__BB12_276;
	shl.b32 	%r1866, %r1, 2;
	sub.s32 	%r1867, %r215, %r1866;
	ld.shared.u32 	%r1868, [%r1867+3072];
	mul.wide.u32 	%rd371, %r323, 4;
	add.s64 	%rd372, %rd66, %rd371;
	st.global.u32 	[%rd372], %r1868;
$L__BB12_276:
	bar.warp.sync 	-1;
	shl.b32 	%r1869, %r234, 2;
	add.s32 	%r1871, %r1735, %r1869;
	ld.shared.u32 	%r1872, [%r1871+46080];
	add.s32 	%r324, %r1872, %r318;
	setp.ge.s32 	%p175, %r318, %r320;
	@%p175 bra 	$L__BB12_278;
	shl.b32 	%r1873, %r1, 2;
	sub.s32 	%r1874, %r215, %r1873;
	ld.shared.u32 	%r1875, [%r1874+4608];
	mul.wide.u32 	%rd373, %r324, 4;
	add.s64 	%rd374, %rd66, %rd373;
	st.global.u32 	[%rd374], %r1875;
$L__BB12_278:
	bar.warp.sync 	-1;
	shl.b32 	%r1876, %r235, 2;
	add.s32 	%r1878, %r1735, %r1876;
	ld.shared.u32 	%r1879, [%r1878+46080];
	add.s32 	%r325, %r1879, %r313;
	setp.ge.s32 	%p176, %r313, %r320;
	@%p176 bra 	$L__BB12_280;
	shl.b32 	%r1880, %r1, 2;
	sub.s32 	%r1881, %r215, %r1880;
	ld.shared.u32 	%r1882, [%r1881+6144];
	mul.wide.u32 	%rd375, %r325, 4;
	add.s64 	%rd376, %rd66, %rd375;
	st.global.u32 	[%rd376], %r1882;
$L__BB12_280:
	bar.warp.sync 	-1;
	shl.b32 	%r1883, %r236, 2;
	add.s32 	%r1885, %r1735, %r1883;
	ld.shared.u32 	%r1886, [%r1885+46080];
	add.s32 	%r326, %r1886, %r312;
	setp.ge.s32 	%p177, %r312, %r320;
	@%p177 bra 	$L__BB12_282;
	shl.b32 	%r1887, %r1, 2;
	sub.s32 	%r1888, %r215, %r1887;
	ld.shared.u32 	%r1889, [%r1888+7680];
	mul.wide.u32 	%rd377, %r326, 4;
	add.s64 	%rd378, %rd66, %rd377;
	st.global.u32 	[%rd378], %r1889;
$L__BB12_282:
	bar.warp.sync 	-1;
	shl.b32 	%r1890, %r237, 2;
	add.s32 	%r1892, %r1735, %r1890;
	ld.shared.u32 	%r1893, [%r1892+46080];
	add.s32 	%r327, %r1893, %r311;
	setp.ge.s32 	%p178, %r311, %r320;
	@%p178 bra 	$L__BB12_284;
	shl.b32 	%r1894, %r1, 2;
	sub.s32 	%r1895, %r215, %r1894;
	ld.shared.u32 	%r1896, [%r1895+9216];
	mul.wide.u32 	%rd379, %r327, 4;
	add.s64 	%rd380, %rd66, %rd379;
	st.global.u32 	[%rd380], %r1896;
$L__BB12_284:
	bar.warp.sync 	-1;
	shl.b32 	%r1897, %r238, 2;
	add.s32 	%r1899, %r1735, %r1897;
	ld.shared.u32 	%r1900, [%r1899+46080];
	add.s32 	%r328, %r1900, %r317;
	setp.ge.s32 	%p179, %r317, %r320;
	@%p179 bra 	$L__BB12_286;
	shl.b32 	%r1901, %r1, 2;
	sub.s32 	%r1902, %r215, %r1901;
	ld.shared.u32 	%r1903, [%r1902+10752];
	mul.wide.u32 	%rd381, %r328, 4;
	add.s64 	%rd382, %rd66, %rd381;
	st.global.u32 	[%rd382], %r1903;
$L__BB12_286:
	bar.warp.sync 	-1;
	shl.b32 	%r1904, %r239, 2;
	add.s32 	%r1906, %r1735, %r1904;
	ld.shared.u32 	%r1907, [%r1906+46080];
	add.s32 	%r329, %r1907, %r314;
	setp.ge.s32 	%p180, %r314, %r320;
	@%p180 bra 	$L__BB12_288;
	shl.b32 	%r1908, %r1, 2;
	sub.s32 	%r1909, %r215, %r1908;
	ld.shared.u32 	%r1910, [%r1909+12288];
	mul.wide.u32 	%rd383, %r329, 4;
	add.s64 	%rd384, %rd66, %rd383;
	st.global.u32 	[%rd384], %r1910;
$L__BB12_288:
	bar.warp.sync 	-1;
	shl.b32 	%r1911, %r240, 2;
	add.s32 	%r1913, %r1735, %r1911;
	ld.shared.u32 	%r1914, [%r1913+46080];
	add.s32 	%r330, %r1914, %r316;
	setp.ge.s32 	%p181, %r316, %r320;
	@%p181 bra 	$L__BB12_290;
	shl.b32 	%r1915, %r1, 2;
	sub.s32 	%r1916, %r215, %r1915;
	ld.shared.u32 	%r1917, [%r1916+13824];
	mul.wide.u32 	%rd385, %r330, 4;
	add.s64 	%rd386, %rd66, %rd385;
	st.global.u32 	[%rd386], %r1917;
$L__BB12_290:
	bar.warp.sync 	-1;
	shl.b32 	%r1918, %r241, 2;
	add.s32 	%r1920, %r1735, %r1918;
	ld.shared.u32 	%r1921, [%r1920+46080];
	add.s32 	%r331, %r1921, %r315;
	setp.ge.s32 	%p182, %r315, %r320;
	@%p182 bra 	$L__BB12_292;
	shl.b32 	%r1922, %r1, 2;
	sub.s32 	%r1923, %r215, %r1922;
	ld.shared.u32 	%r1924, [%r1923+15360];
	mul.wide.u32 	%rd387, %r331, 4;
	add.s64 	%rd388, %rd66, %rd387;
	st.global.u32 	[%rd388], %r1924;
$L__BB12_292:
	bar.warp.sync 	-1;
	shl.b32 	%r1925, %r242, 2;
	add.s32 	%r1927, %r1735, %r1925;
	ld.shared.u32 	%r1928, [%r1927+46080];
	add.s32 	%r332, %r1928, %r309;
	setp.ge.s32 	%p183, %r309, %r320;
	@%p183 bra 	$L__BB12_294;
	shl.b32 	%r1929, %r1, 2;
	sub.s32 	%r1930, %r215, %r1929;
	ld.shared.u32 	%r1931, [%r1930+16896];
	mul.wide.u32 	%rd389, %r332, 4;
	add.s64 	%rd390, %rd66, %rd389;
	st.global.u32 	[%rd390], %r1931;
$L__BB12_294:
	bar.warp.sync 	-1;
	shl.b32 	%r1932, %r243, 2;
	add.s32 	%r1934, %r1735, %r1932;
	ld.shared.u32 	%r1935, [%r1934+46080];
	add.s32 	%r333, %r1935, %r308;
	setp.ge.s32 	%p184, %r308, %r320;
	@%p184 bra 	$L__BB12_296;
	shl.b32 	%r1936, %r1, 2;
	sub.s32 	%r1937, %r215, %r1936;
	ld.shared.u32 	%r1938, [%r1937+18432];
	mul.wide.u32 	%rd391, %r333, 4;
	add.s64 	%rd392, %rd66, %rd391;
	st.global.u32 	[%rd392], %r1938;
$L__BB12_296:
	bar.warp.sync 	-1;
	shl.b32 	%r1939, %r244, 2;
	add.s32 	%r1941, %r1735, %r1939;
	ld.shared.u32 	%r1942, [%r1941+46080];
	add.s32 	%r334, %r1942, %r307;
	setp.ge.s32 	%p185, %r307, %r320;
	@%p185 bra 	$L__BB12_298;
	shl.b32 	%r1943, %r1, 2;
	sub.s32 	%r1944, %r215, %r1943;
	ld.shared.u32 	%r1945, [%r1944+19968];
	mul.wide.u32 	%rd393, %r334, 4;
	add.s64 	%rd394, %rd66, %rd393;
	st.global.u32 	[%rd394], %r1945;
$L__BB12_298:
	bar.warp.sync 	-1;
	shl.b32 	%r1946, %r245, 2;
	add.s32 	%r1948, %r1735, %r1946;
	ld.shared.u32 	%r1949, [%r1948+46080];
	add.s32 	%r335, %r1949, %r306;
	setp.ge.s32 	%p186, %r306, %r320;
	@%p186 bra 	$L__BB12_300;
	shl.b32 	%r1950, %r1, 2;
	sub.s32 	%r1951, %r215, %r1950;
	ld.shared.u32 	%r1952, [%r1951+21504];
	mul.wide.u32 	%rd395, %r335, 4;
	add.s64 	%rd396, %rd66, %rd395;
	st.global.u32 	[%rd396], %r1952;
$L__BB12_300:
	bar.warp.sync 	-1;
$L__BB12_301:
	ret;

}
	// .globl	_ZN3cub18CUB_300001_SM_10006detail9transform16transform_kernelINS2_10policy_hubILb1EN4cuda3std3__45tupleIJN6thrust24THRUST_300001_SM_1000_NS17counting_iteratorIiNSA_11use_defaultESC_SC_EEEEEE10policy1000EiNS7_10__identityENSA_10device_ptrIiEEJSD_EEEvT0_iT1_T2_DpNS2_10kernel_argIT3_EE
.visible .entry _ZN3cub18CUB_300001_SM_10006detail9transform16transform_kernelINS2_10policy_hubILb1EN4cuda3std3__45tupleIJN6thrust24THRUST_300001_SM_1000_NS17counting_iteratorIiNSA_11use_defaultESC_SC_EEEEEE10policy1000EiNS7_10__identityENSA_10device_ptrIiEEJSD_EEEvT0_iT1_T2_DpNS2_10kernel_argIT3_EE(
	.param .u32 _ZN3cub18CUB_300001_SM_10006detail9transform16transform_kernelINS2_10policy_hubILb1EN4cuda3std3__45tupleIJN6thrust24THRUST_300001_SM_1000_NS17counting_iteratorIiNSA_11use_defaultESC_SC_EEEEEE10policy1000EiNS7_10__identityENSA_10device_ptrIiEEJSD_EEEvT0_iT1_T2_DpNS2_10kernel_argIT3_EE_param_0,
	.param .u32 _ZN3cub18CUB_300001_SM_10006detail9transform16transform_kernelINS2_10policy_hubILb1EN4cuda3std3__45tupleIJN6thrust24THRUST_300001_SM_1000_NS17counting_iteratorIiNSA_11use_defaultESC_SC_EEEEEE10policy1000EiNS7_10__identityENSA_10device_ptrIiEEJSD_EEEvT0_iT1_T2_DpNS2_10kernel_argIT3_EE_param_1,
	.param .align 1 .b8 _ZN3cub18CUB_300001_SM_10006detail9transform16transform_kernelINS2_10policy_hubILb1EN4cuda3std3__45tupleIJN6thrust24THRUST_300001_SM_1000_NS17counting_iteratorIiNSA_11use_defaultESC_SC_EEEEEE10policy1000EiNS7_10__identityENSA_10device_ptrIiEEJSD_EEEvT0_iT1_T2_DpNS2_10kernel_argIT3_EE_param_2[1],
	.param .align 8 .b8 _ZN3cub18CUB_300001_SM_10006detail9transform16transform_kernelINS2_10policy_hubILb1EN4cuda3std3__45tupleIJN6thrust24THRUST_300001_SM_1000_NS17counting_iteratorIiNSA_11use_defaultESC_SC_EEEEEE10policy1000EiNS7_10__identityENSA_10device_ptrIiEEJSD_EEEvT0_iT1_T2_DpNS2_10kernel_argIT3_EE_param_3[8],
	.param .align 8 .b8 _ZN3cub18CUB_300001_SM_10006detail9transform16transform_kernelINS2_10policy_hubILb1EN4cuda3std3__45tupleIJN6thrust24THRUST_300001_SM_1000_NS17counting_iteratorIiNSA_11use_defaultESC_SC_EEEEEE10policy1000EiNS7_10__identityENSA_10device_ptrIiEEJSD_EEEvT0_iT1_T2_DpNS2_10kernel_argIT3_EE_param_4[16]
)
.maxntid 128
{
	.reg .pred 	%p<35>;
	.reg .b32 	%r<104>;
	.reg .b64 	%rd<25>;

	ld.param.u32 	%r41, [_ZN3cub18CUB_300001_SM_10006detail9transform16transform_kernelINS2_10policy_hubILb1EN4cuda3std3__45tupleIJN6thrust24THRUST_300001_SM_1000_NS17counting_iteratorIiNSA_11use_defaultESC_SC_EEEEEE10policy1000EiNS7_10__identityENSA_10device_ptrIiEEJSD_EEEvT0_iT1_T2_DpNS2_10kernel_argIT3_EE_param_4];
	ld.param.u32 	%r42, [_ZN3cub18CUB_300001_SM_10006detail9transform16transform_kernelINS2_10policy_hubILb1EN4cuda3std3__45tupleIJN6thrust24THRUST_300001_SM_1000_NS17counting_iteratorIiNSA_11use_defaultESC_SC_EEEEEE10policy1000EiNS7_10__identityENSA_10device_ptrIiEEJSD_EEEvT0_iT1_T2_DpNS2_10kernel_argIT3_EE_param_0];
	ld.param.u64 	%rd5, [_ZN3cub18CUB_300001_SM_10006detail9transform16transform_kernelINS2_10policy_hubILb1EN4cuda3std3__45tupleIJN6thrust24THRUST_300001_SM_1000_NS17counting_iteratorIiNSA_11use_defaultESC_SC_EEEEEE10policy1000EiNS7_10__identityENSA_10device_ptrIiEEJSD_EEEvT0_iT1_T2_DpNS2_10kernel_argIT3_EE_param_3];
	ld.param.u32 	%r40, [_ZN3cub18CUB_300001_SM_10006detail9transform16transform_kernelINS2_10policy_hubILb1EN4cuda3std3__45tupleIJN6thrust24THRUST_300001_SM_1000_NS17counting_iteratorIiNSA_11use_defaultESC_SC_EEEEEE10policy1000EiNS7_10__identityENSA_10device_ptrIiEEJSD_EEEvT0_iT1_T2_DpNS2_10kernel_argIT3_EE_param_1];
	cvta.to.global.u64 	%rd6, %rd5;
	shl.b32 	%r43, %r40, 7;
	mov.u32 	%r44, %ctaid.x;
	mul.lo.s32 	%r45, %r43, %r44;
	sub.s32 	%r46, %r42, %r45;
	min.s32 	%r1, %r43, %r46;
	add.s32 	%r2, %r41, %r45;
	mul.wide.s32 	%rd7, %r45, 4;
	add.s64 	%rd1, %rd6, %rd7;
	setp.gt.s32 	%p1, %r43, %r46;
	@%p1 bra 	$L__BB13_13;
	setp.lt.s32 	%p2, %r40, 1;
	@%p2 bra 	$L__BB13_54;
	mov.u32 	%r3, %tid.x;
	and.b32  	%r4, %r40, 7;
	setp.lt.u32 	%p3, %r40, 8;
	mov.b32 	%r101, 0;
	@%p3 bra 	$L__BB13_5;
	and.b32  	%r101, %r40, 2147483640;
	mov.b32 	%r96, 0;
$L__BB13_4:
	.pragma "nounroll";
	shl.b32 	%r49, %r96, 7;
	add.s32 	%r50, %r49, %r3;
	add.s32 	%r51, %r50, %r2;
	mul.wide.u32 	%rd8, %r50, 4;
	add.s64 	%rd9, %rd1, %rd8;
	st.global.u32 	[%rd9], %r51;
	add.s32 	%r52, %r50, 128;
	add.s32 	%r53, %r51, 128;
	mul.wide.s32 	%rd10, %r52, 4;
	add.s64 	%rd11, %rd1, %rd10;
	st.global.u32 	[%rd11], %r53;
	add.s32 	%r54, %r51, 256;
	st.global.u32 	[%rd11+512], %r54;
	add.s32 	%r55, %r51, 384;
	st.global.u32 	[%rd11+1024], %r55;
	add.s32 	%r56, %r51, 512;
	st.global.u32 	[%rd11+1536], %r56;
	add.s32 	%r57, %r51, 640;
	st.global.u32 	[%rd11+2048], %r57;
	add.s32 	%r58, %r51, 768;
	st.global.u32 	[%rd11+2560], %r58;
	add.s32 	%r59, %r51, 896;
	st.global.u32 	[%rd11+3072], %r59;
	add.s32 	%r96, %r96, 8;
	setp.eq.s32 	%p4, %r96, %r101;
	@%p4 bra 	$L__BB13_5;
	bra.uni 	$L__BB13_4;
$L__BB13_5:
	setp.eq.s32 	%p5, %r4, 0;
	@%p5 bra 	$L__BB13_54;
	and.b32  	%r35, %r40, 3;
	setp.lt.u32 	%p6, %r4, 4;
	@%p6 bra 	$L__BB13_8;
	shl.b32 	%r60, %r101, 7;
	add.s32 	%r61, %r60, %r3;
	add.s32 	%r62, %r61, %r2;
	mul.wide.s32 	%rd12, %r61, 4;
	add.s64 	%rd13, %rd1, %rd12;
	st.global.u32 	[%rd13], %r62;
	add.s32 	%r63, %r62, 128;
	st.global.u32 	[%rd13+512], %r63;
	add.s32 	%r64, %r62, 256;
	st.global.u32 	[%rd13+1024], %r64;
	add.s32 	%r65, %r62, 384;
	st.global.u32 	[%rd13+1536], %r65;
	add.s32 	%r101, %r101, 4;
$L__BB13_8:
	setp.eq.s32 	%p7, %r35, 0;
	@%p7 bra 	$L__BB13_54;
	setp.eq.s32 	%p8, %r35, 1;
	@%p8 bra 	$L__BB13_11;
	shl.b32 	%r66, %r101, 7;
	add.s32 	%r67, %r66, %r3;
	add.s32 	%r68, %r67, %r2;
	mul.wide.s32 	%rd14, %r67, 4;
	add.s64 	%rd15, %rd1, %rd14;
	st.global.u32 	[%rd15], %r68;
	add.s32 	%r69, %r68, 128;
	st.global.u32 	[%rd15+512], %r69;
	add.s32 	%r101, %r101, 2;
$L__BB13_11:
	and.b32  	%r70, %r40, 1;
	setp.eq.b32 	%p9, %r70, 1;
	not.pred 	%p10, %p9;
	@%p10 bra 	$L__BB13_54;
	shl.b32 	%r71, %r101, 7;
	add.s32 	%r72, %r71, %r3;
	add.s32 	%r73, %r72, %r2;
	mul.wide.s32 	%rd16, %r72, 4;
	add.s64 	%rd17, %rd1, %rd16;
	st.global.u32 	[%rd17], %r73;
	bra.uni 	$L__BB13_54;
$L__BB13_13:
	setp.lt.s32 	%p11, %r40, 1;
	@%p11 bra 	$L__BB13_54;
	mov.u32 	%r6, %tid.x;
	and.b32  	%r7, %r40, 7;
	setp.lt.u32 	%p12, %r40, 8;
	mov.b32 	%r98, 0;
	@%p12 bra 	$L__BB13_33;
	and.b32  	%r98, %r40, 2147483640;
	mov.b32 	%r97, 0;
$L__BB13_16:
	.pragma "nounroll";
	shl.b32 	%r76, %r97, 7;
	add.s32 	%r12, %r76, %r6;
	setp.ge.s32 	%p13, %r12, %r1;
	@%p13 bra 	$L__BB13_18;
	add.s32 	%r77, %r12, %r2;
	mul.wide.u32 	%rd18, %r12, 4;
	add.s64 	%rd19, %rd1, %rd18;
	st.global.u32 	[%rd19], %r77;
$L__BB13_18:
	add.s32 	%r13, %r12, 128;
	setp.ge.s32 	%p14, %r13, %r1;
	mul.wide.s32 	%rd20, %r13, 4;
	add.s64 	%rd2, %rd1, %rd20;
	@%p14 bra 	$L__BB13_20;
	add.s32 	%r78, %r13, %r2;
	st.global.u32 	[%rd2], %r78;
$L__BB13_20:
	add.s32 	%r14, %r12, 256;
	setp.ge.s32 	%p15, %r14, %r1;
	@%p15 bra 	$L__BB13_22;
	add.s32 	%r79, %r14, %r2;
	st.global.u32 	[%rd2+512], %r79;
$L__BB13_22:
	add.s32 	%r15, %r12, 384;
	setp.ge.s32 	%p16, %r15, %r1;
	@%p16 bra 	$L__BB13_24;
	add.s32 	%r80, %r15, %r2;
	st.global.u32 	[%rd2+1024], %r80;
$L__BB13_24:
	add.s32 	%r16, %r12, 512;
	setp.ge.s32 	%p17, %r16, %r1;
	@%p17 bra 	$L__BB13_26;
	add.s32 	%r81, %r16, %r2;
	st.global.u32 	[%rd2+1536], %r81;
$L__BB13_26:
	add.s32 	%r17, %r12, 640;
	setp.ge.s32 	%p18, %r17, %r1;
	@%p18 bra 	$L__BB13_28;
	add.s32 	%r82, %r17, %r2;
	st.global.u32 	[%rd2+2048], %r82;
$L__BB13_28:
	add.s32 	%r18, %r12, 768;
	setp.ge.s32 	%p19, %r18, %r1;
	@%p19 bra 	$L__BB13_30;
	add.s32 	%r83, %r18, %r2;
	st.global.u32 	[%rd2+2560], %r83;
$L__BB13_30:
	add.s32 	%r19, %r12, 896;
	setp.ge.s32 	%p20, %r19, %r1;
	@%p20 bra 	$L__BB13_32;
	add.s32 	%r84, %r19, %r2;
	st.global.u32 	[%rd2+3072], %r84;
$L__BB13_32:
	add.s32 	%r97, %r97, 8;
	setp.ne.s32 	%p21, %r97, %r98;
	@%p21 bra 	$L__BB13_16;
$L__BB13_33:
	setp.eq.s32 	%p22, %r7, 0;
	@%p22 bra 	$L__BB13_54;
	and.b32  	%r22, %r40, 3;
	setp.lt.u32 	%p23, %r7, 4;
	@%p23 bra 	$L__BB13_44;
	shl.b32 	%r85, %r98, 7;
	add.s32 	%r23, %r85, %r6;
	setp.ge.s32 	%p24, %r23, %r1;
	mul.wide.s32 	%rd21, %r23, 4;
	add.s64 	%rd3, %rd1, %rd21;
	@%p24 bra 	$L__BB13_37;
	add.s32 	%r86, %r23, %r2;
	st.global.u32 	[%rd3], %r86;
$L__BB13_37:
	add.s32 	%r24, %r23, 128;
	setp.ge.s32 	%p25, %r24, %r1;
	@%p25 bra 	$L__BB13_39;
	add.s32 	%r87, %r24, %r2;
	st.global.u32 	[%rd3+512], %r87;
$L__BB13_39:
	add.s32 	%r25, %r23, 256;
	setp.ge.s32 	%p26, %r25, %r1;
	@%p26 bra 	$L__BB13_41;
	add.s32 	%r88, %r25, %r2;
	st.global.u32 	[%rd3+1024], %r88;
$L__BB13_41:
	add.s32 	%r26, %r23, 384;
	setp.ge.s32 	%p27, %r26, %r1;
	@%p27 bra 	$L__BB13_43;
	add.s32 	%r89, %r26, %r2;
	st.global.u32 	[%rd3+1536], %r89;
$L__BB13_43:
	add.s32 	%r98, %r98, 4;
$L__BB13_44:
	setp.eq.s32 	%p28, %r22, 0;
	@%p28 bra 	$L__BB13_54;
	setp.eq.s32 	%p29, %r22, 1;
	@%p29 bra 	$L__BB13_51;
	shl.b32 	%r90, %r98, 7;
	add.s32 	%r29, %r90, %r6;
	setp.ge.s32 	%p30, %r29, %r1;
	mul.wide.s32 	%rd22, %r29, 4;
	add.s64 	%rd4, %rd1, %rd22;
	@%p30 bra 	$L__BB13_48;
	add.s32 	%r91, %r29, %r2;
	st.global.u32 	[%rd4], %r91;
$L__BB13_48:
	add.s32 	%r30, %r29, 128;
	setp.ge.s32 	%p31, %r30, %r1;
	@%p31 bra 	$L__BB13_50;
	add.s32 	%r92, %r30, %r2;
	st.global.u32 	[%rd4+512], %r92;
$L__BB13_50:
	add.s32 	%r98, %r98, 2;
$L__BB13_51:
	and.b32  	%r93, %r40, 1;
	setp.eq.b32 	%p32, %r93, 1;
	not.pred 	%p33, %p32;
	@%p33 bra 	$L__BB13_54;
	shl.b32 	%r94, %r98, 7;
	add.s32 	%r33, %r94, %r6;
	setp.ge.s32 	%p34, %r33, %r1;
	@%p34 bra 	$L__BB13_54;
	add.s32 	%r95, %r33, %r2;
	mul.wide.s32 	%rd23, %r33, 4;
	add.s64 	%rd24, %rd1, %rd23;
	st.global.u32 	[%rd24], %r95;
$L__BB13_54:
	ret;

}
	// .globl	_ZN3cub18CUB_300001_SM_10006detail9transform16transform_kernelINS2_10policy_hubILb1EN4cuda3std3__45tupleIJN6thrust24THRUST_300001_SM_1000_NS17counting_iteratorIiNSA_11use_defaultESC_SC_EEEEEE10policy1000ElNS7_10__identityENSA_10device_ptrIiEEJSD_EEEvT0_iT1_T2_DpNS2_10kernel_argIT3_EE
.visible .entry _ZN3cub18CUB_300001_SM_10006detail9transform16transform_kernelINS2_10policy_hubILb1EN4cuda3std3__45tupleIJN6thrust24THRUST_300001_SM_1000_NS17counting_iteratorIiNSA_11use_defaultESC_SC_EEEEEE10policy1000ElNS7_10__identityENSA_10device_ptrIiEEJSD_EEEvT0_iT1_T2_DpNS2_10kernel_argIT3_EE(
	.param .u64 _ZN3cub18CUB_300001_SM_10006detail9transform16transform_kernelINS2_10policy_hubILb1EN4cuda3std3__45tupleIJN6thrust24THRUST_300001_SM_1000_NS17counting_iteratorIiNSA_11use_defaultESC_SC_EEEEEE10policy1000ElNS7_10__identityENSA_10device_ptrIiEEJSD_EEEvT0_iT1_T2_DpNS2_10kernel_argIT3_EE_param_0,
	.param .u32 _ZN3cub18CUB_300001_SM_10006detail9transform16transform_kernelINS2_10policy_hubILb1EN4cuda3std3__45tupleIJN6thrust24THRUST_300001_SM_1000_NS17counting_iteratorIiNSA_11use_defaultESC_SC_EEEEEE10policy1000ElNS7_10__identityENSA_10device_ptrIiEEJSD_EEEvT0_iT1_T2_DpNS2_10kernel_argIT3_EE_param_1,
	.param .align 1 .b8 _ZN3cub18CUB_300001_SM_10006detail9transform16transform_kernelINS2_10policy_hubILb1EN4cuda3std3__45tupleIJN6thrust24THRUST_300001_SM_1000_NS17counting_iteratorIiNSA_11use_defaultESC_SC_EEEEEE10policy1000ElNS7_10__identityENSA_10device_ptrIiEEJSD_EEEvT0_iT1_T2_DpNS2_10kernel_argIT3_EE_param_2[1],
	.param .align 8 .b8 _ZN3cub18CUB_300001_SM_10006detail9transform16transform_kernelINS2_10policy_hubILb1EN4cuda3std3__45tupleIJN6thrust24THRUST_300001_SM_1000_NS17counting_iteratorIiNSA_11use_defaultESC_SC_EEEEEE10policy1000ElNS7_10__identityENSA_10device_ptrIiEEJSD_EEEvT0_iT1_T2_DpNS2_10kernel_argIT3_EE_param_3[8],
	.param .align 8 .b8 _ZN3cub18CUB_300001_SM_10006detail9transform16transform_kernelINS2_10policy_hubILb1EN4cuda3std3__45tupleIJN6thrust24THRUST_300001_SM_1000_NS17counting_iteratorIiNSA_11use_defaultESC_SC_EEEEEE10policy1000ElNS7_10__identityENSA_10device_ptrIiEEJSD_EEEvT0_iT1_T2_DpNS2_10kernel_argIT3_EE_param_4[16]
)
.maxntid 128
{
	.reg .pred 	%p<35>;
	.reg .b32 	%r<102>;
	.reg .b64 	%rd<31>;

	ld.param.u32 	%r41, [_ZN3cub18CUB_300001_SM_10006detail9transform16transform_kernelINS2_10policy_hubILb1EN4cuda3std3__45tupleIJN6thrust24THRUST_300001_SM_1000_NS17counting_iteratorIiNSA_11use_defaultESC_SC_EEEEEE10policy1000ElNS7_10__identityENSA_10device_ptrIiEEJSD_EEEvT0_iT1_T2_DpNS2_10kernel_argIT3_EE_param_4];
	ld.param.u64 	%rd5, [_ZN3cub18CUB_300001_SM_10006detail9transform16transform_kernelINS2_10policy_hubILb1EN4cuda3std3__45tupleIJN6thrust24THRUST_300001_SM_1000_NS17counting_iteratorIiNSA_11use_defaultESC_SC_EEEEEE10policy1000ElNS7_10__identityENSA_10device_ptrIiEEJSD_EEEvT0_iT1_T2_DpNS2_10kernel_argIT3_EE_param_0];
	ld.param.u64 	%rd6, [_ZN3cub18CUB_300001_SM_10006detail9transform16transform_kernelINS2_10policy_hubILb1EN4cuda3std3__45tupleIJN6thrust24THRUST_300001_SM_1000_NS17counting_iteratorIiNSA_11use_defaultESC_SC_EEEEEE10policy1000ElNS7_10__identityENSA_10device_ptrIiEEJSD_EEEvT0_iT1_T2_DpNS2_10kernel_argIT3_EE_param_3];
	ld.param.u32 	%r40, [_ZN3cub18CUB_300001_SM_10006detail9transform16transform_kernelINS2_10policy_hubILb1EN4cuda3std3__45tupleIJN6thrust24THRUST_300001_SM_1000_NS17counting_iteratorIiNSA_11use_defaultESC_SC_EEEEEE10policy1000ElNS7_10__identityENSA_10device_ptrIiEEJSD_EEEvT0_iT1_T2_DpNS2_10kernel_argIT3_EE_param_1];
	cvta.to.global.u64 	%rd7, %rd6;
	shl.b32 	%r42, %r40, 7;
	mov.u32 	%r43, %ctaid.x;
	cvt.u64.u32 	%rd8, %r43;
	cvt.s64.s32 	%rd9, %r42;
	mul.lo.s64 	%rd10, %rd9, %rd8;
	sub.s64 	%rd11, %rd5, %rd10;
	min.s64 	%rd12, %rd11, %rd9;
	cvt.u32.u64 	%r1, %rd12;
	cvt.u32.u64 	%r44, %rd10;
	add.s32 	%r2, %r41, %r44;
	shl.b64 	%rd13, %rd10, 2;
	add.s64 	%rd1, %rd7, %rd13;
	setp.eq.s32 	%p1, %r42, %r1;
	@%p1 bra 	$L__BB14_42;
	setp.lt.s32 	%p2, %r40, 1;
	@%p2 bra 	$L__BB14_54;
	mov.u32 	%r3, %tid.x;
	and.b32  	%r4, %r40, 7;
	setp.lt.u32 	%p3, %r40, 8;
	mov.b32 	%r99, 0;
	@%p3 bra 	$L__BB14_21;
	and.b32  	%r99, %r40, 2147483640;
	mov.b32 	%r95, 0;
$L__BB14_4:
	.pragma "nounroll";
	shl.b32 	%r47, %r95, 7;
	add.s32 	%r12, %r47, %r3;
	setp.ge.s32 	%p4, %r12, %r1;
	@%p4 bra 	$L__BB14_6;
	add.s32 	%r48, %r12, %r2;
	mul.wide.u32 	%rd14, %r12, 4;
	add.s64 	%rd15, %rd1, %rd14;
	st.global.u32 	[%rd15], %r48;
$L__BB14_6:
	add.s32 	%r13, %r12, 128;
	setp.ge.s32 	%p5, %r13, %r1;
	mul.wide.s32 	%rd16, %r13, 4;
	add.s64 	%rd2, %rd1, %rd16;
	@%p5 bra 	$L__BB14_8;
	add.s32 	%r49, %r13, %r2;
	st.global.u32 	[%rd2], %r49;
$L__BB14_8:
	add.s32 	%r14, %r12, 256;
	setp.ge.s32 	%p6, %r14, %r1;
	@%p6 bra 	$L__BB14_10;
	add.s32 	%r50, %r14, %r2;
	st.global.u32 	[%rd2+512], %r50;
$L__BB14_10:
	add.s32 	%r15, %r12, 384;
	setp.ge.s32 	%p7, %r15, %r1;
	@%p7 bra 	$L__BB14_12;
	add.s32 	%r51, %r15, %r2;
	st.global.u32 	[%rd2+1024], %r51;
$L__BB14_12:
	add.s32 	%r16, %r12, 512;
	setp.ge.s32 	%p8, %r16, %r1;
	@%p8 bra 	$L__BB14_14;
	add.s32 	%r52, %r16, %r2;
	st.global.u32 	[%rd2+1536], %r52;
$L__BB14_14:
	add.s32 	%r17, %r12, 640;
	setp.ge.s32 	%p9, %r17, %r1;
	@%p9 bra 	$L__BB14_16;
	add.s32 	%r53, %r17, %r2;
	st.global.u32 	[%rd2+2048], %r53;
$L__BB14_16:
	add.s32 	%r18, %r12, 768;
	setp.ge.s32 	%p10, %r18, %r1;
	@%p10 bra 	$L__BB14_18;
	add.s32 	%r54, %r18, %r2;
	st.global.u32 	[%rd2+2560], %r54;
$L__BB14_18:
	add.s32 	%r19, %r12, 896;
	setp.ge.s32 	%p11, %r19, %r1;
	@%p11 bra 	$L__BB14_20;
	add.s32 	%r55, %r19, %r2;
	st.global.u32 	[%rd2+3072], %r55;
$L__BB14_20:
	add.s32 	%r95, %r95, 8;
	setp.eq.s32 	%p12, %r95, %r99;
	@%p12 bra 	$L__BB14_21;
	bra.uni 	$L__BB14_4;
$L__BB14_21:
	setp.eq.s32 	%p13, %r4, 0;
	@%p13 bra 	$L__BB14_54;
	and.b32  	%r28, %r40, 3;
	setp.lt.u32 	%p14, %r4, 4;
	@%p14 bra 	$L__BB14_32;
	shl.b32 	%r56, %r99, 7;
	add.s32 	%r29, %r56, %r3;
	setp.ge.s32 	%p15, %r29, %r1;
	mul.wide.s32 	%rd17, %r29, 4;
	add.s64 	%rd3, %rd1, %rd17;
	@%p15 bra 	$L__BB14_25;
	add.s32 	%r57, %r29, %r2;
	st.global.u32 	[%rd3], %r57;
$L__BB14_25:
	add.s32 	%r30, %r29, 128;
	setp.ge.s32 	%p16, %r30, %r1;
	@%p16 bra 	$L__BB14_27;
	add.s32 	%r58, %r30, %r2;
	st.global.u32 	[%rd3+512], %r58;
$L__BB14_27:
	add.s32 	%r31, %r29, 256;
	setp.ge.s32 	%p17, %r31, %r1;
	@%p17 bra 	$L__BB14_29;
	add.s32 	%r59, %r31, %r2;
	st.global.u32 	[%rd3+1024], %r59;
$L__BB14_29:
	add.s32 	%r32, %r29, 384;
	setp.ge.s32 	%p18, %r32, %r1;
	@%p18 bra 	$L__BB14_31;
	add.s32 	%r60, %r32, %r2;
	st.global.u32 	[%rd3+1536], %r60;
$L__BB14_31:
	add.s32 	%r99, %r99, 4;
$L__BB14_32:
	setp.eq.s32 	%p19, %r28, 0;
	@%p19 bra 	$L__BB14_54;
	setp.eq.s32 	%p20, %r28, 1;
	@%p20 bra 	$L__BB14_39;
	shl.b32 	%r61, %r99, 7;
	add.s32 	%r35, %r61, %r3;
	setp.ge.s32 	%p21, %r35, %r1;
	mul.wide.s32 	%rd18, %r35, 4;
	add.s64 	%rd4, %rd1, %rd18;
	@%p21 bra 	$L__BB14_36;
	add.s32 	%r62, %r35, %r2;
	st.global.u32 	[%rd4], %r62;
$L__BB14_36:
	add.s32 	%r36, %r35, 128;
	setp.ge.s32 	%p22, %r36, %r1;
	@%p22 bra 	$L__BB14_38;
	add.s32 	%r63, %r36, %r2;
	st.global.u32 	[%rd4+512], %r63;
$L__BB14_38:
	add.s32 	%r99, %r99, 2;
$L__BB14_39:
	and.b32  	%r64, %r40, 1;
	setp.eq.b32 	%p23, %r64, 1;
	not.pred 	%p24, %p23;
	@%p24 bra 	$L__BB14_54;
	shl.b32 	%r65, %r99, 7;
	add.s32 	%r39, %r65, %r3;
	setp.ge.s32 	%p25, %r39, %r1;
	@%p25 bra 	$L__BB14_54;
	add.s32 	%r66, %r39, %r2;
	mul.wide.s32 	%rd19, %r39, 4;
	add.s64 	%rd20, %rd1, %rd19;
	st.global.u32 	[%rd20], %r66;
	bra.uni 	$L__BB14_54;
$L__BB14_42:
	setp.lt.s32 	%p26, %r40, 1;
	@%p26 bra 	$L__BB14_54;
	mov.u32 	%r6, %tid.x;
	and.b32  	%r7, %r40, 7;
	setp.lt.u32 	%p27, %r40, 8;
	mov.b32 	%r97, 0;
	@%p27 bra 	$L__BB14_46;
	and.b32  	%r97, %r40, 2147483640;
	mov.b32 	%r94, 0;
$L__BB14_45:
	.pragma "nounroll";
	shl.b32 	%r69, %r94, 7;
	add.s32 	%r70, %r69, %r6;
	add.s32 	%r71, %r70, %r2;
	mul.wide.u32 	%rd21, %r70, 4;
	add.s64 	%rd22, %rd1, %rd21;
	st.global.u32 	[%rd22], %r71;
	add.s32 	%r72, %r70, 128;
	add.s32 	%r73, %r71, 128;
	mul.wide.s32 	%rd23, %r72, 4;
	add.s64 	%rd24, %rd1, %rd23;
	st.global.u32 	[%rd24], %r73;
	add.s32 	%r74, %r71, 256;
	st.global.u32 	[%rd24+512], %r74;
	add.s32 	%r75, %r71, 384;
	st.global.u32 	[%rd24+1024], %r75;
	add.s32 	%r76, %r71, 512;
	st.global.u32 	[%rd24+1536], %r76;
	add.s32 	%r77, %r71, 640;
	st.global.u32 	[%rd24+2048], %r77;
	add.s32 	%r78, %r71, 768;
	st.global.u32 	[%rd24+2560], %r78;
	add.s32 	%r79, %r71, 896;
	st.global.u32 	[%rd24+3072], %r79;
	add.s32 	%r94, %r94, 8;
	setp.eq.s32 	%p28, %r94, %r97;
	@%p28 bra 	$L__BB14_46;
	bra.uni 	$L__BB14_45;
$L__BB14_46:
	setp.eq.s32 	%p29, %r7, 0;
	@%p29 bra 	$L__BB14_54;
	and.b32  	%r22, %r40, 3;
	setp.lt.u32 	%p30, %r7, 4;
	@%p30 bra 	$L__BB14_49;
	shl.b32 	%r80, %r97, 7;
	add.s32 	%r81, %r80, %r6;
	add.s32 	%r82, %r81, %r2;
	mul.wide.s32 	%rd25, %r81, 4;
	add.s64 	%rd26, %rd1, %rd25;
	st.global.u32 	[%rd26], %r82;
	add.s32 	%r83, %r82, 128;
	st.global.u32 	[%rd26+512], %r83;
	add.s32 	%r84, %r82, 256;
	st.global.u32 	[%rd26+1024], %r84;
	add.s32 	%r85, %r82, 384;
	st.global.u32 	[%rd26+1536], %r85;
	add.s32 	%r97, %r97, 4;
$L__BB14_49:
	setp.eq.s32 	%p31, %r22, 0;
	@%p31 bra 	$L__BB14_54;
	setp.eq.s32 	%p32, %r22, 1;
	@%p32 bra 	$L__BB14_52;
	shl.b32 	%r86, %r97, 7;
	add.s32 	%r87, %r86, %r6;
	add.s32 	%r88, %r87, %r2;
	mul.wide.s32 	%rd27, %r87, 4;
	add.s64 	%rd28, %rd1, %rd27;
	st.global.u32 	[%rd28], %r88;
	add.s32 	%r89, %r88, 128;
	st.global.u32 	[%rd28+512], %r89;
	add.s32 	%r97, %r97, 2;
$L__BB14_52:
	and.b32  	%r90, %r40, 1;
	setp.eq.b32 	%p33, %r90, 1;
	not.pred 	%p34, %p33;
	@%p34 bra 	$L__BB14_54;
	shl.b32 	%r91, %r97, 7;
	add.s32 	%r92, %r91, %r6;
	add.s32 	%r93, %r92, %r2;
	mul.wide.s32 	%rd29, %r92, 4;
	add.s64 	%rd30, %rd1, %rd29;
	st.global.u32 	[%rd30], %r93;
$L__BB14_54:
	ret;

}


// ===== COMPILED SASS (sm_100) =====

	.target	sm_100

	.elftype	@"ET_EXEC"


//--------------------- .note.nv.tkinfo           --------------------------
	.section	.note.nv.tkinfo,"",@"SHT_NOTE"
	.sectionflags	@"SHF_NOTE_NV_TKINFO"
	.tkinfo
        /*0018*/ 	.word	0x00000002
        /*0030*/ 	.string	""
        /*0030*/ 	.string	"ptxas"
        /*0030*/ 	.string	"Cuda compilation tools, release 13.0, V13.0.88"
        /*0030*/ 	.string	"Build cuda_13.0.r13.0/compiler.36424714_0"
        /*0030*/ 	.string	"-arch sm_100 -m 64 "



//--------------------- .note.nv.cuinfo           --------------------------
	.section	.note.nv.cuinfo,"",@"SHT_NOTE"
	.sectionflags	@"SHF_NOTE_NV_CUINFO"
        /*0018*/ 	.short	0x0002
        /*001a*/ 	.short	0x0064
        /*001c*/ 	.short	0x0082
	.zero		2


//--------------------- .nv.info                  --------------------------
	.section	.nv.info,"",@"SHT_CUDA_INFO"
	.align	4


	//----- nvinfo : EIATTR_REGCOUNT
	.align		4
        /*0000*/ 	.byte	0x04, 0x2f
        /*0002*/ 	.short	(.L_44 - .L_43)
	.align		4
.L_43:
        /*0004*/ 	.word	index@(_Z11ResetKernelP4NodePiii)
        /*0008*/ 	.word	0x0000000e


	//----- nvinfo : EIATTR_FRAME_SIZE
	.align		4
.L_44:
        /*000c*/ 	.byte	0x04, 0x11
        /*000e*/ 	.short	(.L_46 - .L_45)
	.align		4
.L_45:
        /*0010*/ 	.word	index@(_Z11ResetKernelP4NodePiii)
        /*0014*/ 	.word	0x00000000


	//----- nvinfo : EIATTR_REGCOUNT
	.align		4
.L_46:
        /*0018*/ 	.byte	0x04, 0x2f
        /*001a*/ 	.short	(.L_48 - .L_47)
	.align		4
.L_47:
        /*001c*/ 	.word	index@(_Z24ComputeBoundingBoxKernelP4NodeP4BodyPibS3_i)
        /*0020*/ 	.word	0x00000020


	//----- nvinfo : EIATTR_FRAME_SIZE
	.align		4
.L_48:
        /*0024*/ 	.byte	0x04, 0x11
        /*0026*/ 	.short	(.L_50 - .L_49)
	.align		4
.L_49:
        /*0028*/ 	.word	index@(_Z24ComputeBoundingBoxKernelP4NodeP4BodyPibS3_i)
        /*002c*/ 	.word	0x00000000


	//----- nvinfo : EIATTR_REGCOUNT
	.align		4
.L_50:
        /*0030*/ 	.byte	0x04, 0x2f
        /*0032*/ 	.short	(.L_52 - .L_51)
	.align		4
.L_51:
        /*0034*/ 	.word	index@(_Z22ConstructOctTreeKernelP4NodeP4BodyS2_Pibiiii)
        /*0038*/ 	.word	0x0000003c


	//----- nvinfo : EIATTR_FRAME_SIZE
	.align		4
.L_52:
        /*003c*/ 	.byte	0x04, 0x11
        /*003e*/ 	.short	(.L_54 - .L_53)
	.align		4
.L_53:
        /*0040*/ 	.word	index@($__internal_5_$__cuda_sm20_dblrcp_rn_slowpath_v3)
        /*0044*/ 	.word	0x00000000


	//----- nvinfo : EIATTR_FRAME_SIZE
	.align		4
.L_54:
        /*0048*/ 	.byte	0x04, 0x11
        /*004a*/ 	.short	(.L_56 - .L_55)
	.align		4
.L_55:
        /*004c*/ 	.word	index@($_Z22ConstructOctTreeKernelP4NodeP4BodyS2_Pibiiii$_Z10InsertBodyP4NodeP4Bodyiiii)
        /*0050*/ 	.word	0x00000000


	//----- nvinfo : EIATTR_FRAME_SIZE
	.align		4
.L_56:
        /*0054*/ 	.byte	0x04, 0x11
        /*0056*/ 	.short	(.L_58 - .L_57)
	.align		4
.L_57:
        /*0058*/ 	.word	index@(_Z22ConstructOctTreeKernelP4NodeP4BodyS2_Pibiiii)
        /*005c*/ 	.word	0x00000000


	//----- nvinfo : EIATTR_REGCOUNT
	.align		4
.L_58:
        /*0060*/ 	.byte	0x04, 0x2f
        /*0062*/ 	.short	(.L_60 - .L_59)
	.align		4
.L_59:
        /*0064*/ 	.word	index@(_Z18ComputeForceKernelP4NodeP4BodyPibiiid)
        /*0068*/ 	.word	0x00000030


	//----- nvinfo : EIATTR_FRAME_SIZE
	.align		4
.L_60:
        /*006c*/ 	.byte	0x04, 0x11
        /*006e*/ 	.short	(.L_62 - .L_61)
	.align		4
.L_61:
        /*0070*/ 	.word	index@($__internal_4_$__cuda_sm20_dsqrt_rn_f64_mediumpath_v1)
        /*0074*/ 	.word	0x00000000


	//----- nvinfo : EIATTR_FRAME_SIZE
	.align		4
.L_62:
        /*0078*/ 	.byte	0x04, 0x11
        /*007a*/ 	.short	(.L_64 - .L_63)
	.align		4
.L_63:
        /*007c*/ 	.word	index@($__internal_3_$__cuda_sm20_dblrcp_rn_slowpath_v3)
        /*0080*/ 	.word	0x00000000


	//----- nvinfo : EIATTR_FRAME_SIZE
	.align		4
.L_64:
        /*0084*/ 	.byte	0x04, 0x11
        /*0086*/ 	.short	(.L_66 - .L_65)
	.align		4
.L_65:
        /*0088*/ 	.word	index@(_Z18ComputeForceKernelP4NodeP4BodyPibiiid)
        /*008c*/ 	.word	0x00000000


	//----- nvinfo : EIATTR_REGCOUNT
	.align		4
.L_66:
        /*0090*/ 	.byte	0x04, 0x2f
        /*0092*/ 	.short	(.L_68 - .L_67)
	.align		4
.L_67:
        /*0094*/ 	.word	index@(_Z23CalculateEnergiesKernelP4BodyiPdS1_)
        /*0098*/ 	.word	0x0000002a


	//----- nvinfo : EIATTR_FRAME_SIZE
	.align		4
.L_68:
        /*009c*/ 	.byte	0x04, 0x11
        /*009e*/ 	.short	(.L_70 - .L_69)
	.align		4
.L_69:
        /*00a0*/ 	.word	index@($__internal_2_$__cuda_sm20_dsqrt_rn_f64_mediumpath_v1)
        /*00a4*/ 	.word	0x00000000


	//----- nvinfo : EIATTR_FRAME_SIZE
	.align		4
.L_70:
        /*00a8*/ 	.byte	0x04, 0x11
        /*00aa*/ 	.short	(.L_72 - .L_71)
	.align		4
.L_71:
        /*00ac*/ 	.word	index@($__internal_1_$__cuda_sm20_div_rn_f64_full)
        /*00b0*/ 	.word	0x00000000


	//----- nvinfo : EIATTR_FRAME_SIZE
	.align		4
.L_72:
        /*00b4*/ 	.byte	0x04, 0x11
        /*00b6*/ 	.short	(.L_74 - .L_73)
	.align		4
.L_73:
        /*00b8*/ 	.word	index@(_Z23CalculateEnergiesKernelP4BodyiPdS1_)
        /*00bc*/ 	.word	0x00000000


	//----- nvinfo : EIATTR_REGCOUNT
	.align		4
.L_74:
        /*00c0*/ 	.byte	0x04, 0x2f
        /*00c2*/ 	.short	(.L_76 - .L_75)
	.align		4
.L_75:
        /*00c4*/ 	.word	index@(_Z22extractPositionsKernelP4BodyP6Vectori)
        /*00c8*/ 	.word	0x00000010


	//----- nvinfo : EIATTR_FRAME_SIZE
	.align		4
.L_76:
        /*00cc*/ 	.byte	0x04, 0x11
        /*00ce*/ 	.short	(.L_78 - .L_77)
	.align		4
.L_77:
        /*00d0*/ 	.word	index@(_Z22extractPositionsKernelP4BodyP6Vectori)
        /*00d4*/ 	.word	0x00000000


	//----- nvinfo : EIATTR_REGCOUNT
	.align		4
.L_78:
        /*00d8*/ 	.byte	0x04, 0x2f
        /*00da*/ 	.short	(.L_80 - .L_79)
	.align		4
.L_79:
        /*00dc*/ 	.word	index@(_Z22calculateSFCKeysKernelP6VectorPmiS_S_b)
        /*00e0*/ 	.word	0x00000020


	//----- nvinfo : EIATTR_FRAME_SIZE
	.align		4
.L_80:
        /*00e4*/ 	.byte	0x04, 0x11
        /*00e6*/ 	.short	(.L_82 - .L_81)
	.align		4
.L_81:
        /*00e8*/ 	.word	index@($__internal_0_$__cuda_sm20_dblrcp_rn_slowpath_v3)
        /*00ec*/ 	.word	0x00000000


	//----- nvinfo : EIATTR_FRAME_SIZE
	.align		4
.L_82:
        /*00f0*/ 	.byte	0x04, 0x11
        /*00f2*/ 	.short	(.L_84 - .L_83)
	.align		4
.L_83:
        /*00f4*/ 	.word	index@(_Z22calculateSFCKeysKernelP6VectorPmiS_S_b)
        /*00f8*/ 	.word	0x00000000


	//----- nvinfo : EIATTR_REGCOUNT
	.align		4
.L_84:
        /*00fc*/ 	.byte	0x04, 0x2f
        /*00fe*/ 	.short	(.L_86 - .L_85)
	.align		4
.L_85:
        /*0100*/ 	.word	index@(_ZN3cub18CUB_300001_SM_10006detail11EmptyKernelIvEEvv)
        /*0104*/ 	.word	0x00000004


	//----- nvinfo : EIATTR_FRAME_SIZE
	.align		4
.L_86:
        /*0108*/ 	.byte	0x04, 0x11
        /*010a*/ 	.short	(.L_88 - .L_87)
	.align		4
.L_87:
        /*010c*/ 	.word	index@(_ZN3cub18CUB_300001_SM_10006detail11EmptyKernelIvEEvv)
        /*0110*/ 	.word	0x00000000


	//----- nvinfo : EIATTR_REGCOUNT
	.align		4
.L_88:
        /*0114*/ 	.byte	0x04, 0x2f
        /*0116*/ 	.short	(.L_90 - .L_89)
	.align		4
.L_89:
        /*0118*/ 	.word	index@(_ZN3cub18CUB_300001_SM_10006detail10radix_sort31DeviceRadixSortSingleTileKernelINS1_5radix10policy_hubImijE10Policy1000ELNS0_9SortOrderE0EmijNS1_21identity_decomposer_tEEEvPKT1_PSA_PKT2_PSE_T3_iiT4_)
        /*011c*/ 	.word	0x0000007b


	//----- nvinfo : EIATTR_FRAME_SIZE
	.align		4
.L_90:
        /*0120*/ 	.byte	0x04, 0x11
        /*0122*/ 	.short	(.L_92 - .L_91)
	.align		4
.L_91:
        /*0124*/ 	.word	index@(_ZN3cub18CUB_300001_SM_10006detail10radix_sort31DeviceRadixSortSingleTileKernelINS1_5radix10policy_hubImijE10Policy1000ELNS0_9SortOrderE0EmijNS1_21identity_decomposer_tEEEvPKT1_PSA_PKT2_PSE_T3_iiT4_)
        /*0128*/ 	.word	0x00000000


	//----- nvinfo : EIATTR_REGCOUNT
	.align		4
.L_92:
        /*012c*/ 	.byte	0x04, 0x2f
        /*012e*/ 	.short	(.L_94 - .L_93)
	.align		4
.L_93:
        /*0130*/ 	.word	index@(_ZN3cub18CUB_300001_SM_10006detail10radix_sort30DeviceRadixSortHistogramKernelINS1_5radix10policy_hubImijE10Policy1000ELNS0_9SortOrderE0EmjNS1_21identity_decomposer_tEEEvPT2_PKT1_SA_iiT3_)
        /*0134*/ 	.word	0x00000028


	//----- nvinfo : EIATTR_FRAME_SIZE
	.align		4
.L_94:
        /*0138*/ 	.byte	0x04, 0x11
        /*013a*/ 	.short	(.L_96 - .L_95)
	.align		4
.L_95:
        /*013c*/ 	.word	index@(_ZN3cub18CUB_300001_SM_10006detail10radix_sort30DeviceRadixSortHistogramKernelINS1_5radix10policy_hubImijE10Policy1000ELNS0_9SortOrderE0EmjNS1_21identity_decomposer_tEEEvPT2_PKT1_SA_iiT3_)
        /*0140*/ 	.word	0x00000000


	//----- nvinfo : EIATTR_REGCOUNT
	.align		4
.L_96:
        /*0144*/ 	.byte	0x04, 0x2f
        /*0146*/ 	.short	(.L_98 - .L_97)
	.align		4
.L_97:
        /*0148*/ 	.word	index@(_ZN3cub18CUB_300001_SM_10006detail10radix_sort33DeviceRadixSortExclusiveSumKernelINS1_5radix10policy_hubImijE10Policy1000EjEEvPT0_)
        /*014c*/ 	.word	0x00000018


	//----- nvinfo : EIATTR_FRAME_SIZE
	.align		4
.L_98:
        /*0150*/ 	.byte	0x04, 0x11
        /*0152*/ 	.short	(.L_100 - .L_99)
	.align		4
.L_99:
        /*0154*/ 	.word	index@(_ZN3cub18CUB_300001_SM_10006detail10radix_sort33DeviceRadixSortExclusiveSumKernelINS1_5radix10policy_hubImijE10Policy1000EjEEvPT0_)
        /*0158*/ 	.word	0x00000000


	//----- nvinfo : EIATTR_REGCOUNT
	.align		4
.L_100:
        /*015c*/ 	.byte	0x04, 0x2f
        /*015e*/ 	.short	(.L_102 - .L_101)
	.align		4
.L_101:
        /*0160*/ 	.word	index@(_ZN3cub18CUB_300001_SM_10006detail10radix_sort29DeviceRadixSortOnesweepKernelINS1_5radix10policy_hubImijE10Policy1000ELNS0_9SortOrderE0EmijiiNS1_21identity_decomposer_tEEEvPT5_SB_PT3_PKSC_PT1_PKSG_PT2_PKSK_T4_iiT6_)
        /*0164*/ 	.word	0x00000050


	//----- nvinfo : EIATTR_FRAME_SIZE
	.align		4
.L_102:
        /*0168*/ 	.byte	0x04, 0x11
        /*016a*/ 	.short	(.L_104 - .L_103)
	.align		4
.L_103:
        /*016c*/ 	.word	index@(_ZN3cub18CUB_300001_SM_10006detail10radix_sort29DeviceRadixSortOnesweepKernelINS1_5radix10policy_hubImijE10Policy1000ELNS0_9SortOrderE0EmijiiNS1_21identity_decomposer_tEEEvPT5_SB_PT3_PKSC_PT1_PKSG_PT2_PKSK_T4_iiT6_)
        /*0170*/ 	.word	0x00000008


	//----- nvinfo : EIATTR_REGCOUNT
	.align		4
.L_104:
        /*0174*/ 	.byte	0x04, 0x2f
        /*0176*/ 	.short	(.L_106 - .L_105)
	.align		4
.L_105:
        /*0178*/ 	.word	index@(_ZN3cub18CUB_300001_SM_10006detail9transform16transform_kernelINS2_10policy_hubILb1EN4cuda3std3__45tupleIJN6thrust24THRUST_300001_SM_1000_NS17counting_iteratorIiNSA_11use_defaultESC_SC_EEEEEE10policy1000EiNS7_10__identityENSA_10device_ptrIiEEJSD_EEEvT0_iT1_T2_DpNS2_10kernel_argIT3_EE)
        /*017c*/ 	.word	0x00000020


	//----- nvinfo : EIATTR_FRAME_SIZE
	.align		4
.L_106:
        /*0180*/ 	.byte	0x04, 0x11
        /*0182*/ 	.short	(.L_108 - .L_107)
	.align		4
.L_107:
        /*0184*/ 	.word	index@(_ZN3cub18CUB_300001_SM_10006detail9transform16transform_kernelINS2_10policy_hubILb1EN4cuda3std3__45tupleIJN6thrust24THRUST_300001_SM_1000_NS17counting_iteratorIiNSA_11use_defaultESC_SC_EEEEEE10policy1000EiNS7_10__identityENSA_10device_ptrIiEEJSD_EEEvT0_iT1_T2_DpNS2_10kernel_argIT3_EE)
        /*0188*/ 	.word	0x00000000


	//----- nvinfo : EIATTR_REGCOUNT
	.align		4
.L_108:
        /*018c*/ 	.byte	0x04, 0x2f
        /*018e*/ 	.short	(.L_110 - .L_109)
	.align		4
.L_109:
        /*0190*/ 	.word	index@(_ZN3cub18CUB_300001_SM_10006detail9transform16transform_kernelINS2_10policy_hubILb1EN4cuda3std3__45tupleIJN6thrust24THRUST_300001_SM_1000_NS17counting_iteratorIiNSA_11use_defaultESC_SC_EEEEEE10policy1000ElNS7_10__identityENSA_10device_ptrIiEEJSD_EEEvT0_iT1_T2_DpNS2_10kernel_argIT3_EE)
        /*0194*/ 	.word	0x0000001e


	//----- nvinfo : EIATTR_FRAME_SIZE
	.align		4
.L_110:
        /*0198*/ 	.byte	0x04, 0x11
        /*019a*/ 	.short	(.L_112 - .L_111)
	.align		4
.L_111:
        /*019c*/ 	.word	index@(_ZN3cub18CUB_300001_SM_10006detail9transform16transform_kernelINS2_10policy_hubILb1EN4cuda3std3__45tupleIJN6thrust24THRUST_300001_SM_1000_NS17counting_iteratorIiNSA_11use_defaultESC_SC_EEEEEE10policy1000ElNS7_10__identityENSA_10device_ptrIiEEJSD_EEEvT0_iT1_T2_DpNS2_10kernel_argIT3_EE)
        /*01a0*/ 	.word	0x00000000


	//----- nvinfo : EIATTR_MIN_STACK_SIZE
	.align		4
.L_112:
        /*01a4*/ 	.byte	0x04, 0x12
        /*01a6*/ 	.short	(.L_114 - .L_113)
	.align		4
.L_113:
        /*01a8*/ 	.word	index@(_ZN3cub18CUB_300001_SM_10006detail9transform16transform_kernelINS2_10policy_hubILb1EN4cuda3std3__45tupleIJN6thrust24THRUST_300001_SM_1000_NS17counting_iteratorIiNSA_11use_defaultESC_SC_EEEEEE10policy1000ElNS7_10__identityENSA_10device_ptrIiEEJSD_EEEvT0_iT1_T2_DpNS2_10kernel_argIT3_EE)
        /*01ac*/ 	.word	0x00000000


	//----- nvinfo : EIATTR_MIN_STACK_SIZE
	.align		4
.L_114:
        /*01b0*/ 	.byte	0x04, 0x12
        /*01b2*/ 	.short	(.L_116 - .L_115)
	.align		4
.L_115:
        /*01b4*/ 	.word	index@(_ZN3cub18CUB_300001_SM_10006detail9transform16transform_kernelINS2_10policy_hubILb1EN4cuda3std3__45tupleIJN6thrust24THRUST_300001_SM_1000_NS17counting_iteratorIiNSA_11use_defaultESC_SC_EEEEEE10policy1000EiNS7_10__identityENSA_10device_ptrIiEEJSD_EEEvT0_iT1_T2_DpNS2_10kernel_argIT3_EE)
        /*01b8*/ 	.word	0x00000000


	//----- nvinfo : EIATTR_MIN_STACK_SIZE
	.align		4
.L_116:
        /*01bc*/ 	.byte	0x04, 0x12
        /*01be*/ 	.short	(.L_118 - .L_117)
	.align		4
.L_117:
        /*01c0*/ 	.word	index@(_ZN3cub18CUB_300001_SM_10006detail10radix_sort29DeviceRadixSortOnesweepKernelINS1_5radix10policy_hubImijE10Policy1000ELNS0_9SortOrderE0EmijiiNS1_21identity_decomposer_tEEEvPT5_SB_PT3_PKSC_PT1_PKSG_PT2_PKSK_T4_iiT6_)
        /*01c4*/ 	.word	0x00000008


	//----- nvinfo : EIATTR_MIN_STACK_SIZE
	.align		4
.L_118:
        /*01c8*/ 	.byte	0x04, 0x12
        /*01ca*/ 	.short	(.L_120 - .L_119)
	.align		4
.L_119:
        /*01cc*/ 	.word	index@(_ZN3cub18CUB_300001_SM_10006detail10radix_sort33DeviceRadixSortExclusiveSumKernelINS1_5radix10policy_hubImijE10Policy1000EjEEvPT0_)
        /*01d0*/ 	.word	0x00000000


	//----- nvinfo : EIATTR_MIN_STACK_SIZE
	.align		4
.L_120:
        /*01d4*/ 	.byte	0x04, 0x12
        /*01d6*/ 	.short	(.L_122 - .L_121)
	.align		4
.L_121:
        /*01d8*/ 	.word	index@(_ZN3cub18CUB_300001_SM_10006detail10radix_sort30DeviceRadixSortHistogramKernelINS1_5radix10policy_hubImijE10Policy1000ELNS0_9SortOrderE0EmjNS1_21identity_decomposer_tEEEvPT2_PKT1_SA_iiT3_)
        /*01dc*/ 	.word	0x00000000


	//----- nvinfo : EIATTR_MIN_STACK_SIZE
	.align		4
.L_122:
        /*01e0*/ 	.byte	0x04, 0x12
        /*01e2*/ 	.short	(.L_124 - .L_123)
	.align		4
.L_123:
        /*01e4*/ 	.word	index@(_ZN3cub18CUB_300001_SM_10006detail10radix_sort31DeviceRadixSortSingleTileKernelINS1_5radix10policy_hubImijE10Policy1000ELNS0_9SortOrderE0EmijNS1_21identity_decomposer_tEEEvPKT1_PSA_PKT2_PSE_T3_iiT4_)
        /*01e8*/ 	.word	0x00000000


	//----- nvinfo : EIATTR_MIN_STACK_SIZE
	.align		4
.L_124:
        /*01ec*/ 	.byte	0x04, 0x12
        /*01ee*/ 	.short	(.L_126 - .L_125)
	.align		4
.L_125:
        /*01f0*/ 	.word	index@(_ZN3cub18CUB_300001_SM_10006detail11EmptyKernelIvEEvv)
        /*01f4*/ 	.word	0x00000000


	//----- nvinfo : EIATTR_MIN_STACK_SIZE
	.align		4
.L_126:
        /*01f8*/ 	.byte	0x04, 0x12
        /*01fa*/ 	.short	(.L_128 - .L_127)
	.align		4
.L_127:
        /*01fc*/ 	.word	index@(_Z22calculateSFCKeysKernelP6VectorPmiS_S_b)
        /*0200*/ 	.word	0x00000000


	//----- nvinfo : EIATTR_MIN_STACK_SIZE
	.align		4
.L_128:
        /*0204*/ 	.byte	0x04, 0x12
        /*0206*/ 	.short	(.L_130 - .L_129)
	.align		4
.L_129:
        /*0208*/ 	.word	index@(_Z22extractPositionsKernelP4BodyP6Vectori)
        /*020c*/ 	.word	0x00000000


	//----- nvinfo : EIATTR_MIN_STACK_SIZE
	.align		4
.L_130:
        /*0210*/ 	.byte	0x04, 0x12
        /*0212*/ 	.short	(.L_132 - .L_131)
	.align		4
.L_131:
        /*0214*/ 	.word	index@(_Z23CalculateEnergiesKernelP4BodyiPdS1_)
        /*0218*/ 	.word	0x00000000


	//----- nvinfo : EIATTR_MIN_STACK_SIZE
	.align		4
.L_132:
        /*021c*/ 	.byte	0x04, 0x12
        /*021e*/ 	.short	(.L_134 - .L_133)
	.align		4
.L_133:
        /*0220*/ 	.word	index@(_Z18ComputeForceKernelP4NodeP4BodyPibiiid)
        /*0224*/ 	.word	0x00000000


	//----- nvinfo : EIATTR_MIN_STACK_SIZE
	.align		4
.L_134:
        /*0228*/ 	.byte	0x04, 0x12
        /*022a*/ 	.short	(.L_136 - .L_135)
	.align		4
.L_135:
        /*022c*/ 	.word	index@(_Z22ConstructOctTreeKernelP4NodeP4BodyS2_Pibiiii)
        /*0230*/ 	.word	0x00000000


	//----- nvinfo : EIATTR_MIN_STACK_SIZE
	.align		4
.L_136:
        /*0234*/ 	.byte	0x04, 0x12
        /*0236*/ 	.short	(.L_138 - .L_137)
	.align		4
.L_137:
        /*0238*/ 	.word	index@(_Z24ComputeBoundingBoxKernelP4NodeP4BodyPibS3_i)
        /*023c*/ 	.word	0x00000000


	//----- nvinfo : EIATTR_MIN_STACK_SIZE
	.align		4
.L_138:
        /*0240*/ 	.byte	0x04, 0x12
        /*0242*/ 	.short	(.L_140 - .L_139)
	.align		4
.L_139:
        /*0244*/ 	.word	index@(_Z11ResetKernelP4NodePiii)
        /*0248*/ 	.word	0x00000000
.L_140:


//--------------------- .nv.compat                --------------------------
	.section	.nv.compat,"",@"SHT_CUDA_COMPAT_INFO"
	.align	4
        /*0000*/ 	.byte	0x02, 0x09, 0x00, 0x00, 0x02, 0x02, 0x01, 0x00, 0x02, 0x05, 0x05, 0x00, 0x03, 0x07, 0x01, 0x01
        /*0010*/ 	.byte	0x02, 0x03, 0x00, 0x00, 0x02, 0x06, 0x01, 0x00, 0x04, 0x0b, 0x08, 0x00, 0x01, 0x00, 0x00, 0x00
        /*0020*/ 	.byte	0x00, 0x00, 0x00, 0x00


//--------------------- .nv.info._ZN3cub18CUB_300001_SM_10006detail9transform16transform_kernelINS2_10policy_hubILb1EN4cuda3std3__45tupleIJN6thrust24THRUST_300001_SM_1000_NS17counting_iteratorIiNSA_11use_defaultESC_SC_EEEEEE10policy1000ElNS7_10__identityENSA_10device_ptrIiEEJSD_EEEvT0_iT1_T2_DpNS2_10kernel_argIT3_EE --------------------------
	.section	.nv.info._ZN3cub18CUB_300001_SM_10006detail9transform16transform_kernelINS2_10policy_hubILb1EN4cuda3std3__45tupleIJN6thrust24THRUST_300001_SM_1000_NS17counting_iteratorIiNSA_11use_defaultESC_SC_EEEEEE10policy1000ElNS7_10__identityENSA_10device_ptrIiEEJSD_EEEvT0_iT1_T2_DpNS2_10kernel_argIT3_EE,"",@"SHT_CUDA_INFO"
	.sectionflags	@""
	.align	4


	//----- nvinfo : EIATTR_CUDA_API_VERSION
	.align		4
        /*0000*/ 	.byte	0x04, 0x37
        /*0002*/ 	.short	(.L_142 - .L_141)
.L_141:
        /*0004*/ 	.word	0x00000082


	//----- nvinfo : EIATTR_KPARAM_INFO
	.align		4
.L_142:
        /*0008*/ 	.byte	0x04, 0x17
        /*000a*/ 	.short	(.L_144 - .L_143)
.L_143:
        /*000c*/ 	.word	0x00000000
        /*0010*/ 	.short	0x0004
        /*0012*/ 	.short	0x0018
        /*0014*/ 	.byte	0x00, 0xf0, 0x41, 0x00


	//----- nvinfo : EIATTR_KPARAM_INFO
	.align		4
.L_144:
        /*0018*/ 	.byte	0x04, 0x17
        /*001a*/ 	.short	(.L_146 - .L_145)
.L_145:
        /*001c*/ 	.word	0x00000000
        /*0020*/ 	.short	0x0003
        /*0022*/ 	.short	0x0010
        /*0024*/ 	.byte	0x00, 0xf0, 0x21, 0x00


	//----- nvinfo : EIATTR_KPARAM_INFO
	.align		4
.L_146:
        /*0028*/ 	.byte	0x04, 0x17
        /*002a*/ 	.short	(.L_148 - .L_147)
.L_147:
        /*002c*/ 	.word	0x00000000
        /*0030*/ 	.short	0x0002
        /*0032*/ 	.short	0x000c
        /*0034*/ 	.byte	0x00, 0xf0, 0x05, 0x00


	//----- nvinfo : EIATTR_KPARAM_INFO
	.align		4
.L_148:
        /*0038*/ 	.byte	0x04, 0x17
        /*003a*/ 	.short	(.L_150 - .L_149)
.L_149:
        /*003c*/ 	.word	0x00000000
        /*0040*/ 	.short	0x0001
        /*0042*/ 	.short	0x0008
        /*0044*/ 	.byte	0x00, 0xf0, 0x11, 0x00


	//----- nvinfo : EIATTR_KPARAM_INFO
	.align		4
.L_150:
        /*0048*/ 	.byte	0x04, 0x17
        /*004a*/ 	.short	(.L_152 - .L_151)
.L_151:
        /*004c*/ 	.word	0x00000000
        /*0050*/ 	.short	0x0000
        /*0052*/ 	.short	0x0000
        /*0054*/ 	.byte	0x00, 0xf0, 0x21, 0x00


	//----- nvinfo : EIATTR_SPARSE_MMA_MASK
	.align		4
.L_152:
        /*0058*/ 	.byte	0x03, 0x50
        /*005a*/ 	.short	0x0000


	//----- nvinfo : EIATTR_MAXREG_COUNT
	.align		4
        /*005c*/ 	.byte	0x03, 0x1b
        /*005e*/ 	.short	0x00ff


	//----- nvinfo : EIATTR_MERCURY_ISA_VERSION
	.align		4
        /*0060*/ 	.byte	0x03, 0x5f
        /*0062*/ 	.short	0x0101


	//----- nvinfo : EIATTR_VRC_CTA_INIT_COUNT
	.align		4
        /*0064*/ 	.byte	0x02, 0x4a
	.zero		1
	.zero		1


	//----- nvinfo : EIATTR_EXIT_INSTR_OFFSETS
	.align		4
        /*0068*/ 	.byte	0x04, 0x1c
        /*006a*/ 	.short	(.L_154 - .L_153)


	//   ....[0]....
.L_153:
        /*006c*/ 	.word	0x00000170


	//   ....[1]....
        /*0070*/ 	.word	0x00000680


	//   ....[2]....
        /*0074*/ 	.word	0x00000800


	//   ....[3]....
        /*0078*/ 	.word	0x000008f0


	//   ....[4]....
        /*007c*/ 	.word	0x00000920


	//   ....[5]....
        /*0080*/ 	.word	0x00000960


	//   ....[6]....
        /*0084*/ 	.word	0x00000980


	//   ....[7]....
        /*0088*/ 	.word	0x00000b80


	//   ....[8]....
        /*008c*/ 	.word	0x00000c80


	//   ....[9]....
        /*0090*/ 	.word	0x00000d40


	//   ....[10]....
        /*0094*/ 	.word	0x00000d90


	//----- nvinfo : EIATTR_MAX_THREADS
	.align		4
.L_154:
        /*0098*/ 	.byte	0x04, 0x05
        /*009a*/ 	.short	(.L_156 - .L_155)
.L_155:
        /*009c*/ 	.word	0x00000080
        /*00a0*/ 	.word	0x00000001
        /*00a4*/ 	.word	0x00000001


	//----- nvinfo : EIATTR_CBANK_PARAM_SIZE
	.align		4
.L_156:
        /*00a8*/ 	.byte	0x03, 0x19
        /*00aa*/ 	.short	0x0028


	//----- nvinfo : EIATTR_PARAM_CBANK
	.align		4
        /*00ac*/ 	.byte	0x04, 0x0a
        /*00ae*/ 	.short	(.L_158 - .L_157)
	.align		4
.L_157:
        /*00b0*/ 	.word	index@(.nv.constant0._ZN3cub18CUB_300001_SM_10006detail9transform16transform_kernelINS2_10policy_hubILb1EN4cuda3std3__45tupleIJN6thrust24THRUST_300001_SM_1000_NS17counting_iteratorIiNSA_11use_defaultESC_SC_EEEEEE10policy1000ElNS7_10__identityENSA_10device_ptrIiEEJSD_EEEvT0_iT1_T2_DpNS2_10kernel_argIT3_EE)
        /*00b4*/ 	.short	0x0380
        /*00b6*/ 	.short	0x0028


	//----- nvinfo : EIATTR_SW_WAR
	.align		4
.L_158:
        /*00b8*/ 	.byte	0x04, 0x36
        /*00ba*/ 	.short	(.L_160 - .L_159)
.L_159:
        /*00bc*/ 	.word	0x00000008
.L_160:


//--------------------- .nv.info._ZN3cub18CUB_300001_SM_10006detail9transform16transform_kernelINS2_10policy_hubILb1EN4cuda3std3__45tupleIJN6thrust24THRUST_300001_SM_1000_NS17counting_iteratorIiNSA_11use_defaultESC_SC_EEEEEE10policy1000EiNS7_10__identityENSA_10device_ptrIiEEJSD_EEEvT0_iT1_T2_DpNS2_10kernel_argIT3_EE --------------------------
	.section	.nv.info._ZN3cub18CUB_300001_SM_10006detail9transform16transform_kernelINS2_10policy_hubILb1EN4cuda3std3__45tupleIJN6thrust24THRUST_300001_SM_1000_NS17counting_iteratorIiNSA_11use_defaultESC_SC_EEEEEE10policy1000EiNS7_10__identityENSA_10device_ptrIiEEJSD_EEEvT0_iT1_T2_DpNS2_10kernel_argIT3_EE,"",@"SHT_CUDA_INFO"
	.sectionflags	@""
	.align	4


	//----- nvinfo : EIATTR_CUDA_API_VERSION
	.align		4
        /*0000*/ 	.byte	0x04, 0x37
        /*0002*/ 	.short	(.L_162 - .L_161)
.L_161:
        /*0004*/ 	.word	0x00000082


	//----- nvinfo : EIATTR_KPARAM_INFO
	.align		4
.L_162:
        /*0008*/ 	.byte	0x04, 0x17
        /*000a*/ 	.short	(.L_164 - .L_163)
.L_163:
        /*000c*/ 	.word	0x00000000
        /*0010*/ 	.short	0x0004
        /*0012*/ 	.short	0x0018
        /*0014*/ 	.byte	0x00, 0xf0, 0x41, 0x00


	//----- nvinfo : EIATTR_KPARAM_INFO
	.align		4
.L_164:
        /*0018*/ 	.byte	0x04, 0x17
        /*001a*/ 	.short	(.L_166 - .L_165)
.L_165:
        /*001c*/ 	.word	0x00000000
        /*0020*/ 	.short	0x0003
        /*0022*/ 	.short	0x0010
        /*0024*/ 	.byte	0x00, 0xf0, 0x21, 0x00


	//----- nvinfo : EIATTR_KPARAM_INFO
	.align		4
.L_166:
        /*0028*/ 	.byte	0x04, 0x17
        /*002a*/ 	.short	(.L_168 - .L_167)
.L_167:
        /*002c*/ 	.word	0x00000000
        /*0030*/ 	.short	0x0002
        /*0032*/ 	.short	0x0008
        /*0034*/ 	.byte	0x00, 0xf0, 0x05, 0x00


	//----- nvinfo : EIATTR_KPARAM_INFO
	.align		4
.L_168:
        /*0038*/ 	.byte	0x04, 0x17
        /*003a*/ 	.short	(.L_170 - .L_169)
.L_169:
        /*003c*/ 	.word	0x00000000
        /*0040*/ 	.short	0x0001
        /*0042*/ 	.short	0x0004
        /*0044*/ 	.byte	0x00, 0xf0, 0x11, 0x00


	//----- nvinfo : EIATTR_KPARAM_INFO
	.align		4
.L_170:
        /*0048*/ 	.byte	0x04, 0x17
        /*004a*/ 	.short	(.L_172 - .L_171)
.L_171:
        /*004c*/ 	.word	0x00000000
        /*0050*/ 	.short	0x0000
        /*0052*/ 	.short	0x0000
        /*0054*/ 	.byte	0x00, 0xf0, 0x11, 0x00


	//----- nvinfo : EIATTR_SPARSE_MMA_MASK
	.align		4
.L_172:
        /*0058*/ 	.byte	0x03, 0x50
        /*005a*/ 	.short	0x0000


	//----- nvinfo : EIATTR_MAXREG_COUNT
	.align		4
        /*005c*/ 	.byte	0x03, 0x1b
        /*005e*/ 	.short	0x00ff


	//----- nvinfo : EIATTR_MERCURY_ISA_VERSION
	.align		4
        /*0060*/ 	.byte	0x03, 0x5f
        /*0062*/ 	.short	0x0101


	//----- nvinfo : EIATTR_VRC_CTA_INIT_COUNT
	.align		4
        /*0064*/ 	.byte	0x02, 0x4a
	.zero		1
	.zero		1


	//----- nvinfo : EIATTR_EXIT_INSTR_OFFSETS
	.align		4
        /*0068*/ 	.byte	0x04, 0x1c
        /*006a*/ 	.short	(.L_174 - .L_173)


	//   ....[0]....
.L_173:
        /*006c*/ 	.word	0x000000f0


	//   ....[1]....
        /*0070*/ 	.word	0x000002f0


	//   ....[2]....
        /*0074*/ 	.word	0x00000400


	//   ....[3]....
        /*0078*/ 	.word	0x000004c0


	//   ....[4]....
        /*007c*/ 	.word	0x00000510


	//   ....[5]....
        /*0080*/ 	.word	0x00000530


	//   ....[6]....
        /*0084*/ 	.word	0x00000810


	//   ....[7]....
        /*0088*/ 	.word	0x00000990


	//   ....[8]....
        /*008c*/ 	.word	0x00000a80


	//   ....[9]....
        /*0090*/ 	.word	0x00000ab0


	//   ....[10]....
        /*0094*/ 	.word	0x00000af0


	//----- nvinfo : EIATTR_MAX_THREADS
	.align		4
.L_174:
        /*0098*/ 	.byte	0x04, 0x05
        /*009a*/ 	.short	(.L_176 - .L_175)
.L_175:
        /*009c*/ 	.word	0x00000080
        /*00a0*/ 	.word	0x00000001
        /*00a4*/ 	.word	0x00000001


	//----- nvinfo : EIATTR_CBANK_PARAM_SIZE
	.align		4
.L_176:
        /*00a8*/ 	.byte	0x03, 0x19
        /*00aa*/ 	.short	0x0028


	//----- nvinfo : EIATTR_PARAM_CBANK
	.align		4
        /*00ac*/ 	.byte	0x04, 0x0a
        /*00ae*/ 	.short	(.L_178 - .L_177)
	.align		4
.L_177:
        /*00b0*/ 	.word	index@(.nv.constant0._ZN3cub18CUB_300001_SM_10006detail9transform16transform_kernelINS2_10policy_hubILb1EN4cuda3std3__45tupleIJN6thrust24THRUST_300001_SM_1000_NS17counting_iteratorIiNSA_11use_defaultESC_SC_EEEEEE10policy1000EiNS7_10__identityENSA_10device_ptrIiEEJSD_EEEvT0_iT1_T2_DpNS2_10kernel_argIT3_EE)
        /*00b4*/ 	.short	0x0380
        /*00b6*/ 	.short	0x0028


	//----- nvinfo : EIATTR_SW_WAR
	.align		4
.L_178:
        /*00b8*/ 	.byte	0x04, 0x36
        /*00ba*/ 	.short	(.L_180 - .L_179)
.L_179:
        /*00bc*/ 	.word	0x00000008
.L_180:


//--------------------- .nv.info._ZN3cub18CUB_300001_SM_10006detail10radix_sort29DeviceRadixSortOnesweepKernelINS1_5radix10policy_hubImijE10Policy1000ELNS0_9SortOrderE0EmijiiNS1_21identity_decomposer_tEEEvPT5_SB_PT3_PKSC_PT1_PKSG_PT2_PKSK_T4_iiT6_ --------------------------
	.section	.nv.info._ZN3cub18CUB_300001_SM_10006detail10radix_sort29DeviceRadixSortOnesweepKernelINS1_5radix10policy_hubImijE10Policy1000ELNS0_9SortOrderE0EmijiiNS1_21identity_decomposer_tEEEvPT5_SB_PT3_PKSC_PT1_PKSG_PT2_PKSK_T4_iiT6_,"",@"SHT_CUDA_INFO"
	.sectionflags	@""
	.align	4


	//----- nvinfo : EIATTR_CUDA_API_VERSION
	.align		4
        /*0000*/ 	.byte	0x04, 0x37
        /*0002*/ 	.short	(.L_182 - .L_181)
.L_181:
        /*0004*/ 	.word	0x00000082


	//----- nvinfo : EIATTR_KPARAM_INFO
	.align		4
.L_182:
        /*0008*/ 	.byte	0x04, 0x17
        /*000a*/ 	.short	(.L_184 - .L_183)
.L_183:
        /*000c*/ 	.word	0x00000000
        /*0010*/ 	.short	0x000b
        /*0012*/ 	.short	0x004c
        /*0014*/ 	.byte	0x00, 0xf0, 0x05, 0x00


	//----- nvinfo : EIATTR_KPARAM_INFO
	.align		4
.L_184:
        /*0018*/ 	.byte	0x04, 0x17
        /*001a*/ 	.short	(.L_186 - .L_185)
.L_185:
        /*001c*/ 	.word	0x00000000
        /*0020*/ 	.short	0x000a
        /*0022*/ 	.short	0x0048
        /*0024*/ 	.byte	0x00, 0xf0, 0x11, 0x00


	//----- nvinfo : EIATTR_KPARAM_INFO
	.align		4
.L_186:
        /*0028*/ 	.byte	0x04, 0x17
        /*002a*/ 	.short	(.L_188 - .L_187)
.L_187:
        /*002c*/ 	.word	0x00000000
        /*0030*/ 	.short	0x0009
        /*0032*/ 	.short	0x0044
        /*0034*/ 	.byte	0x00, 0xf0, 0x11, 0x00


	//----- nvinfo : EIATTR_KPARAM_INFO
	.align		4
.L_188:
        /*0038*/ 	.byte	0x04, 0x17
        /*003a*/ 	.short	(.L_190 - .L_189)
.L_189:
        /*003c*/ 	.word	0x00000000
        /*0040*/ 	.short	0x0008
        /*0042*/ 	.short	0x0040
        /*0044*/ 	.byte	0x00, 0xf0, 0x11, 0x00


	//----- nvinfo : EIATTR_KPARAM_INFO
	.align		4
.L_190:
        /*0048*/ 	.byte	0x04, 0x17
        /*004a*/ 	.short	(.L_192 - .L_191)
.L_191:
        /*004c*/ 	.word	0x00000000
        /*0050*/ 	.short	0x0007
        /*0052*/ 	.short	0x0038
        /*0054*/ 	.byte	0x00, 0xf5, 0x21, 0x00


	//----- nvinfo : EIATTR_KPARAM_INFO
	.align		4
.L_192:
        /*0058*/ 	.byte	0x04, 0x17
        /*005a*/ 	.short	(.L_194 - .L_193)
.L_193:
        /*005c*/ 	.word	0x00000000
        /*0060*/ 	.short	0x0006
        /*0062*/ 	.short	0x0030
        /*0064*/ 	.byte	0x00, 0xf5, 0x21, 0x00


	//----- nvinfo : EIATTR_KPARAM_INFO
	.align		4
.L_194:
        /*0068*/ 	.byte	0x04, 0x17
        /*006a*/ 	.short	(.L_196 - .L_195)
.L_195:
        /*006c*/ 	.word	0x00000000
        /*0070*/ 	.short	0x0005
        /*0072*/ 	.short	0x0028
        /*0074*/ 	.byte	0x00, 0xf5, 0x21, 0x00


	//----- nvinfo : EIATTR_KPARAM_INFO
	.align		4
.L_196:
        /*0078*/ 	.byte	0x04, 0x17
        /*007a*/ 	.short	(.L_198 - .L_197)
.L_197:
        /*007c*/ 	.word	0x00000000
        /*0080*/ 	.short	0x0004
        /*0082*/ 	.short	0x0020
        /*0084*/ 	.byte	0x00, 0xf5, 0x21, 0x00


	//----- nvinfo : EIATTR_KPARAM_INFO
	.align		4
.L_198:
        /*0088*/ 	.byte	0x04, 0x17
        /*008a*/ 	.short	(.L_200 - .L_199)
.L_199:
        /*008c*/ 	.word	0x00000000
        /*0090*/ 	.short	0x0003
        /*0092*/ 	.short	0x0018
        /*0094*/ 	.byte	0x00, 0xf5, 0x21, 0x00


	//----- nvinfo : EIATTR_KPARAM_INFO
	.align		4
.L_200:
        /*0098*/ 	.byte	0x04, 0x17
        /*009a*/ 	.short	(.L_202 - .L_201)
.L_201:
        /*009c*/ 	.word	0x00000000
        /*00a0*/ 	.short	0x0002
        /*00a2*/ 	.short	0x0010
        /*00a4*/ 	.byte	0x00, 0xf5, 0x21, 0x00


	//----- nvinfo : EIATTR_KPARAM_INFO
	.align		4
.L_202:
        /*00a8*/ 	.byte	0x04, 0x17
        /*00aa*/ 	.short	(.L_204 - .L_203)
.L_203:
        /*00ac*/ 	.word	0x00000000
        /*00b0*/ 	.short	0x0001
        /*00b2*/ 	.short	0x0008
        /*00b4*/ 	.byte	0x00, 0xf5, 0x21, 0x00


	//----- nvinfo : EIATTR_KPARAM_INFO
	.align		4
.L_204:
        /*00b8*/ 	.byte	0x04, 0x17
        /*00ba*/ 	.short	(.L_206 - .L_205)
.L_205:
        /*00bc*/ 	.word	0x00000000
        /*00c0*/ 	.short	0x0000
        /*00c2*/ 	.short	0x0000
        /*00c4*/ 	.byte	0x00, 0xf5, 0x21, 0x00


	//----- nvinfo : EIATTR_SPARSE_MMA_MASK
	.align		4
.L_206:
        /*00c8*/ 	.byte	0x03, 0x50
        /*00ca*/ 	.short	0x0000


	//----- nvinfo : EIATTR_MAXREG_COUNT
	.align		4
        /*00cc*/ 	.byte	0x03, 0x1b
        /*00ce*/ 	.short	0x00a8


	//----- nvinfo : EIATTR_NUM_BARRIERS
	.align		4
        /*00d0*/ 	.byte	0x02, 0x4c
        /*00d2*/ 	.byte	0x01
	.zero		1


	//----- nvinfo : EIATTR_ANNOTATIONS
	.align		4
        /*00d4*/ 	.byte	0x04, 0x55
        /*00d6*/ 	.short	(.L_208 - .L_207)


	//   ....[0]....
.L_207:
        /*00d8*/ 	.word	0x00000001
        /*00dc*/ 	.byte	0xe0, 0x0e, 0x00, 0x00, 0x01, 0x00, 0x00, 0x00, 0xf0, 0x0f, 0x00, 0x00, 0x01, 0x00, 0x00, 0x00
        /*00ec*/ 	.byte	0x10, 0x2a, 0x00, 0x00, 0x01, 0x00, 0x00, 0x00, 0xe0, 0x31, 0x00, 0x00, 0x01, 0x00, 0x00, 0x00
        /*00fc*/ 	.byte	0xe0, 0x4f, 0x00, 0x00


	//----- nvinfo : EIATTR_MERCURY_ISA_VERSION
	.align		4
.L_208:
        /*0100*/ 	.byte	0x03, 0x5f
        /*0102*/ 	.short	0x0101


	//----- nvinfo : EIATTR_COOP_GROUP_MASK_REGIDS
	.align		4
        /*0104*/ 	.byte	0x04, 0x29
        /*0106*/ 	.short	(.L_210 - .L_209)


	//   ....[0]....
.L_209:
        /*0108*/ 	.word	0xffffffff


	//   ....[1]....
        /*010c*/ 	.word	0x05000004


	//   ....[2]....
        /*0110*/ 	.word	0xffffffff


	//   ....[3]....
        /*0114*/ 	.word	0xffffffff


	//   ....[4]....
        /*0118*/ 	.word	0xffffffff


	//   ....[5]....
        /*011c*/ 	.word	0xffffffff


	//   ....[6]....
        /*0120*/ 	.word	0xffffffff


	//   ....[7]....
        /*0124*/ 	.word	0xffffffff


	//   ....[8]....
        /*0128*/ 	.word	0xffffffff


	//   ....[9]....
        /*012c*/ 	.word	0xffffffff


	//   ....[10]....
        /*0130*/ 	.word	0xffffffff


	//   ....[11]....
        /*0134*/ 	.word	0xffffffff


	//   ....[12]....
        /*0138*/ 	.word	0xffffffff


	//   ....[13]....
        /*013c*/ 	.word	0xffffffff


	//   ....[14]....
        /*0140*/ 	.word	0xffffffff


	//   ....[15]....
        /*0144*/ 	.word	0xffffffff


	//   ....[16]....
        /*0148*/ 	.word	0xffffffff


	//   ....[17]....
        /*014c*/ 	.word	0xffffffff


	//   ....[18]....
        /*0150*/ 	.word	0xffffffff


	//   ....[19]....
        /*0154*/ 	.word	0xffffffff


	//   ....[20]....
        /*0158*/ 	.word	0xffffffff


	//   ....[21]....
        /*015c*/ 	.word	0xffffffff


	//   ....[22]....
        /*0160*/ 	.word	0xffffffff


	//   ....[23]....
        /*0164*/ 	.word	0xffffffff


	//   ....[24]....
        /*0168*/ 	.word	0xffffffff


	//   ....[25]....
        /*016c*/ 	.word	0xffffffff


	//   ....[26]....
        /*0170*/ 	.word	0xffffffff


	//   ....[27]....
        /*0174*/ 	.word	0xffffffff


	//   ....[28]....
        /*0178*/ 	.word	0xffffffff


	//   ....[29]....
        /*017c*/ 	.word	0xffffffff


	//   ....[30]....
        /*0180*/ 	.word	0xffffffff


	//   ....[31]....
        /*0184*/ 	.word	0xffffffff


	//   ....[32]....
        /*0188*/ 	.word	0xffffffff


	//   ....[33]....
        /*018c*/ 	.word	0xffffffff


	//   ....[34]....
        /*0190*/ 	.word	0xffffffff


	//   ....[35]....
        /*0194*/ 	.word	0xffffffff


	//   ....[36]....
        /*0198*/ 	.word	0xffffffff


	//   ....[37]....
        /*019c*/ 	.word	0xffffffff


	//   ....[38]....
        /*01a0*/ 	.word	0xffffffff


	//   ....[39]....
        /*01a4*/ 	.word	0xffffffff


	//   ....[40]....
        /*01a8*/ 	.word	0xffffffff


	//   ....[41]....
        /*01ac*/ 	.word	0xffffffff


	//   ....[42]....
        /*01b0*/ 	.word	0xffffffff


	//   ....[43]....
        /*01b4*/ 	.word	0xffffffff


	//   ....[44]....
        /*01b8*/ 	.word	0xffffffff


	//   ....[45]....
        /*01bc*/ 	.word	0xffffffff


	//   ....[46]....
        /*01c0*/ 	.word	0xffffffff


	//   ....[47]....
        /*01c4*/ 	.word	0xffffffff


	//   ....[48]....
        /*01c8*/ 	.word	0xffffffff


	//   ....[49]....
        /*01cc*/ 	.word	0xffffffff


	//   ....[50]....
        /*01d0*/ 	.word	0xffffffff


	//   ....[51]....
        /*01d4*/ 	.word	0xffffffff


	//   ....[52]....
        /*01d8*/ 	.word	0xffffffff


	//   ....[53]....
        /*01dc*/ 	.word	0xffffffff


	//   ....[54]....
        /*01e0*/ 	.word	0xffffffff


	//   ....[55]....
        /*01e4*/ 	.word	0xffffffff


	//   ....[56]....
        /*01e8*/ 	.word	0xffffffff


	//   ....[57]....
        /*01ec*/ 	.word	0xffffffff


	//   ....[58]....
        /*01f0*/ 	.word	0xffffffff


	//   ....[59]....
        /*01f4*/ 	.word	0xffffffff


	//   ....[60]....
        /*01f8*/ 	.word	0xffffffff


	//   ....[61]....
        /*01fc*/ 	.word	0xffffffff


	//   ....[62]....
        /*0200*/ 	.word	0xffffffff


	//   ....[63]....
        /*0204*/ 	.word	0xffffffff


	//   ....[64]....
        /*0208*/ 	.word	0xffffffff


	//   ....[65]....
        /*020c*/ 	.word	0xffffffff


	//   ....[66]....
        /*0210*/ 	.word	0xffffffff


	//   ....[67]....
        /*0214*/ 	.word	0xffffffff


	//   ....[68]....
        /*0218*/ 	.word	0xffffffff


	//   ....[69]....
        /*021c*/ 	.word	0xffffffff


	//   ....[70]....
        /*0220*/ 	.word	0xffffffff


	//   ....[71]....
        /*0224*/ 	.word	0xffffffff


	//   ....[72]....
        /*0228*/ 	.word	0xffffffff


	//   ....[73]....
        /*022c*/ 	.word	0xffffffff


	//   ....[74]....
        /*0230*/ 	.word	0xffffffff


	//   ....[75]....
        /*0234*/ 	.word	0xffffffff


	//   ....[76]....
        /*0238*/ 	.word	0xffffffff


	//   ....[77]....
        /*023c*/ 	.word	0xffffffff


	//   ....[78]....
        /*0240*/ 	.word	0xffffffff


	//   ....[79]....
        /*0244*/ 	.word	0xffffffff


	//   ....[80]....
        /*0248*/ 	.word	0xffffffff


	//   ....[81]....
        /*024c*/ 	.word	0xffffffff


	//   ....[82]....
        /*0250*/ 	.word	0xffffffff


	//   ....[83]....
        /*0254*/ 	.word	0xffffffff


	//   ....[84]....
        /*0258*/ 	.word	0xffffffff


	//   ....[85]....
        /*025c*/ 	.word	0xffffffff


	//   ....[86]....
        /*0260*/ 	.word	0xffffffff


	//   ....[87]....
        /*0264*/ 	.word	0xffffffff


	//   ....[88]....
        /*0268*/ 	.word	0xffffffff


	//   ....[89]....
        /*026c*/ 	.word	0xffffffff


	//   ....[90]....
        /*0270*/ 	.word	0xffffffff


	//   ....[91]....
        /*0274*/ 	.word	0xffffffff


	//   ....[92]....
        /*0278*/ 	.word	0xffffffff


	//   ....[93]....
        /*027c*/ 	.word	0xffffffff


	//   ....[94]....
        /*0280*/ 	.word	0xffffffff


	//   ....[95]....
        /*0284*/ 	.word	0xffffffff


	//   ....[96]....
        /*0288*/ 	.word	0xffffffff


	//   ....[97]....
        /*028c*/ 	.word	0xffffffff


	//   ....[98]....
        /*0290*/ 	.word	0xffffffff


	//   ....[99]....
        /*0294*/ 	.word	0xffffffff


	//   ....[100]....
        /*0298*/ 	.word	0xffffffff


	//   ....[101]....
        /*029c*/ 	.word	0xffffffff


	//   ....[102]....
        /*02a0*/ 	.word	0xffffffff


	//   ....[103]....
        /*02a4*/ 	.word	0xffffffff


	//   ....[104]....
        /*02a8*/ 	.word	0xffffffff


	//   ....[105]....
        /*02ac*/ 	.word	0xffffffff


	//   ....[106]....
        /*02b0*/ 	.word	0xffffffff


	//   ....[107]....
        /*02b4*/ 	.word	0xffffffff


	//   ....[108]....
        /*02b8*/ 	.word	0xffffffff


	//   ....[109]....
        /*02bc*/ 	.word	0xffffffff


	//   ....[110]....
        /*02c0*/ 	.word	0xffffffff


	//   ....[111]....
        /*02c4*/ 	.word	0xffffffff


	//   ....[112]....
        /*02c8*/ 	.word	0xffffffff


	//   ....[113]....
        /*02cc*/ 	.word	0xffffffff


	//   ....[114]....
        /*02d0*/ 	.word	0xffffffff


	//   ....[115]....
        /*02d4*/ 	.word	0xffffffff


	//   ....[116]....
        /*02d8*/ 	.word	0xffffffff


	//   ....[117]....
        /*02dc*/ 	.word	0xffffffff


	//   ....[118]....
        /*02e0*/ 	.word	0xffffffff


	//   ....[119]....
        /*02e4*/ 	.word	0xffffffff


	//   ....[120]....
        /*02e8*/ 	.word	0xffffffff


	//   ....[121]....
        /*02ec*/ 	.word	0xffffffff


	//   ....[122]....
        /*02f0*/ 	.word	0xffffffff


	//   ....[123]....
        /*02f4*/ 	.word	0xffffffff


	//   ....[124]....
        /*02f8*/ 	.word	0xffffffff


	//   ....[125]....
        /*02fc*/ 	.word	0xffffffff


	//   ....[126]....
        /*0300*/ 	.word	0xffffffff


	//   ....[127]....
        /*0304*/ 	.word	0xffffffff


	//   ....[128]....
        /*0308*/ 	.word	0xffffffff


	//   ....[129]....
        /*030c*/ 	.word	0xffffffff


	//   ....[130]....
        /*0310*/ 	.word	0xffffffff


	//   ....[131]....
        /*0314*/ 	.word	0xffffffff


	//   ....[132]....
        /*0318*/ 	.word	0xffffffff


	//   ....[133]....
        /*031c*/ 	.word	0xffffffff


	//   ....[134]....
        /*0320*/ 	.word	0xffffffff


	//   ....[135]....
        /*0324*/ 	.word	0xffffffff


	//   ....[136]....
        /*0328*/ 	.word	0xffffffff


	//   ....[137]....
        /*032c*/ 	.word	0xffffffff


	//   ....[138]....
        /*0330*/ 	.word	0xffffffff


	//   ....[139]....
        /*0334*/ 	.word	0xffffffff


	//   ....[140]....
        /*0338*/ 	.word	0xffffffff


	//   ....[141]....
        /*033c*/ 	.word	0xffffffff


	//   ....[142]....
        /*0340*/ 	.word	0x05000016


	//   ....[143]....
        /*0344*/ 	.word	0xffffffff


	//   ....[144]....
        /*0348*/ 	.word	0xffffffff


	//   ....[145]....
        /*034c*/ 	.word	0xffffffff


	//   ....[146]....
        /*0350*/ 	.word	0xffffffff


	//   ....[147]....
        /*0354*/ 	.word	0xffffffff


	//   ....[148]....
        /*0358*/ 	.word	0xffffffff


	//   ....[149]....
        /*035c*/ 	.word	0xffffffff


	//   ....[150]....
        /*0360*/ 	.word	0xffffffff


	//   ....[151]....
        /*0364*/ 	.word	0xffffffff


	//   ....[152]....
        /*0368*/ 	.word	0xffffffff


	//   ....[153]....
        /*036c*/ 	.word	0xffffffff


	//   ....[154]....
        /*0370*/ 	.word	0xffffffff


	//   ....[155]....
        /*0374*/ 	.word	0xffffffff


	//   ....[156]....
        /*0378*/ 	.word	0xffffffff


	//   ....[157]....
        /*037c*/ 	.word	0xffffffff


	//   ....[158]....
        /*0380*/ 	.word	0xffffffff


	//   ....[159]....
        /*0384*/ 	.word	0xffffffff


	//   ....[160]....
        /*0388*/ 	.word	0xffffffff


	//   ....[161]....
        /*038c*/ 	.word	0xffffffff


	//   ....[162]....
        /*0390*/ 	.word	0xffffffff


	//   ....[163]....
        /*0394*/ 	.word	0xffffffff


	//   ....[164]....
        /*0398*/ 	.word	0xffffffff


	//   ....[165]....
        /*039c*/ 	.word	0xffffffff


	//   ....[166]....
        /*03a0*/ 	.word	0xffffffff


	//   ....[167]....
        /*03a4*/ 	.word	0xffffffff


	//   ....[168]....
        /*03a8*/ 	.word	0xffffffff


	//   ....[169]....
        /*03ac*/ 	.word	0xffffffff


	//   ....[170]....
        /*03b0*/ 	.word	0xffffffff


	//   ....[171]....
        /*03b4*/ 	.word	0xffffffff


	//   ....[172]....
        /*03b8*/ 	.word	0xffffffff


	//   ....[173]....
        /*03bc*/ 	.word	0xffffffff


	//   ....[174]....
        /*03c0*/ 	.word	0xffffffff


	//   ....[175]....
        /*03c4*/ 	.word	0xffffffff


	//   ....[176]....
        /*03c8*/ 	.word	0xffffffff


	//   ....[177]....
        /*03cc*/ 	.word	0xffffffff


	//   ....[178]....
        /*03d0*/ 	.word	0xffffffff


	//   ....[179]....
        /*03d4*/ 	.word	0xffffffff


	//   ....[180]....
        /*03d8*/ 	.word	0xffffffff


	//   ....[181]....
        /*03dc*/ 	.word	0xffffffff


	//   ....[182]....
        /*03e0*/ 	.word	0xffffffff


	//   ....[183]....
        /*03e4*/ 	.word	0xffffffff


	//   ....[184]....
        /*03e8*/ 	.word	0xffffffff


	//   ....[185]....
        /*03ec*/ 	.word	0xffffffff


	//   ....[186]....
        /*03f0*/ 	.word	0xffffffff


	//   ....[187]....
        /*03f4*/ 	.word	0xffffffff


	//   ....[188]....
        /*03f8*/ 	.word	0xffffffff


	//   ....[189]....
        /*03fc*/ 	.word	0xffffffff


	//   ....[190]....
        /*0400*/ 	.word	0xffffffff


	//   ....[191]....
        /*0404*/ 	.word	0xffffffff


	//   ....[192]....
        /*0408*/ 	.word	0xffffffff


	//   ....[193]....
        /*040c*/ 	.word	0xffffffff


	//   ....[194]....
        /*0410*/ 	.word	0xffffffff


	//   ....[195]....
        /*0414*/ 	.word	0xffffffff


	//   ....[196]....
        /*0418*/ 	.word	0xffffffff


	//   ....[197]....
        /*041c*/ 	.word	0xffffffff


	//   ....[198]....
        /*0420*/ 	.word	0xffffffff


	//   ....[199]....
        /*0424*/ 	.word	0xffffffff


	//   ....[200]....
        /*0428*/ 	.word	0xffffffff


	//   ....[201]....
        /*042c*/ 	.word	0xffffffff


	//   ....[202]....
        /*0430*/ 	.word	0xffffffff


	//   ....[203]....
        /*0434*/ 	.word	0x0500004c


	//   ....[204]....
        /*0438*/ 	.word	0x0500004c


	//   ....[205]....
        /*043c*/ 	.word	0x0500004c


	//   ....[206]....
        /*0440*/ 	.word	0x0500004c


	//   ....[207]....
        /*0444*/ 	.word	0x0500004c


	//----- nvinfo : EIATTR_COOP_GROUP_INSTR_OFFSETS
	.align		4
.L_210:
        /*0448*/ 	.byte	0x04, 0x28
        /*044a*/ 	.short	(.L_212 - .L_211)


	//   ....[0]....
.L_211:
        /*044c*/ 	.word	0x00000e40


	//   ....[1]....
        /*0450*/ 	.word	0x00001720


	//   ....[2]....
        /*0454*/ 	.word	0x000027f0


	//   ....[3]....
        /*0458*/ 	.word	0x00002810


	//   ....[4]....
        /*045c*/ 	.word	0x00002830


	//   ....[5]....
        /*0460*/ 	.word	0x00002850


	//   ....[6]....
        /*0464*/ 	.word	0x00002870


	//   ....[7]....
        /*0468*/ 	.word	0x00002d60


	//   ....[8]....
        /*046c*/ 	.word	0x00002d70


	//   ....[9]....
        /*0470*/ 	.word	0x00002d90


	//   ....[10]....
        /*0474*/ 	.word	0x00002db0


	//   ....[11]....
        /*0478*/ 	.word	0x00002de0


	//   ....[12]....
        /*047c*/ 	.word	0x00002e40


	//   ....[13]....
        /*0480*/ 	.word	0x00002e80


	//   ....[14]....
        /*0484*/ 	.word	0x00002ea0


	//   ....[15]....
        /*0488*/ 	.word	0x00002fb0


	//   ....[16]....
        /*048c*/ 	.word	0x00003000


	//   ....[17]....
        /*0490*/ 	.word	0x00003010


	//   ....[18]....
        /*0494*/ 	.word	0x00003030


	//   ....[19]....
        /*0498*/ 	.word	0x00003070


	//   ....[20]....
        /*049c*/ 	.word	0x000030b0


	//   ....[21]....
        /*04a0*/ 	.word	0x000030f0


	//   ....[22]....
        /*04a4*/ 	.word	0x00003110


	//   ....[23]....
        /*04a8*/ 	.word	0x00003130


	//   ....[24]....
        /*04ac*/ 	.word	0x00003220


	//   ....[25]....
        /*04b0*/ 	.word	0x00003260


	//   ....[26]....
        /*04b4*/ 	.word	0x00003270


	//   ....[27]....
        /*04b8*/ 	.word	0x000032a0


	//   ....[28]....
        /*04bc*/ 	.word	0x000032d0


	//   ....[29]....
        /*04c0*/ 	.word	0x00003300


	//   ....[30]....
        /*04c4*/ 	.word	0x00003340


	//   ....[31]....
        /*04c8*/ 	.word	0x00003360


	//   ....[32]....
        /*04cc*/ 	.word	0x00003380


	//   ....[33]....
        /*04d0*/ 	.word	0x00003470


	//   ....[34]....
        /*04d4*/ 	.word	0x00003490


	//   ....[35]....
        /*04d8*/ 	.word	0x000034a0


	//   ....[36]....
        /*04dc*/ 	.word	0x000034d0


	//   ....[37]....
        /*04e0*/ 	.word	0x00003500


	//   ....[38]....
        /*04e4*/ 	.word	0x00003540


	//   ....[39]....
        /*04e8*/ 	.word	0x00003560


	//   ....[40]....
        /*04ec*/ 	.word	0x000035a0


	//   ....[41]....
        /*04f0*/ 	.word	0x000035c0


	//   ....[42]....
        /*04f4*/ 	.word	0x000036c0


	//   ....[43]....
        /*04f8*/ 	.word	0x000036f0


	//   ....[44]....
        /*04fc*/ 	.word	0x00003700


	//   ....[45]....
        /*0500*/ 	.word	0x00003740


	//   ....[46]....
        /*0504*/ 	.word	0x00003770


	//   ....[47]....
        /*0508*/ 	.word	0x000037a0


	//   ....[48]....
        /*050c*/ 	.word	0x000037d0


	//   ....[49]....
        /*0510*/ 	.word	0x00003800


	//   ....[50]....
        /*0514*/ 	.word	0x00003830


	//   ....[51]....
        /*0518*/ 	.word	0x00003910


	//   ....[52]....
        /*051c*/ 	.word	0x00003950


	//   ....[53]....
        /*0520*/ 	.word	0x00003960


	//   ....[54]....
        /*0524*/ 	.word	0x000039c0


	//   ....[55]....
        /*0528*/ 	.word	0x000039f0


	//   ....[56]....
        /*052c*/ 	.word	0x00003a20


	//   ....[57]....
        /*0530*/ 	.word	0x00003a50


	//   ....[58]....
        /*0534*/ 	.word	0x00003a80


	//   ....[59]....
        /*0538*/ 	.word	0x00003ab0


	//   ....[60]....
        /*053c*/ 	.word	0x00003b60


	//   ....[61]....
        /*0540*/ 	.word	0x00003b90


	//   ....[62]....
        /*0544*/ 	.word	0x00003ba0


	//   ....[63]....
        /*0548*/ 	.word	0x00003bf0


	//   ....[64]....
        /*054c*/ 	.word	0x00003c40


	//   ....[65]....
        /*0550*/ 	.word	0x00003c70


	//   ....[66]....
        /*0554*/ 	.word	0x00003ca0


	//   ....[67]....
        /*0558*/ 	.word	0x00003cd0


	//   ....[68]....
        /*055c*/ 	.word	0x00003d00


	//   ....[69]....
        /*0560*/ 	.word	0x00003db0


	//   ....[70]....
        /*0564*/ 	.word	0x00003dd0


	//   ....[71]....
        /*0568*/ 	.word	0x00003de0


	//   ....[72]....
        /*056c*/ 	.word	0x00003e30


	//   ....[73]....
        /*0570*/ 	.word	0x00003e80


	//   ....[74]....
        /*0574*/ 	.word	0x00003eb0


	//   ....[75]....
        /*0578*/ 	.word	0x00003ee0


	//   ....[76]....
        /*057c*/ 	.word	0x00003f10


	//   ....[77]....
        /*0580*/ 	.word	0x00003f40


	//   ....[78]....
        /*0584*/ 	.word	0x00004000


	//   ....[79]....
        /*0588*/ 	.word	0x00004030


	//   ....[80]....
        /*058c*/ 	.word	0x00004040


	//   ....[81]....
        /*0590*/ 	.word	0x00004090


	//   ....[82]....
        /*0594*/ 	.word	0x000040a0


	//   ....[83]....
        /*0598*/ 	.word	0x000040e0


	//   ....[84]....
        /*059c*/ 	.word	0x00004110


	//   ....[85]....
        /*05a0*/ 	.word	0x00004150


	//   ....[86]....
        /*05a4*/ 	.word	0x00004180


	//   ....[87]....
        /*05a8*/ 	.word	0x00004270


	//   ....[88]....
        /*05ac*/ 	.word	0x000042b0


	//   ....[89]....
        /*05b0*/ 	.word	0x000042c0


	//   ....[90]....
        /*05b4*/ 	.word	0x00004310


	//   ....[91]....
        /*05b8*/ 	.word	0x00004340


	//   ....[92]....
        /*05bc*/ 	.word	0x00004370


	//   ....[93]....
        /*05c0*/ 	.word	0x000043a0


	//   ....[94]....
        /*05c4*/ 	.word	0x000043d0


	//   ....[95]....
        /*05c8*/ 	.word	0x00004400


	//   ....[96]....
        /*05cc*/ 	.word	0x000044e0


	//   ....[97]....
        /*05d0*/ 	.word	0x00004510


	//   ....[98]....
        /*05d4*/ 	.word	0x00004520


	//   ....[99]....
        /*05d8*/ 	.word	0x00004570


	//   ....[100]....
        /*05dc*/ 	.word	0x000045a0


	//   ....[101]....
        /*05e0*/ 	.word	0x000045d0


	//   ....[102]....
        /*05e4*/ 	.word	0x00004600


	//   ....[103]....
        /*05e8*/ 	.word	0x00004630


	//   ....[104]....
        /*05ec*/ 	.word	0x00004660


	//   ....[105]....
        /*05f0*/ 	.word	0x00004720


	//   ....[106]....
        /*05f4*/ 	.word	0x00004750


	//   ....[107]....
        /*05f8*/ 	.word	0x00004760


	//   ....[108]....
        /*05fc*/ 	.word	0x000047a0


	//   ....[109]....
        /*0600*/ 	.word	0x000047f0


	//   ....[110]....
        /*0604*/ 	.word	0x00004820


	//   ....[111]....
        /*0608*/ 	.word	0x00004850


	//   ....[112]....
        /*060c*/ 	.word	0x00004880


	//   ....[113]....
        /*0610*/ 	.word	0x000048b0


	//   ....[114]....
        /*0614*/ 	.word	0x00004980


	//   ....[115]....
        /*0618*/ 	.word	0x000049b0


	//   ....[116]....
        /*061c*/ 	.word	0x000049e0


	//   ....[117]....
        /*0620*/ 	.word	0x00004a10


	//   ....[118]....
        /*0624*/ 	.word	0x00004a40


	//   ....[119]....
        /*0628*/ 	.word	0x00004a70


	//   ....[120]....
        /*062c*/ 	.word	0x00004aa0


	//   ....[121]....
        /*0630*/ 	.word	0x00004ad0


	//   ....[122]....
        /*0634*/ 	.word	0x00004b00


	//   ....[123]....
        /*0638*/ 	.word	0x00004ba0


	//   ....[124]....
        /*063c*/ 	.word	0x00004bb0


	//   ....[125]....
        /*0640*/ 	.word	0x00004c00


	//   ....[126]....
        /*0644*/ 	.word	0x00004c10


	//   ....[127]....
        /*0648*/ 	.word	0x00004c40


	//   ....[128]....
        /*064c*/ 	.word	0x00004c70


	//   ....[129]....
        /*0650*/ 	.word	0x00004ca0


	//   ....[130]....
        /*0654*/ 	.word	0x00004cd0


	//   ....[131]....
        /*0658*/ 	.word	0x00004d00


	//   ....[132]....
        /*065c*/ 	.word	0x00004dd0


	//   ....[133]....
        /*0660*/ 	.word	0x00004de0


	//   ....[134]....
        /*0664*/ 	.word	0x00004e30


	//   ....[135]....
        /*0668*/ 	.word	0x00004e60


	//   ....[136]....
        /*066c*/ 	.word	0x00004e90


	//   ....[137]....
        /*0670*/ 	.word	0x00004ec0


	//   ....[138]....
        /*0674*/ 	.word	0x00004ef0


	//   ....[139]....
        /*0678*/ 	.word	0x00004f20


	//   ....[140]....
        /*067c*/ 	.word	0x00004f60


	//   ....[141]....
        /*0680*/ 	.word	0x00005260


	//   ....[142]....
        /*0684*/ 	.word	0x000054b0


	//   ....[143]....
        /*0688*/ 	.word	0x00005760


	//   ....[144]....
        /*068c*/ 	.word	0x000057f0


	//   ....[145]....
        /*0690*/ 	.word	0x00005880


	//   ....[146]....
        /*0694*/ 	.word	0x00005910


	//   ....[147]....
        /*0698*/ 	.word	0x000059a0


	//   ....[148]....
        /*069c*/ 	.word	0x00005a30


	//   ....[149]....
        /*06a0*/ 	.word	0x00005ac0


	//   ....[150]....
        /*06a4*/ 	.word	0x00005b50


	//   ....[151]....
        /*06a8*/ 	.word	0x00005be0


	//   ....[152]....
        /*06ac*/ 	.word	0x00005c70


	//   ....[153]....
        /*06b0*/ 	.word	0x00005d00


	//   ....[154]....
        /*06b4*/ 	.word	0x00005d90


	//   ....[155]....
        /*06b8*/ 	.word	0x00005e20


	//   ....[156]....
        /*06bc*/ 	.word	0x00005eb0


	//   ....[157]....
        /*06c0*/ 	.word	0x00005f40


	//   ....[158]....
        /*06c4*/ 	.word	0x00006130


	//   ....[159]....
        /*06c8*/ 	.word	0x00006230


	//   ....[160]....
        /*06cc*/ 	.word	0x00006310


	//   ....[161]....
        /*06d0*/ 	.word	0x000063f0


	//   ....[162]....
        /*06d4*/ 	.word	0x000064d0


	//   ....[163]....
        /*06d8*/ 	.word	0x000065b0


	//   ....[164]....
        /*06dc*/ 	.word	0x000066a0


	//   ....[165]....
        /*06e0*/ 	.word	0x000067d0


	//   ....[166]....
        /*06e4*/ 	.word	0x00006950


	//   ....[167]....
        /*06e8*/ 	.word	0x00006a30


	//   ....[168]....
        /*06ec*/ 	.word	0x00006b10


	//   ....[169]....
        /*06f0*/ 	.word	0x00006bf0


	//   ....[170]....
        /*06f4*/ 	.word	0x00006cd0


	//   ....[171]....
        /*06f8*/ 	.word	0x00006db0


	//   ....[172]....
        /*06fc*/ 	.word	0x00006e90


	//   ....[173]....
        /*0700*/ 	.word	0x00007a30


	//   ....[174]....
        /*0704*/ 	.word	0x00007a90


	//   ....[175]....
        /*0708*/ 	.word	0x00007af0


	//   ....[176]....
        /*070c*/ 	.word	0x00007b60


	//   ....[177]....
        /*0710*/ 	.word	0x00007bc0


	//   ....[178]....
        /*0714*/ 	.word	0x00007c20


	//   ....[179]....
        /*0718*/ 	.word	0x00007c90


	//   ....[180]....
        /*071c*/ 	.word	0x00007cf0


	//   ....[181]....
        /*0720*/ 	.word	0x00007d50


	//   ....[182]....
        /*0724*/ 	.word	0x00007db0


	//   ....[183]....
        /*0728*/ 	.word	0x00007e10


	//   ....[184]....
        /*072c*/ 	.word	0x00007e70


	//   ....[185]....
        /*0730*/ 	.word	0x00007ed0


	//   ....[186]....
        /*0734*/ 	.word	0x00007f30


	//   ....[187]....
        /*0738*/ 	.word	0x00007f90


	//   ....[188]....
        /*073c*/ 	.word	0x00008120


	//   ....[189]....
        /*0740*/ 	.word	0x000081b0


	//   ....[190]....
        /*0744*/ 	.word	0x00008240


	//   ....[191]....
        /*0748*/ 	.word	0x000082e0


	//   ....[192]....
        /*074c*/ 	.word	0x00008370


	//   ....[193]....
        /*0750*/ 	.word	0x00008400


	//   ....[194]....
        /*0754*/ 	.word	0x00008490


	//   ....[195]....
        /*0758*/ 	.word	0x00008530


	//   ....[196]....
        /*075c*/ 	.word	0x000085c0


	//   ....[197]....
        /*0760*/ 	.word	0x00008660


	//   ....[198]....
        /*0764*/ 	.word	0x000086f0


	//   ....[199]....
        /*0768*/ 	.word	0x00008790


	//   ....[200]....
        /*076c*/ 	.word	0x00008820


	//   ....[201]....
        /*0770*/ 	.word	0x000088b0


	//   ....[202]....
        /*0774*/ 	.word	0x00008910


	//   ....[203]....
        /*0778*/ 	.word	0x00008980


	//   ....[204]....
        /*077c*/ 	.word	0x000089e0


	//   ....[205]....
        /*0780*/ 	.word	0x00008a50


	//   ....[206]....
        /*0784*/ 	.word	0x00008ab0


	//   ....[207]....
        /*0788*/ 	.word	0x00008b20


	//----- nvinfo : EIATTR_VRC_CTA_INIT_COUNT
	.align		4
.L_212:
        /*078c*/ 	.byte	0x02, 0x4a
	.zero		1
	.zero		1


	//----- nvinfo : EIATTR_EXIT_INSTR_OFFSETS
	.align		4
        /*0790*/ 	.byte	0x04, 0x1c
        /*0792*/ 	.short	(.L_214 - .L_213)


	//   ....[0]....
.L_213:
        /*0794*/ 	.word	0x000022d0


	//   ....[1]....
        /*0798*/ 	.word	0x000025d0


	//   ....[2]....
        /*079c*/ 	.word	0x000025f0


	//   ....[3]....
        /*07a0*/ 	.word	0x00007fa0


	//   ....[4]....
        /*07a4*/ 	.word	0x00008920


	//----- nvinfo : EIATTR_MAX_THREADS
	.align		4
.L_214:
        /*07a8*/ 	.byte	0x04, 0x05
        /*07aa*/ 	.short	(.L_216 - .L_215)
.L_215:
        /*07ac*/ 	.word	0x00000180
        /*07b0*/ 	.word	0x00000001
        /*07b4*/ 	.word	0x00000001


	//----- nvinfo : EIATTR_CRS_STACK_SIZE
	.align		4
.L_216:
        /*07b8*/ 	.byte	0x04, 0x1e
        /*07ba*/ 	.short	(.L_218 - .L_217)
.L_217:
        /*07bc*/ 	.word	0x00000000


	//----- nvinfo : EIATTR_CBANK_PARAM_SIZE
	.align		4
.L_218:
        /*07c0*/ 	.byte	0x03, 0x19
        /*07c2*/ 	.short	0x004d


	//----- nvinfo : EIATTR_PARAM_CBANK
	.align		4
        /*07c4*/ 	.byte	0x04, 0x0a
        /*07c6*/ 	.short	(.L_220 - .L_219)
	.align		4
.L_219:
        /*07c8*/ 	.word	index@(.nv.constant0._ZN3cub18CUB_300001_SM_10006detail10radix_sort29DeviceRadixSortOnesweepKernelINS1_5radix10policy_hubImijE10Policy1000ELNS0_9SortOrderE0EmijiiNS1_21identity_decomposer_tEEEvPT5_SB_PT3_PKSC_PT1_PKSG_PT2_PKSK_T4_iiT6_)
        /*07cc*/ 	.short	0x0380
        /*07ce*/ 	.short	0x004d


	//----- nvinfo : EIATTR_SW_WAR
	.align		4
.L_220:
        /*07d0*/ 	.byte	0x04, 0x36
        /*07d2*/ 	.short	(.L_222 - .L_221)
.L_221:
        /*07d4*/ 	.word	0x00000008
.L_222:


//--------------------- .nv.info._ZN3cub18CUB_300001_SM_10006detail10radix_sort33DeviceRadixSortExclusiveSumKernelINS1_5radix10policy_hubImijE10Policy1000EjEEvPT0_ --------------------------
	.section	.nv.info._ZN3cub18CUB_300001_SM_10006detail10radix_sort33DeviceRadixSortExclusiveSumKernelINS1_5radix10policy_hubImijE10Policy1000EjEEvPT0_,"",@"SHT_CUDA_INFO"
	.sectionflags	@""
	.align	4


	//----- nvinfo : EIATTR_CUDA_API_VERSION
	.align		4
        /*0000*/ 	.byte	0x04, 0x37
        /*0002*/ 	.short	(.L_224 - .L_223)
.L_223:
        /*0004*/ 	.word	0x00000082


	//----- nvinfo : EIATTR_KPARAM_INFO
	.align		4
.L_224:
        /*0008*/ 	.byte	0x04, 0x17
        /*000a*/ 	.short	(.L_226 - .L_225)
.L_225:
        /*000c*/ 	.word	0x00000000
        /*0010*/ 	.short	0x0000
        /*0012*/ 	.short	0x0000
        /*0014*/ 	.byte	0x00, 0xf5, 0x21, 0x00


	//----- nvinfo : EIATTR_SPARSE_MMA_MASK
	.align		4
.L_226:
        /*0018*/ 	.byte	0x03, 0x50
        /*001a*/ 	.short	0x0000


	//----- nvinfo : EIATTR_MAXREG_COUNT
	.align		4
        /*001c*/ 	.byte	0x03, 0x1b
        /*001e*/ 	.short	0x00ff


	//----- nvinfo : EIATTR_NUM_BARRIERS
	.align		4
        /*0020*/ 	.byte	0x02, 0x4c
        /*0022*/ 	.byte	0x01
	.zero		1


	//----- nvinfo : EIATTR_MERCURY_ISA_VERSION
	.align		4
        /*0024*/ 	.byte	0x03, 0x5f
        /*0026*/ 	.short	0x0101


	//----- nvinfo : EIATTR_COOP_GROUP_MASK_REGIDS
	.align		4
        /*0028*/ 	.byte	0x04, 0x29
        /*002a*/ 	.short	(.L_228 - .L_227)


	//   ....[0]....
.L_227:
        /*002c*/ 	.word	0xffffffff


	//   ....[1]....
        /*0030*/ 	.word	0xffffffff


	//   ....[2]....
        /*0034*/ 	.word	0xffffffff


	//   ....[3]....
        /*0038*/ 	.word	0xffffffff


	//   ....[4]....
        /*003c*/ 	.word	0xffffffff


	//   ....[5]....
        /*0040*/ 	.word	0x05000012


	//   ....[6]....
        /*0044*/ 	.word	0x05000012


	//   ....[7]....
        /*0048*/ 	.word	0x05000012


	//   ....[8]....
        /*004c*/ 	.word	0x05000012


	//   ....[9]....
        /*0050*/ 	.word	0x05000012


	//----- nvinfo : EIATTR_COOP_GROUP_INSTR_OFFSETS
	.align		4
.L_228:
        /*0054*/ 	.byte	0x04, 0x28
        /*0056*/ 	.short	(.L_230 - .L_229)


	//   ....[0]....
.L_229:
        /*0058*/ 	.word	0x00000210


	//   ....[1]....
        /*005c*/ 	.word	0x00000230


	//   ....[2]....
        /*0060*/ 	.word	0x00000250


	//   ....[3]....
        /*0064*/ 	.word	0x00000270


	//   ....[4]....
        /*0068*/ 	.word	0x00000290


	//   ....[5]....
        /*006c*/ 	.word	0x00000460


	//   ....[6]....
        /*0070*/ 	.word	0x000004d0


	//   ....[7]....
        /*0074*/ 	.word	0x00000540


	//   ....[8]....
        /*0078*/ 	.word	0x000005b0


	//   ....[9]....
        /*007c*/ 	.word	0x00000620


	//----- nvinfo : EIATTR_VRC_CTA_INIT_COUNT
	.align		4
.L_230:
        /*0080*/ 	.byte	0x02, 0x4a
	.zero		1
	.zero		1


	//----- nvinfo : EIATTR_EXIT_INSTR_OFFSETS
	.align		4
        /*0084*/ 	.byte	0x04, 0x1c
        /*0086*/ 	.short	(.L_232 - .L_231)


	//   ....[0]....
.L_231:
        /*0088*/ 	.word	0x000003d0


	//   ....[1]....
        /*008c*/ 	.word	0x00000400


	//----- nvinfo : EIATTR_CRS_STACK_SIZE
	.align		4
.L_232:
        /*0090*/ 	.byte	0x04, 0x1e
        /*0092*/ 	.short	(.L_234 - .L_233)
.L_233:
        /*0094*/ 	.word	0x00000000


	//----- nvinfo : EIATTR_CBANK_PARAM_SIZE
	.align		4
.L_234:
        /*0098*/ 	.byte	0x03, 0x19
        /*009a*/ 	.short	0x0008


	//----- nvinfo : EIATTR_PARAM_CBANK
	.align		4
        /*009c*/ 	.byte	0x04, 0x0a
        /*009e*/ 	.short	(.L_236 - .L_235)
	.align		4
.L_235:
        /*00a0*/ 	.word	index@(.nv.constant0._ZN3cub18CUB_300001_SM_10006detail10radix_sort33DeviceRadixSortExclusiveSumKernelINS1_5radix10policy_hubImijE10Policy1000EjEEvPT0_)
        /*00a4*/ 	.short	0x0380
        /*00a6*/ 	.short	0x0008


	//----- nvinfo : EIATTR_SW_WAR
	.align		4
.L_236:
        /*00a8*/ 	.byte	0x04, 0x36
        /*00aa*/ 	.short	(.L_238 - .L_237)
.L_237:
        /*00ac*/ 	.word	0x00000008
.L_238:


//--------------------- .nv.info._ZN3cub18CUB_300001_SM_10006detail10radix_sort30DeviceRadixSortHistogramKernelINS1_5radix10policy_hubImijE10Policy1000ELNS0_9SortOrderE0EmjNS1_21identity_decomposer_tEEEvPT2_PKT1_SA_iiT3_ --------------------------
	.section	.nv.info._ZN3cub18CUB_300001_SM_10006detail10radix_sort30DeviceRadixSortHistogramKernelINS1_5radix10policy_hubImijE10Policy1000ELNS0_9SortOrderE0EmjNS1_21identity_decomposer_tEEEvPT2_PKT1_SA_iiT3_,"",@"SHT_CUDA_INFO"
	.sectionflags	@""
	.align	4


	//----- nvinfo : EIATTR_CUDA_API_VERSION
	.align		4
        /*0000*/ 	.byte	0x04, 0x37
        /*0002*/ 	.short	(.L_240 - .L_239)
.L_239:
        /*0004*/ 	.word	0x00000082


	//----- nvinfo : EIATTR_KPARAM_INFO
	.align		4
.L_240:
        /*0008*/ 	.byte	0x04, 0x17
        /*000a*/ 	.short	(.L_242 - .L_241)
.L_241:
        /*000c*/ 	.word	0x00000000
        /*0010*/ 	.short	0x0005
        /*0012*/ 	.short	0x001c
        /*0014*/ 	.byte	0x00, 0xf0, 0x05, 0x00


	//----- nvinfo : EIATTR_KPARAM_INFO
	.align		4
.L_242:
        /*0018*/ 	.byte	0x04, 0x17
        /*001a*/ 	.short	(.L_244 - .L_243)
.L_243:
        /*001c*/ 	.word	0x00000000
        /*0020*/ 	.short	0x0004
        /*0022*/ 	.short	0x0018
        /*0024*/ 	.byte	0x00, 0xf0, 0x11, 0x00


	//----- nvinfo : EIATTR_KPARAM_INFO
	.align		4
.L_244:
        /*0028*/ 	.byte	0x04, 0x17
        /*002a*/ 	.short	(.L_246 - .L_245)
.L_245:
        /*002c*/ 	.word	0x00000000
        /*0030*/ 	.short	0x0003
        /*0032*/ 	.short	0x0014
        /*0034*/ 	.byte	0x00, 0xf0, 0x11, 0x00


	//----- nvinfo : EIATTR_KPARAM_INFO
	.align		4
.L_246:
        /*0038*/ 	.byte	0x04, 0x17
        /*003a*/ 	.short	(.L_248 - .L_247)
.L_247:
        /*003c*/ 	.word	0x00000000
        /*0040*/ 	.short	0x0002
        /*0042*/ 	.short	0x0010
        /*0044*/ 	.byte	0x00, 0xf0, 0x11, 0x00


	//----- nvinfo : EIATTR_KPARAM_INFO
	.align		4
.L_248:
        /*0048*/ 	.byte	0x04, 0x17
        /*004a*/ 	.short	(.L_250 - .L_249)
.L_249:
        /*004c*/ 	.word	0x00000000
        /*0050*/ 	.short	0x0001
        /*0052*/ 	.short	0x0008
        /*0054*/ 	.byte	0x00, 0xf5, 0x21, 0x00


	//----- nvinfo : EIATTR_KPARAM_INFO
	.align		4
.L_250:
        /*0058*/ 	.byte	0x04, 0x17
        /*005a*/ 	.short	(.L_252 - .L_251)
.L_251:
        /*005c*/ 	.word	0x00000000
        /*0060*/ 	.short	0x0000
        /*0062*/ 	.short	0x0000
        /*0064*/ 	.byte	0x00, 0xf5, 0x21, 0x00


	//----- nvinfo : EIATTR_SPARSE_MMA_MASK
	.align		4
.L_252:
        /*0068*/ 	.byte	0x03, 0x50
        /*006a*/ 	.short	0x0000


	//----- nvinfo : EIATTR_MAXREG_COUNT
	.align		4
        /*006c*/ 	.byte	0x03, 0x1b
        /*006e*/ 	.short	0x00ff


	//----- nvinfo : EIATTR_NUM_BARRIERS
	.align		4
        /*0070*/ 	.byte	0x02, 0x4c
        /*0072*/ 	.byte	0x01
	.zero		1


	//----- nvinfo : EIATTR_MERCURY_ISA_VERSION
	.align		4
        /*0074*/ 	.byte	0x03, 0x5f
        /*0076*/ 	.short	0x0101


	//----- nvinfo : EIATTR_VRC_CTA_INIT_COUNT
	.align		4
        /*0078*/ 	.byte	0x02, 0x4a
	.zero		1
	.zero		1


	//----- nvinfo : EIATTR_EXIT_INSTR_OFFSETS
	.align		4
        /*007c*/ 	.byte	0x04, 0x1c
        /*007e*/ 	.short	(.L_254 - .L_253)


	//   ....[0]....
.L_253:
        /*0080*/ 	.word	0x00000030


	//   ....[1]....
        /*0084*/ 	.word	0x00002b30


	//----- nvinfo : EIATTR_MAX_THREADS
	.align		4
.L_254:
        /*0088*/ 	.byte	0x04, 0x05
        /*008a*/ 	.short	(.L_256 - .L_255)
.L_255:
        /*008c*/ 	.word	0x00000080
        /*0090*/ 	.word	0x00000001
        /*0094*/ 	.word	0x00000001


	//----- nvinfo : EIATTR_CRS_STACK_SIZE
	.align		4
.L_256:
        /*0098*/ 	.byte	0x04, 0x1e
        /*009a*/ 	.short	(.L_258 - .L_257)
.L_257:
        /*009c*/ 	.word	0x00000000


	//----- nvinfo : EIATTR_CBANK_PARAM_SIZE
	.align		4
.L_258:
        /*00a0*/ 	.byte	0x03, 0x19
        /*00a2*/ 	.short	0x001d


	//----- nvinfo : EIATTR_PARAM_CBANK
	.align		4
        /*00a4*/ 	.byte	0x04, 0x0a
        /*00a6*/ 	.short	(.L_260 - .L_259)
	.align		4
.L_259:
        /*00a8*/ 	.word	index@(.nv.constant0._ZN3cub18CUB_300001_SM_10006detail10radix_sort30DeviceRadixSortHistogramKernelINS1_5radix10policy_hubImijE10Policy1000ELNS0_9SortOrderE0EmjNS1_21identity_decomposer_tEEEvPT2_PKT1_SA_iiT3_)
        /*00ac*/ 	.short	0x0380
        /*00ae*/ 	.short	0x001d


	//----- nvinfo : EIATTR_SW_WAR
	.align		4
.L_260:
        /*00b0*/ 	.byte	0x04, 0x36
        /*00b2*/ 	.short	(.L_262 - .L_261)
.L_261:
        /*00b4*/ 	.word	0x00000008
.L_262:


//--------------------- .nv.info._ZN3cub18CUB_300001_SM_10006detail10radix_sort31DeviceRadixSortSingleTileKernelINS1_5radix10policy_hubImijE10Policy1000ELNS0_9SortOrderE0EmijNS1_21identity_decomposer_tEEEvPKT1_PSA_PKT2_PSE_T3_iiT4_ --------------------------
	.section	.nv.info._ZN3cub18CUB_300001_SM_10006detail10radix_sort31DeviceRadixSortSingleTileKernelINS1_5radix10policy_hubImijE10Policy1000ELNS0_9SortOrderE0EmijNS1_21identity_decomposer_tEEEvPKT1_PSA_PKT2_PSE_T3_iiT4_,"",@"SHT_CUDA_INFO"
	.sectionflags	@""
	.align	4


	//----- nvinfo : EIATTR_CUDA_API_VERSION
	.align		4
        /*0000*/ 	.byte	0x04, 0x37
        /*0002*/ 	.short	(.L_264 - .L_263)
.L_263:
        /*0004*/ 	.word	0x00000082


	//----- nvinfo : EIATTR_KPARAM_INFO
	.align		4
.L_264:
        /*0008*/ 	.byte	0x04, 0x17
        /*000a*/ 	.short	(.L_266 - .L_265)
.L_265:
        /*000c*/ 	.word	0x00000000
        /*0010*/ 	.short	0x0007
        /*0012*/ 	.short	0x002c
        /*0014*/ 	.byte	0x00, 0xf0, 0x05, 0x00


	//----- nvinfo : EIATTR_KPARAM_INFO
	.align		4
.L_266:
        /*0018*/ 	.byte	0x04, 0x17
        /*001a*/ 	.short	(.L_268 - .L_267)
.L_267:
        /*001c*/ 	.word	0x00000000
        /*0020*/ 	.short	0x0006
        /*0022*/ 	.short	0x0028
        /*0024*/ 	.byte	0x00, 0xf0, 0x11, 0x00


	//----- nvinfo : EIATTR_KPARAM_INFO
	.align		4
.L_268:
        /*0028*/ 	.byte	0x04, 0x17
        /*002a*/ 	.short	(.L_270 - .L_269)
.L_269:
        /*002c*/ 	.word	0x00000000
        /*0030*/ 	.short	0x0005
        /*0032*/ 	.short	0x0024
        /*0034*/ 	.byte	0x00, 0xf0, 0x11, 0x00


	//----- nvinfo : EIATTR_KPARAM_INFO
	.align		4
.L_270:
        /*0038*/ 	.byte	0x04, 0x17
        /*003a*/ 	.short	(.L_272 - .L_271)
.L_271:
        /*003c*/ 	.word	0x00000000
        /*0040*/ 	.short	0x0004
        /*0042*/ 	.short	0x0020
        /*0044*/ 	.byte	0x00, 0xf0, 0x11, 0x00


	//----- nvinfo : EIATTR_KPARAM_INFO
	.align		4
.L_272:
        /*0048*/ 	.byte	0x04, 0x17
        /*004a*/ 	.short	(.L_274 - .L_273)
.L_273:
        /*004c*/ 	.word	0x00000000
        /*0050*/ 	.short	0x0003
        /*0052*/ 	.short	0x0018
        /*0054*/ 	.byte	0x00, 0xf5, 0x21, 0x00


	//----- nvinfo : EIATTR_KPARAM_INFO
	.align		4
.L_274:
        /*0058*/ 	.byte	0x04, 0x17
        /*005a*/ 	.short	(.L_276 - .L_275)
.L_275:
        /*005c*/ 	.word	0x00000000
        /*0060*/ 	.short	0x0002
        /*0062*/ 	.short	0x0010
        /*0064*/ 	.byte	0x00, 0xf5, 0x21, 0x00


	//----- nvinfo : EIATTR_KPARAM_INFO
	.align		4
.L_276:
        /*0068*/ 	.byte	0x04, 0x17
        /*006a*/ 	.short	(.L_278 - .L_277)
.L_277:
        /*006c*/ 	.word	0x00000000
        /*0070*/ 	.short	0x0001
        /*0072*/ 	.short	0x0008
        /*0074*/ 	.byte	0x00, 0xf5, 0x21, 0x00


	//----- nvinfo : EIATTR_KPARAM_INFO
	.align		4
.L_278:
        /*0078*/ 	.byte	0x04, 0x17
        /*007a*/ 	.short	(.L_280 - .L_279)
.L_279:
        /*007c*/ 	.word	0x00000000
        /*0080*/ 	.short	0x0000
        /*0082*/ 	.short	0x0000
        /*0084*/ 	.byte	0x00, 0xf5, 0x21, 0x00


	//----- nvinfo : EIATTR_SPARSE_MMA_MASK
	.align		4
.L_280:
        /*0088*/ 	.byte	0x03, 0x50
        /*008a*/ 	.short	0x0000


	//----- nvinfo : EIATTR_MAXREG_COUNT
	.align		4
        /*008c*/ 	.byte	0x03, 0x1b
        /*008e*/ 	.short	0x00ff


	//----- nvinfo : EIATTR_NUM_BARRIERS
	.align		4
        /*0090*/ 	.byte	0x02, 0x4c
        /*0092*/ 	.byte	0x01
	.zero		1


	//----- nvinfo : EIATTR_MERCURY_ISA_VERSION
	.align		4
        /*0094*/ 	.byte	0x03, 0x5f
        /*0096*/ 	.short	0x0101


	//----- nvinfo : EIATTR_COOP_GROUP_MASK_REGIDS
	.align		4
        /*0098*/ 	.byte	0x04, 0x29
        /*009a*/ 	.short	(.L_282 - .L_281)


	//   ....[0]....
.L_281:
        /*009c*/ 	.word	0xffffffff


	//   ....[1]....
        /*00a0*/ 	.word	0xffffffff


	//   ....[2]....
        /*00a4*/ 	.word	0xffffffff


	//   ....[3]....
        /*00a8*/ 	.word	0xffffffff


	//   ....[4]....
        /*00ac*/ 	.word	0xffffffff


	//----- nvinfo : EIATTR_COOP_GROUP_INSTR_OFFSETS
	.align		4
.L_282:
        /*00b0*/ 	.byte	0x04, 0x28
        /*00b2*/ 	.short	(.L_284 - .L_283)


	//   ....[0]....
.L_283:
        /*00b4*/ 	.word	0x00001200


	//   ....[1]....
        /*00b8*/ 	.word	0x00001220


	//   ....[2]....
        /*00bc*/ 	.word	0x00001240


	//   ....[3]....
        /*00c0*/ 	.word	0x00001260


	//   ....[4]....
        /*00c4*/ 	.word	0x00001280


	//----- nvinfo : EIATTR_VRC_CTA_INIT_COUNT
	.align		4
.L_284:
        /*00c8*/ 	.byte	0x02, 0x4a
	.zero		1
	.zero		1


	//----- nvinfo : EIATTR_EXIT_INSTR_OFFSETS
	.align		4
        /*00cc*/ 	.byte	0x04, 0x1c
        /*00ce*/ 	.short	(.L_286 - .L_285)


	//   ....[0]....
.L_285:
        /*00d0*/ 	.word	0x00002410


	//   ....[1]....
        /*00d4*/ 	.word	0x00002450


	//----- nvinfo : EIATTR_MAX_THREADS
	.align		4
.L_286:
        /*00d8*/ 	.byte	0x04, 0x05
        /*00da*/ 	.short	(.L_288 - .L_287)
.L_287:
        /*00dc*/ 	.word	0x00000100
        /*00e0*/ 	.word	0x00000001
        /*00e4*/ 	.word	0x00000001


	//----- nvinfo : EIATTR_CBANK_PARAM_SIZE
	.align		4
.L_288:
        /*00e8*/ 	.byte	0x03, 0x19
        /*00ea*/ 	.short	0x002d


	//----- nvinfo : EIATTR_PARAM_CBANK
	.align		4
        /*00ec*/ 	.byte	0x04, 0x0a
        /*00ee*/ 	.short	(.L_290 - .L_289)
	.align		4
.L_289:
        /*00f0*/ 	.word	index@(.nv.constant0._ZN3cub18CUB_300001_SM_10006detail10radix_sort31DeviceRadixSortSingleTileKernelINS1_5radix10policy_hubImijE10Policy1000ELNS0_9SortOrderE0EmijNS1_21identity_decomposer_tEEEvPKT1_PSA_PKT2_PSE_T3_iiT4_)
        /*00f4*/ 	.short	0x0380
        /*00f6*/ 	.short	0x002d


	//----- nvinfo : EIATTR_SW_WAR
	.align		4
.L_290:
        /*00f8*/ 	.byte	0x04, 0x36
        /*00fa*/ 	.short	(.L_292 - .L_291)
.L_291:
        /*00fc*/ 	.word	0x00000008
.L_292:


//--------------------- .nv.info._ZN3cub18CUB_300001_SM_10006detail11EmptyKernelIvEEvv --------------------------
	.section	.nv.info._ZN3cub18CUB_300001_SM_10006detail11EmptyKernelIvEEvv,"",@"SHT_CUDA_INFO"
	.sectionflags	@""
	.align	4


	//----- nvinfo : EIATTR_CUDA_API_VERSION
	.align		4
        /*0000*/ 	.byte	0x04, 0x37
        /*0002*/ 	.short	(.L_294 - .L_293)
.L_293:
        /*0004*/ 	.word	0x00000082


	//----- nvinfo : EIATTR_SPARSE_MMA_MASK
	.align		4
.L_294:
        /*0008*/ 	.byte	0x03, 0x50
        /*000a*/ 	.short	0x0000


	//----- nvinfo : EIATTR_MAXREG_COUNT
	.align		4
        /*000c*/ 	.byte	0x03, 0x1b
        /*000e*/ 	.short	0x00ff


	//----- nvinfo : EIATTR_MERCURY_ISA_VERSION
	.align		4
        /*0010*/ 	.byte	0x03, 0x5f
        /*0012*/ 	.short	0x0101


	//----- nvinfo : EIATTR_VRC_CTA_INIT_COUNT
	.align		4
        /*0014*/ 	.byte	0x02, 0x4a
	.zero		1
	.zero		1


	//----- nvinfo : EIATTR_EXIT_INSTR_OFFSETS
	.align		4
        /*0018*/ 	.byte	0x04, 0x1c
        /*001a*/ 	.short	(.L_296 - .L_295)


	//   ....[0]....
.L_295:
        /*001c*/ 	.word	0x00000010


	//----- nvinfo : EIATTR_SW_WAR
	.align		4
.L_296:
        /*0020*/ 	.byte	0x04, 0x36
        /*0022*/ 	.short	(.L_298 - .L_297)
.L_297:
        /*0024*/ 	.word	0x00000008
.L_298:


//--------------------- .nv.info._Z22calculateSFCKeysKernelP6VectorPmiS_S_b --------------------------
	.section	.nv.info._Z22calculateSFCKeysKernelP6VectorPmiS_S_b,"",@"SHT_CUDA_INFO"
	.sectionflags	@""
	.align	4


	//----- nvinfo : EIATTR_CUDA_API_VERSION
	.align		4
        /*0000*/ 	.byte	0x04, 0x37
        /*0002*/ 	.short	(.L_300 - .L_299)
.L_299:
        /*0004*/ 	.word	0x00000082


	//----- nvinfo : EIATTR_KPARAM_INFO
	.align		4
.L_300:
        /*0008*/ 	.byte	0x04, 0x17
        /*000a*/ 	.short	(.L_302 - .L_301)
.L_301:
        /*000c*/ 	.word	0x00000000
        /*0010*/ 	.short	0x0005
        /*0012*/ 	.short	0x0048
        /*0014*/ 	.byte	0x00, 0xf0, 0x05, 0x00


	//----- nvinfo : EIATTR_KPARAM_INFO
	.align		4
.L_302:
        /*0018*/ 	.byte	0x04, 0x17
        /*001a*/ 	.short	(.L_304 - .L_303)
.L_303:
        /*001c*/ 	.word	0x00000000
        /*0020*/ 	.short	0x0004
        /*0022*/ 	.short	0x0030
        /*0024*/ 	.byte	0x00, 0xf0, 0x61, 0x00


	//----- nvinfo : EIATTR_KPARAM_INFO
	.align		4
.L_304:
        /*0028*/ 	.byte	0x04, 0x17
        /*002a*/ 	.short	(.L_306 - .L_305)
.L_305:
        /*002c*/ 	.word	0x00000000
        /*0030*/ 	.short	0x0003
        /*0032*/ 	.short	0x0018
        /*0034*/ 	.byte	0x00, 0xf0, 0x61, 0x00


	//----- nvinfo : EIATTR_KPARAM_INFO
	.align		4
.L_306:
        /*0038*/ 	.byte	0x04, 0x17
        /*003a*/ 	.short	(.L_308 - .L_307)
.L_307:
        /*003c*/ 	.word	0x00000000
        /*0040*/ 	.short	0x0002
        /*0042*/ 	.short	0x0010
        /*0044*/ 	.byte	0x00, 0xf0, 0x11, 0x00


	//----- nvinfo : EIATTR_KPARAM_INFO
	.align		4
.L_308:
        /*0048*/ 	.byte	0x04, 0x17
        /*004a*/ 	.short	(.L_310 - .L_309)
.L_309:
        /*004c*/ 	.word	0x00000000
        /*0050*/ 	.short	0x0001
        /*0052*/ 	.short	0x0008
        /*0054*/ 	.byte	0x00, 0xf5, 0x21, 0x00


	//----- nvinfo : EIATTR_KPARAM_INFO
	.align		4
.L_310:
        /*0058*/ 	.byte	0x04, 0x17
        /*005a*/ 	.short	(.L_312 - .L_311)
.L_311:
        /*005c*/ 	.word	0x00000000
        /*0060*/ 	.short	0x0000
        /*0062*/ 	.short	0x0000
        /*0064*/ 	.byte	0x00, 0xf5, 0x21, 0x00


	//----- nvinfo : EIATTR_SPARSE_MMA_MASK
	.align		4
.L_312:
        /*0068*/ 	.byte	0x03, 0x50
        /*006a*/ 	.short	0x0000


	//----- nvinfo : EIATTR_MAXREG_COUNT
	.align		4
        /*006c*/ 	.byte	0x03, 0x1b
        /*006e*/ 	.short	0x00ff


	//----- nvinfo : EIATTR_NUM_BARRIERS
	.align		4
        /*0070*/ 	.byte	0x02, 0x4c
        /*0072*/ 	.byte	0x01
	.zero		1


	//----- nvinfo : EIATTR_MERCURY_ISA_VERSION
	.align		4
        /*0074*/ 	.byte	0x03, 0x5f
        /*0076*/ 	.short	0x0101


	//----- nvinfo : EIATTR_VRC_CTA_INIT_COUNT
	.align		4
        /*0078*/ 	.byte	0x02, 0x4a
	.zero		1
	.zero		1


	//----- nvinfo : EIATTR_EXIT_INSTR_OFFSETS
	.align		4
        /*007c*/ 	.byte	0x04, 0x1c
        /*007e*/ 	.short	(.L_314 - .L_313)


	//   ....[0]....
.L_313:
        /*0080*/ 	.word	0x000009a0


	//   ....[1]....
        /*0084*/ 	.word	0x00002290


	//----- nvinfo : EIATTR_CRS_STACK_SIZE
	.align		4
.L_314:
        /*0088*/ 	.byte	0x04, 0x1e
        /*008a*/ 	.short	(.L_316 - .L_315)
.L_315:
        /*008c*/ 	.word	0x00000000


	//----- nvinfo : EIATTR_CBANK_PARAM_SIZE
	.align		4
.L_316:
        /*0090*/ 	.byte	0x03, 0x19
        /*0092*/ 	.short	0x0049


	//----- nvinfo : EIATTR_PARAM_CBANK
	.align		4
        /*0094*/ 	.byte	0x04, 0x0a
        /*0096*/ 	.short	(.L_318 - .L_317)
	.align		4
.L_317:
        /*0098*/ 	.word	index@(.nv.constant0._Z22calculateSFCKeysKernelP6VectorPmiS_S_b)
        /*009c*/ 	.short	0x0380
        /*009e*/ 	.short	0x0049


	//----- nvinfo : EIATTR_SW_WAR
	.align		4
.L_318:
        /*00a0*/ 	.byte	0x04, 0x36
        /*00a2*/ 	.short	(.L_320 - .L_319)
.L_319:
        /*00a4*/ 	.word	0x00000008
.L_320:


//--------------------- .nv.info._Z22extractPositionsKernelP4BodyP6Vectori --------------------------
	.section	.nv.info._Z22extractPositionsKernelP4BodyP6Vectori,"",@"SHT_CUDA_INFO"
	.sectionflags	@""
	.align	4


	//----- nvinfo : EIATTR_CUDA_API_VERSION
	.align		4
        /*0000*/ 	.byte	0x04, 0x37
        /*0002*/ 	.short	(.L_322 - .L_321)
.L_321:
        /*0004*/ 	.word	0x00000082


	//----- nvinfo : EIATTR_KPARAM_INFO
	.align		4
.L_322:
        /*0008*/ 	.byte	0x04, 0x17
        /*000a*/ 	.short	(.L_324 - .L_323)
.L_323:
        /*000c*/ 	.word	0x00000000
        /*0010*/ 	.short	0x0002
        /*0012*/ 	.short	0x0010
        /*0014*/ 	.byte	0x00, 0xf0, 0x11, 0x00


	//----- nvinfo : EIATTR_KPARAM_INFO
	.align		4
.L_324:
        /*0018*/ 	.byte	0x04, 0x17
        /*001a*/ 	.short	(.L_326 - .L_325)
.L_325:
        /*001c*/ 	.word	0x00000000
        /*0020*/ 	.short	0x0001
        /*0022*/ 	.short	0x0008
        /*0024*/ 	.byte	0x00, 0xf5, 0x21, 0x00


	//----- nvinfo : EIATTR_KPARAM_INFO
	.align		4
.L_326:
        /*0028*/ 	.byte	0x04, 0x17
        /*002a*/ 	.short	(.L_328 - .L_327)
.L_327:
        /*002c*/ 	.word	0x00000000
        /*0030*/ 	.short	0x0000
        /*0032*/ 	.short	0x0000
        /*0034*/ 	.byte	0x00, 0xf5, 0x21, 0x00


	//----- nvinfo : EIATTR_SPARSE_MMA_MASK
	.align		4
.L_328:
        /*0038*/ 	.byte	0x03, 0x50
        /*003a*/ 	.short	0x0000


	//----- nvinfo : EIATTR_MAXREG_COUNT
	.align		4
        /*003c*/ 	.byte	0x03, 0x1b
        /*003e*/ 	.short	0x00ff


	//----- nvinfo : EIATTR_MERCURY_ISA_VERSION
	.align		4
        /*0040*/ 	.byte	0x03, 0x5f
        /*0042*/ 	.short	0x0101


	//----- nvinfo : EIATTR_VRC_CTA_INIT_COUNT
	.align		4
        /*0044*/ 	.byte	0x02, 0x4a
	.zero		1
	.zero		1


	//----- nvinfo : EIATTR_EXIT_INSTR_OFFSETS
	.align		4
        /*0048*/ 	.byte	0x04, 0x1c
        /*004a*/ 	.short	(.L_330 - .L_329)


	//   ....[0]....
.L_329:
        /*004c*/ 	.word	0x00000070


	//   ....[1]....
        /*0050*/ 	.word	0x00000130


	//----- nvinfo : EIATTR_CBANK_PARAM_SIZE
	.align		4
.L_330:
        /*0054*/ 	.byte	0x03, 0x19
        /*0056*/ 	.short	0x0014


	//----- nvinfo : EIATTR_PARAM_CBANK
	.align		4
        /*0058*/ 	.byte	0x04, 0x0a
        /*005a*/ 	.short	(.L_332 - .L_331)
	.align		4
.L_331:
        /*005c*/ 	.word	index@(.nv.constant0._Z22extractPositionsKernelP4BodyP6Vectori)
        /*0060*/ 	.short	0x0380
        /*0062*/ 	.short	0x0014


	//----- nvinfo : EIATTR_SW_WAR
	.align		4
.L_332:
        /*0064*/ 	.byte	0x04, 0x36
        /*0066*/ 	.short	(.L_334 - .L_333)
.L_333:
        /*0068*/ 	.word	0x00000008
.L_334:


//--------------------- .nv.info._Z23CalculateEnergiesKernelP4BodyiPdS1_ --------------------------
	.section	.nv.info._Z23CalculateEnergiesKernelP4BodyiPdS1_,"",@"SHT_CUDA_INFO"
	.sectionflags	@""
	.align	4


	//----- nvinfo : EIATTR_CUDA_API_VERSION
	.align		4
        /*0000*/ 	.byte	0x04, 0x37
        /*0002*/ 	.short	(.L_336 - .L_335)
.L_335:
        /*0004*/ 	.word	0x00000082


	//----- nvinfo : EIATTR_KPARAM_INFO
	.align		4
.L_336:
        /*0008*/ 	.byte	0x04, 0x17
        /*000a*/ 	.short	(.L_338 - .L_337)
.L_337:
        /*000c*/ 	.word	0x00000000
        /*0010*/ 	.short	0x0003
        /*0012*/ 	.short	0x0018
        /*0014*/ 	.byte	0x00, 0xf5, 0x21, 0x00


	//----- nvinfo : EIATTR_KPARAM_INFO
	.align		4
.L_338:
        /*0018*/ 	.byte	0x04, 0x17
        /*001a*/ 	.short	(.L_340 - .L_339)
.L_339:
        /*001c*/ 	.word	0x00000000
        /*0020*/ 	.short	0x0002
        /*0022*/ 	.short	0x0010
        /*0024*/ 	.byte	0x00, 0xf5, 0x21, 0x00


	//----- nvinfo : EIATTR_KPARAM_INFO
	.align		4
.L_340:
        /*0028*/ 	.byte	0x04, 0x17
        /*002a*/ 	.short	(.L_342 - .L_341)
.L_341:
        /*002c*/ 	.word	0x00000000
        /*0030*/ 	.short	0x0001
        /*0032*/ 	.short	0x0008
        /*0034*/ 	.byte	0x00, 0xf0, 0x11, 0x00


	//----- nvinfo : EIATTR_KPARAM_INFO
	.align		4
.L_342:
        /*0038*/ 	.byte	0x04, 0x17
        /*003a*/ 	.short	(.L_344 - .L_343)
.L_343:
        /*003c*/ 	.word	0x00000000
        /*0040*/ 	.short	0x0000
        /*0042*/ 	.short	0x0000
        /*0044*/ 	.byte	0x00, 0xf5, 0x21, 0x00


	//----- nvinfo : EIATTR_SPARSE_MMA_MASK
	.align		4
.L_344:
        /*0048*/ 	.byte	0x03, 0x50
        /*004a*/ 	.short	0x0000


	//----- nvinfo : EIATTR_MAXREG_COUNT
	.align		4
        /*004c*/ 	.byte	0x03, 0x1b
        /*004e*/ 	.short	0x00ff


	//----- nvinfo : EIATTR_NUM_BARRIERS
	.align		4
        /*0050*/ 	.byte	0x02, 0x4c
        /*0052*/ 	.byte	0x01
	.zero		1


	//----- nvinfo : EIATTR_MERCURY_ISA_VERSION
	.align		4
        /*0054*/ 	.byte	0x03, 0x5f
        /*0056*/ 	.short	0x0101


	//----- nvinfo : EIATTR_VRC_CTA_INIT_COUNT
	.align		4
        /*0058*/ 	.byte	0x02, 0x4a
	.zero		1
	.zero		1


	//----- nvinfo : EIATTR_EXIT_INSTR_OFFSETS
	.align		4
        /*005c*/ 	.byte	0x04, 0x1c
        /*005e*/ 	.short	(.L_346 - .L_345)


	//   ....[0]....
.L_345:
        /*0060*/ 	.word	0x00001c20


	//   ....[1]....
        /*0064*/ 	.word	0x00001cc0


	//----- nvinfo : EIATTR_CRS_STACK_SIZE
	.align		4
.L_346:
        /*0068*/ 	.byte	0x04, 0x1e
        /*006a*/ 	.short	(.L_348 - .L_347)
.L_347:
        /*006c*/ 	.word	0x00000000


	//----- nvinfo : EIATTR_CBANK_PARAM_SIZE
	.align		4
.L_348:
        /*0070*/ 	.byte	0x03, 0x19
        /*0072*/ 	.short	0x0020


	//----- nvinfo : EIATTR_PARAM_CBANK
	.align		4
        /*0074*/ 	.byte	0x04, 0x0a
        /*0076*/ 	.short	(.L_350 - .L_349)
	.align		4
.L_349:
        /*0078*/ 	.word	index@(.nv.constant0._Z23CalculateEnergiesKernelP4BodyiPdS1_)
        /*007c*/ 	.short	0x0380
        /*007e*/ 	.short	0x0020


	//----- nvinfo : EIATTR_SW_WAR
	.align		4
.L_350:
        /*0080*/ 	.byte	0x04, 0x36
        /*0082*/ 	.short	(.L_352 - .L_351)
.L_351:
        /*0084*/ 	.word	0x00000008
.L_352:


//--------------------- .nv.info._Z18ComputeForceKernelP4NodeP4BodyPibiiid --------------------------
	.section	.nv.info._Z18ComputeForceKernelP4NodeP4BodyPibiiid,"",@"SHT_CUDA_INFO"
	.sectionflags	@""
	.align	4


	//----- nvinfo : EIATTR_CUDA_API_VERSION
	.align		4
        /*0000*/ 	.byte	0x04, 0x37
        /*0002*/ 	.short	(.L_354 - .L_353)
.L_353:
        /*0004*/ 	.word	0x00000082


	//----- nvinfo : EIATTR_KPARAM_INFO
	.align		4
.L_354:
        /*0008*/ 	.byte	0x04, 0x17
        /*000a*/ 	.short	(.L_356 - .L_355)
.L_355:
        /*000c*/ 	.word	0x00000000
        /*0010*/ 	.short	0x0007
        /*0012*/ 	.short	0x0028
        /*0014*/ 	.byte	0x00, 0xf0, 0x21, 0x00


	//----- nvinfo : EIATTR_KPARAM_INFO
	.align		4
.L_356:
        /*0018*/ 	.byte	0x04, 0x17
        /*001a*/ 	.short	(.L_358 - .L_357)
.L_357:
        /*001c*/ 	.word	0x00000000
        /*0020*/ 	.short	0x0006
        /*0022*/ 	.short	0x0024
        /*0024*/ 	.byte	0x00, 0xf0, 0x11, 0x00


	//----- nvinfo : EIATTR_KPARAM_INFO
	.align		4
.L_358:
        /*0028*/ 	.byte	0x04, 0x17
        /*002a*/ 	.short	(.L_360 - .L_359)
.L_359:
        /*002c*/ 	.word	0x00000000
        /*0030*/ 	.short	0x0005
        /*0032*/ 	.short	0x0020
        /*0034*/ 	.byte	0x00, 0xf0, 0x11, 0x00


	//----- nvinfo : EIATTR_KPARAM_INFO
	.align		4
.L_360:
        /*0038*/ 	.byte	0x04, 0x17
        /*003a*/ 	.short	(.L_362 - .L_361)
.L_361:
        /*003c*/ 	.word	0x00000000
        /*0040*/ 	.short	0x0004
        /*0042*/ 	.short	0x001c
        /*0044*/ 	.byte	0x00, 0xf0, 0x11, 0x00


	//----- nvinfo : EIATTR_KPARAM_INFO
	.align		4
.L_362:
        /*0048*/ 	.byte	0x04, 0x17
        /*004a*/ 	.short	(.L_364 - .L_363)
.L_363:
        /*004c*/ 	.word	0x00000000
        /*0050*/ 	.short	0x0003
        /*0052*/ 	.short	0x0018
        /*0054*/ 	.byte	0x00, 0xf0, 0x05, 0x00


	//----- nvinfo : EIATTR_KPARAM_INFO
	.align		4
.L_364:
        /*0058*/ 	.byte	0x04, 0x17
        /*005a*/ 	.short	(.L_366 - .L_365)
.L_365:
        /*005c*/ 	.word	0x00000000
        /*0060*/ 	.short	0x0002
        /*0062*/ 	.short	0x0010
        /*0064*/ 	.byte	0x00, 0xf5, 0x21, 0x00


	//----- nvinfo : EIATTR_KPARAM_INFO
	.align		4
.L_366:
        /*0068*/ 	.byte	0x04, 0x17
        /*006a*/ 	.short	(.L_368 - .L_367)
.L_367:
        /*006c*/ 	.word	0x00000000
        /*0070*/ 	.short	0x0001
        /*0072*/ 	.short	0x0008
        /*0074*/ 	.byte	0x00, 0xf5, 0x21, 0x00


	//----- nvinfo : EIATTR_KPARAM_INFO
	.align		4
.L_368:
        /*0078*/ 	.byte	0x04, 0x17
        /*007a*/ 	.short	(.L_370 - .L_369)
.L_369:
        /*007c*/ 	.word	0x00000000
        /*0080*/ 	.short	0x0000
        /*0082*/ 	.short	0x0000
        /*0084*/ 	.byte	0x00, 0xf5, 0x21, 0x00


	//----- nvinfo : EIATTR_SPARSE_MMA_MASK
	.align		4
.L_370:
        /*0088*/ 	.byte	0x03, 0x50
        /*008a*/ 	.short	0x0000


	//----- nvinfo : EIATTR_MAXREG_COUNT
	.align		4
        /*008c*/ 	.byte	0x03, 0x1b
        /*008e*/ 	.short	0x00ff


	//----- nvinfo : EIATTR_NUM_BARRIERS
	.align		4
        /*0090*/ 	.byte	0x02, 0x4c
        /*0092*/ 	.byte	0x01
	.zero		1


	//----- nvinfo : EIATTR_MERCURY_ISA_VERSION
	.align		4
        /*0094*/ 	.byte	0x03, 0x5f
        /*0096*/ 	.short	0x0101


	//----- nvinfo : EIATTR_UNUSED_LOAD_BYTE_OFFSET
	.align		4
        /*0098*/ 	.byte	0x04, 0x44
        /*009a*/ 	.short	(.L_372 - .L_371)


	//   ....[0]....
.L_371:
        /*009c*/ 	.word	0x00000230
        /*00a0*/ 	.word	0x000000f1


	//   ....[1]....
        /*00a4*/ 	.word	0x000009b0
        /*00a8*/ 	.word	0x0000fff0


	//   ....[2]....
        /*00ac*/ 	.word	0x00002250
        /*00b0*/ 	.word	0x0000fff0


	//----- nvinfo : EIATTR_INT_WARP_WIDE_INSTR_OFFSETS
	.align		4
.L_372:
        /*00b4*/ 	.byte	0x04, 0x31
        /*00b6*/ 	.short	(.L_374 - .L_373)


	//   ....[0]....
.L_373:
        /*00b8*/ 	.word	0x000012b0


	//   ....[1]....
        /*00bc*/ 	.word	0x00001360


	//   ....[2]....
        /*00c0*/ 	.word	0x00002b50


	//   ....[3]....
        /*00c4*/ 	.word	0x00002c00


	//----- nvinfo : EIATTR_VRC_CTA_INIT_COUNT
	.align		4
.L_374:
        /*00c8*/ 	.byte	0x02, 0x4a
	.zero		1
	.zero		1


	//----- nvinfo : EIATTR_EXIT_INSTR_OFFSETS
	.align		4
        /*00cc*/ 	.byte	0x04, 0x1c
        /*00ce*/ 	.short	(.L_376 - .L_375)


	//   ....[0]....
.L_375:
        /*00d0*/ 	.word	0x00000190


	//   ....[1]....
        /*00d4*/ 	.word	0x000001e0


	//   ....[2]....
        /*00d8*/ 	.word	0x00003ac0


	//----- nvinfo : EIATTR_CRS_STACK_SIZE
	.align		4
.L_376:
        /*00dc*/ 	.byte	0x04, 0x1e
        /*00de*/ 	.short	(.L_378 - .L_377)
.L_377:
        /*00e0*/ 	.word	0x00000000


	//----- nvinfo : EIATTR_CBANK_PARAM_SIZE
	.align		4
.L_378:
        /*00e4*/ 	.byte	0x03, 0x19
        /*00e6*/ 	.short	0x0030


	//----- nvinfo : EIATTR_PARAM_CBANK
	.align		4
        /*00e8*/ 	.byte	0x04, 0x0a
        /*00ea*/ 	.short	(.L_380 - .L_379)
	.align		4
.L_379:
        /*00ec*/ 	.word	index@(.nv.constant0._Z18ComputeForceKernelP4NodeP4BodyPibiiid)
        /*00f0*/ 	.short	0x0380
        /*00f2*/ 	.short	0x0030


	//----- nvinfo : EIATTR_SW_WAR
	.align		4
.L_380:
        /*00f4*/ 	.byte	0x04, 0x36
        /*00f6*/ 	.short	(.L_382 - .L_381)
.L_381:
        /*00f8*/ 	.word	0x00000008
.L_382:


//--------------------- .nv.info._Z22ConstructOctTreeKernelP4NodeP4BodyS2_Pibiiii --------------------------
	.section	.nv.info._Z22ConstructOctTreeKernelP4NodeP4BodyS2_Pibiiii,"",@"SHT_CUDA_INFO"
	.sectionflags	@""
	.align	4


	//----- nvinfo : EIATTR_CUDA_API_VERSION
	.align		4
        /*0000*/ 	.byte	0x04, 0x37
        /*0002*/ 	.short	(.L_384 - .L_383)
.L_383:
        /*0004*/ 	.word	0x00000082


	//----- nvinfo : EIATTR_KPARAM_INFO
	.align		4
.L_384:
        /*0008*/ 	.byte	0x04, 0x17
        /*000a*/ 	.short	(.L_386 - .L_385)
.L_385:
        /*000c*/ 	.word	0x00000000
        /*0010*/ 	.short	0x0008
        /*0012*/ 	.short	0x0030
        /*0014*/ 	.byte	0x00, 0xf0, 0x11, 0x00


	//----- nvinfo : EIATTR_KPARAM_INFO
	.align		4
.L_386:
        /*0018*/ 	.byte	0x04, 0x17
        /*001a*/ 	.short	(.L_388 - .L_387)
.L_387:
        /*001c*/ 	.word	0x00000000
        /*0020*/ 	.short	0x0007
        /*0022*/ 	.short	0x002c
        /*0024*/ 	.byte	0x00, 0xf0, 0x11, 0x00


	//----- nvinfo : EIATTR_KPARAM_INFO
	.align		4
.L_388:
        /*0028*/ 	.byte	0x04, 0x17
        /*002a*/ 	.short	(.L_390 - .L_389)
.L_389:
        /*002c*/ 	.word	0x00000000
        /*0030*/ 	.short	0x0006
        /*0032*/ 	.short	0x0028
        /*0034*/ 	.byte	0x00, 0xf0, 0x11, 0x00


	//----- nvinfo : EIATTR_KPARAM_INFO
	.align		4
.L_390:
        /*0038*/ 	.byte	0x04, 0x17
        /*003a*/ 	.short	(.L_392 - .L_391)
.L_391:
        /*003c*/ 	.word	0x00000000
        /*0040*/ 	.short	0x0005
        /*0042*/ 	.short	0x0024
        /*0044*/ 	.byte	0x00, 0xf0, 0x11, 0x00


	//----- nvinfo : EIATTR_KPARAM_INFO
	.align		4
.L_392:
        /*0048*/ 	.byte	0x04, 0x17
        /*004a*/ 	.short	(.L_394 - .L_393)
.L_393:
        /*004c*/ 	.word	0x00000000
        /*0050*/ 	.short	0x0004
        /*0052*/ 	.short	0x0020
        /*0054*/ 	.byte	0x00, 0xf0, 0x05, 0x00


	//----- nvinfo : EIATTR_KPARAM_INFO
	.align		4
.L_394:
        /*0058*/ 	.byte	0x04, 0x17
        /*005a*/ 	.short	(.L_396 - .L_395)
.L_395:
        /*005c*/ 	.word	0x00000000
        /*0060*/ 	.short	0x0003
        /*0062*/ 	.short	0x0018
        /*0064*/ 	.byte	0x00, 0xf5, 0x21, 0x00


	//----- nvinfo : EIATTR_KPARAM_INFO
	.align		4
.L_396:
        /*0068*/ 	.byte	0x04, 0x17
        /*006a*/ 	.short	(.L_398 - .L_397)
.L_397:
        /*006c*/ 	.word	0x00000000
        /*0070*/ 	.short	0x0002
        /*0072*/ 	.short	0x0010
        /*0074*/ 	.byte	0x00, 0xf5, 0x21, 0x00


	//----- nvinfo : EIATTR_KPARAM_INFO
	.align		4
.L_398:
        /*0078*/ 	.byte	0x04, 0x17
        /*007a*/ 	.short	(.L_400 - .L_399)
.L_399:
        /*007c*/ 	.word	0x00000000
        /*0080*/ 	.short	0x0001
        /*0082*/ 	.short	0x0008
        /*0084*/ 	.byte	0x00, 0xf5, 0x21, 0x00


	//----- nvinfo : EIATTR_KPARAM_INFO
	.align		4
.L_400:
        /*0088*/ 	.byte	0x04, 0x17
        /*008a*/ 	.short	(.L_402 - .L_401)
.L_401:
        /*008c*/ 	.word	0x00000000
        /*0090*/ 	.short	0x0000
        /*0092*/ 	.short	0x0000
        /*0094*/ 	.byte	0x00, 0xf5, 0x21, 0x00


	//----- nvinfo : EIATTR_SPARSE_MMA_MASK
	.align		4
.L_402:
        /*0098*/ 	.byte	0x03, 0x50
        /*009a*/ 	.short	0x0000


	//----- nvinfo : EIATTR_MAXREG_COUNT
	.align		4
        /*009c*/ 	.byte	0x03, 0x1b
        /*009e*/ 	.short	0x00ff


	//----- nvinfo : EIATTR_MERCURY_ISA_VERSION
	.align		4
        /*00a0*/ 	.byte	0x03, 0x5f
        /*00a2*/ 	.short	0x0101


	//----- nvinfo : EIATTR_UNUSED_LOAD_BYTE_OFFSET
	.align		4
        /*00a4*/ 	.byte	0x04, 0x44
        /*00a6*/ 	.short	(.L_404 - .L_403)


	//   ....[0]....
.L_403:
        /*00a8*/ 	.word	0x00000170
        /*00ac*/ 	.word	0x00000001


	//   ....[1]....
        /*00b0*/ 	.word	0x00000540
        /*00b4*/ 	.word	0x00000001


	//----- nvinfo : EIATTR_VRC_CTA_INIT_COUNT
	.align		4
.L_404:
        /*00b8*/ 	.byte	0x02, 0x4a
	.zero		1
	.zero		1


	//----- nvinfo : EIATTR_EXIT_INSTR_OFFSETS
	.align		4
        /*00bc*/ 	.byte	0x04, 0x1c
        /*00be*/ 	.short	(.L_406 - .L_405)


	//   ....[0]....
.L_405:
        /*00c0*/ 	.word	0x00000040


	//   ....[1]....
        /*00c4*/ 	.word	0x00000410


	//   ....[2]....
        /*00c8*/ 	.word	0x00000750


	//----- nvinfo : EIATTR_CRS_STACK_SIZE
	.align		4
.L_406:
        /*00cc*/ 	.byte	0x04, 0x1e
        /*00ce*/ 	.short	(.L_408 - .L_407)
.L_407:
        /*00d0*/ 	.word	0x00000000


	//----- nvinfo : EIATTR_CBANK_PARAM_SIZE
	.align		4
.L_408:
        /*00d4*/ 	.byte	0x03, 0x19
        /*00d6*/ 	.short	0x0034


	//----- nvinfo : EIATTR_PARAM_CBANK
	.align		4
        /*00d8*/ 	.byte	0x04, 0x0a
        /*00da*/ 	.short	(.L_410 - .L_409)
	.align		4
.L_409:
        /*00dc*/ 	.word	index@(.nv.constant0._Z22ConstructOctTreeKernelP4NodeP4BodyS2_Pibiiii)
        /*00e0*/ 	.short	0x0380
        /*00e2*/ 	.short	0x0034


	//----- nvinfo : EIATTR_SW_WAR
	.align		4
.L_410:
        /*00e4*/ 	.byte	0x04, 0x36
        /*00e6*/ 	.short	(.L_412 - .L_411)
.L_411:
        /*00e8*/ 	.word	0x00000008
.L_412:


//--------------------- .nv.info._Z24ComputeBoundingBoxKernelP4NodeP4BodyPibS3_i --------------------------
	.section	.nv.info._Z24ComputeBoundingBoxKernelP4NodeP4BodyPibS3_i,"",@"SHT_CUDA_INFO"
	.sectionflags	@""
	.align	4


	//----- nvinfo : EIATTR_CUDA_API_VERSION
	.align		4
        /*0000*/ 	.byte	0x04, 0x37
        /*0002*/ 	.short	(.L_414 - .L_413)
.L_413:
        /*0004*/ 	.word	0x00000082


	//----- nvinfo : EIATTR_KPARAM_INFO
	.align		4
.L_414:
        /*0008*/ 	.byte	0x04, 0x17
        /*000a*/ 	.short	(.L_416 - .L_415)
.L_415:
        /*000c*/ 	.word	0x00000000
        /*0010*/ 	.short	0x0005
        /*0012*/ 	.short	0x0028
        /*0014*/ 	.byte	0x00, 0xf0, 0x11, 0x00


	//----- nvinfo : EIATTR_KPARAM_INFO
	.align		4
.L_416:
        /*0018*/ 	.byte	0x04, 0x17
        /*001a*/ 	.short	(.L_418 - .L_417)
.L_417:
        /*001c*/ 	.word	0x00000000
        /*0020*/ 	.short	0x0004
        /*0022*/ 	.short	0x0020
        /*0024*/ 	.byte	0x00, 0xf5, 0x21, 0x00


	//----- nvinfo : EIATTR_KPARAM_INFO
	.align		4
.L_418:
        /*0028*/ 	.byte	0x04, 0x17
        /*002a*/ 	.short	(.L_420 - .L_419)
.L_419:
        /*002c*/ 	.word	0x00000000
        /*0030*/ 	.short	0x0003
        /*0032*/ 	.short	0x0018
        /*0034*/ 	.byte	0x00, 0xf0, 0x05, 0x00


	//----- nvinfo : EIATTR_KPARAM_INFO
	.align		4
.L_420:
        /*0038*/ 	.byte	0x04, 0x17
        /*003a*/ 	.short	(.L_422 - .L_421)
.L_421:
        /*003c*/ 	.word	0x00000000
        /*0040*/ 	.short	0x0002
        /*0042*/ 	.short	0x0010
        /*0044*/ 	.byte	0x00, 0xf5, 0x21, 0x00


	//----- nvinfo : EIATTR_KPARAM_INFO
	.align		4
.L_422:
        /*0048*/ 	.byte	0x04, 0x17
        /*004a*/ 	.short	(.L_424 - .L_423)
.L_423:
        /*004c*/ 	.word	0x00000000
        /*0050*/ 	.short	0x0001
        /*0052*/ 	.short	0x0008
        /*0054*/ 	.byte	0x00, 0xf5, 0x21, 0x00


	//----- nvinfo : EIATTR_KPARAM_INFO
	.align		4
.L_424:
        /*0058*/ 	.byte	0x04, 0x17
        /*005a*/ 	.short	(.L_426 - .L_425)
.L_425:
        /*005c*/ 	.word	0x00000000
        /*0060*/ 	.short	0x0000
        /*0062*/ 	.short	0x0000
        /*0064*/ 	.byte	0x00, 0xf5, 0x21, 0x00


	//----- nvinfo : EIATTR_SPARSE_MMA_MASK
	.align		4
.L_426:
        /*0068*/ 	.byte	0x03, 0x50
        /*006a*/ 	.short	0x0000


	//----- nvinfo : EIATTR_MAXREG_COUNT
	.align		4
        /*006c*/ 	.byte	0x03, 0x1b
        /*006e*/ 	.short	0x00ff


	//----- nvinfo : EIATTR_NUM_BARRIERS
	.align		4
        /*0070*/ 	.byte	0x02, 0x4c
        /*0072*/ 	.byte	0x01
	.zero		1


	//----- nvinfo : EIATTR_MERCURY_ISA_VERSION
	.align		4
        /*0074*/ 	.byte	0x03, 0x5f
        /*0076*/ 	.short	0x0101


	//----- nvinfo : EIATTR_VRC_CTA_INIT_COUNT
	.align		4
        /*0078*/ 	.byte	0x02, 0x4a
	.zero		1
	.zero		1


	//----- nvinfo : EIATTR_EXIT_INSTR_OFFSETS
	.align		4
        /*007c*/ 	.byte	0x04, 0x1c
        /*007e*/ 	.short	(.L_428 - .L_427)


	//   ....[0]....
.L_427:
        /*0080*/ 	.word	0x00000890


	//   ....[1]....
        /*0084*/ 	.word	0x00000cd0


	//----- nvinfo : EIATTR_CRS_STACK_SIZE
	.align		4
.L_428:
        /*0088*/ 	.byte	0x04, 0x1e
        /*008a*/ 	.short	(.L_430 - .L_429)
.L_429:
        /*008c*/ 	.word	0x00000000


	//----- nvinfo : EIATTR_CBANK_PARAM_SIZE
	.align		4
.L_430:
        /*0090*/ 	.byte	0x03, 0x19
        /*0092*/ 	.short	0x002c


	//----- nvinfo : EIATTR_PARAM_CBANK
	.align		4
        /*0094*/ 	.byte	0x04, 0x0a
        /*0096*/ 	.short	(.L_432 - .L_431)
	.align		4
.L_431:
        /*0098*/ 	.word	index@(.nv.constant0._Z24ComputeBoundingBoxKernelP4NodeP4BodyPibS3_i)
        /*009c*/ 	.short	0x0380
        /*009e*/ 	.short	0x002c


	//----- nvinfo : EIATTR_SW_WAR
	.align		4
.L_432:
        /*00a0*/ 	.byte	0x04, 0x36
        /*00a2*/ 	.short	(.L_434 - .L_433)
.L_433:
        /*00a4*/ 	.word	0x00000008
.L_434:


//--------------------- .nv.info._Z11ResetKernelP4NodePiii --------------------------
	.section	.nv.info._Z11ResetKernelP4NodePiii,"",@"SHT_CUDA_INFO"
	.sectionflags	@""
	.align	4


	//----- nvinfo : EIATTR_CUDA_API_VERSION
	.align		4
        /*0000*/ 	.byte	0x04, 0x37
        /*0002*/ 	.short	(.L_436 - .L_435)
.L_435:
        /*0004*/ 	.word	0x00000082


	//----- nvinfo : EIATTR_KPARAM_INFO
	.align		4
.L_436:
        /*0008*/ 	.byte	0x04, 0x17
        /*000a*/ 	.short	(.L_438 - .L_437)
.L_437:
        /*000c*/ 	.word	0x00000000
        /*0010*/ 	.short	0x0003
        /*0012*/ 	.short	0x0014
        /*0014*/ 	.byte	0x00, 0xf0, 0x11, 0x00


	//----- nvinfo : EIATTR_KPARAM_INFO
	.align		4
.L_438:
        /*0018*/ 	.byte	0x04, 0x17
        /*001a*/ 	.short	(.L_440 - .L_439)
.L_439:
        /*001c*/ 	.word	0x00000000
        /*0020*/ 	.short	0x0002
        /*0022*/ 	.short	0x0010
        /*0024*/ 	.byte	0x00, 0xf0, 0x11, 0x00


	//----- nvinfo : EIATTR_KPARAM_INFO
	.align		4
.L_440:
        /*0028*/ 	.byte	0x04, 0x17
        /*002a*/ 	.short	(.L_442 - .L_441)
.L_441:
        /*002c*/ 	.word	0x00000000
        /*0030*/ 	.short	0x0001
        /*0032*/ 	.short	0x0008
        /*0034*/ 	.byte	0x00, 0xf5, 0x21, 0x00


	//----- nvinfo : EIATTR_KPARAM_INFO
	.align		4
.L_442:
        /*0038*/ 	.byte	0x04, 0x17
        /*003a*/ 	.short	(.L_444 - .L_443)
.L_443:
        /*003c*/ 	.word	0x00000000
        /*0040*/ 	.short	0x0000
        /*0042*/ 	.short	0x0000
        /*0044*/ 	.byte	0x00, 0xf5, 0x21, 0x00


	//----- nvinfo : EIATTR_SPARSE_MMA_MASK
	.align		4
.L_444:
        /*0048*/ 	.byte	0x03, 0x50
        /*004a*/ 	.short	0x0000


	//----- nvinfo : EIATTR_MAXREG_COUNT
	.align		4
        /*004c*/ 	.byte	0x03, 0x1b
        /*004e*/ 	.short	0x00ff


	//----- nvinfo : EIATTR_MERCURY_ISA_VERSION
	.align		4
        /*0050*/ 	.byte	0x03, 0x5f
        /*0052*/ 	.short	0x0101


	//----- nvinfo : EIATTR_VRC_CTA_INIT_COUNT
	.align		4
        /*0054*/ 	.byte	0x02, 0x4a
	.zero		1
	.zero		1


	//----- nvinfo : EIATTR_EXIT_INSTR_OFFSETS
	.align		4
        /*0058*/ 	.byte	0x04, 0x1c
        /*005a*/ 	.short	(.L_446 - .L_445)


	//   ....[0]....
.L_445:
        /*005c*/ 	.word	0x00000070


	//   ....[1]....
        /*0060*/ 	.word	0x00000210


	//----- nvinfo : EIATTR_CBANK_PARAM_SIZE
	.align		4
.L_446:
        /*0064*/ 	.byte	0x03, 0x19
        /*0066*/ 	.short	0x0018


	//----- nvinfo : EIATTR_PARAM_CBANK
	.align		4
        /*0068*/ 	.byte	0x04, 0x0a
        /*006a*/ 	.short	(.L_448 - .L_447)
	.align		4
.L_447:
        /*006c*/ 	.word	index@(.nv.constant0._Z11ResetKernelP4NodePiii)
        /*0070*/ 	.short	0x0380
        /*0072*/ 	.short	0x0018


	//----- nvinfo : EIATTR_SW_WAR
	.align		4
.L_448:
        /*0074*/ 	.byte	0x04, 0x36
        /*0076*/ 	.short	(.L_450 - .L_449)
.L_449:
        /*0078*/ 	.word	0x00000008
.L_450:


//--------------------- .nv.callgraph             --------------------------
	.section	.nv.callgraph,"",@"SHT_CUDA_CALLGRAPH"
	.align	4
	.sectionentsize	8
	.align		4
        /*0000*/ 	.word	0x00000000
	.align		4
        /*0004*/ 	.word	0xffffffff
	.align		4
        /*0008*/ 	.word	0x00000000
	.align		4
        /*000c*/ 	.word	0xfffffffe
	.align		4
        /*0010*/ 	.word	0x00000000
	.align		4
        /*0014*/ 	.word	0xfffffffd
	.align		4
        /*0018*/ 	.word	0x00000000
	.align		4
        /*001c*/ 	.word	0xfffffffc


//--------------------- .nv.constant4             --------------------------
	.section	.nv.constant4,"a",@progbits
	.align	8
	.align		8
.nv.constant4:
        /*0000*/ 	.dword	_ZN34_INTERNAL_29ecf2af_4_k_cu_c46ca0a84cuda3std3__45__cpo5beginE
	.align		8
        /*0008*/ 	.dword	_ZN34_INTERNAL_29ecf2af_4_k_cu_c46ca0a84cuda3std3__45__cpo3endE
	.align		8
        /*0010*/ 	.dword	_ZN34_INTERNAL_29ecf2af_4_k_cu_c46ca0a84cuda3std3__45__cpo6cbeginE
	.align		8
        /*0018*/ 	.dword	_ZN34_INTERNAL_29ecf2af_4_k_cu_c46ca0a84cuda3std3__45__cpo4cendE
	.align		8
        /*0020*/ 	.dword	_ZN34_INTERNAL_29ecf2af_4_k_cu_c46ca0a84cuda3std3__45__cpo6rbeginE
	.align		8
        /*0028*/ 	.dword	_ZN34_INTERNAL_29ecf2af_4_k_cu_c46ca0a84cuda3std3__45__cpo4rendE
	.align		8
        /*0030*/ 	.dword	_ZN34_INTERNAL_29ecf2af_4_k_cu_c46ca0a84cuda3std3__45__cpo7crbeginE
	.align		8
        /*0038*/ 	.dword	_ZN34_INTERNAL_29ecf2af_4_k_cu_c46ca0a84cuda3std3__45__cpo5crendE
	.align		8
        /*0040*/ 	.dword	_ZN34_INTERNAL_29ecf2af_4_k_cu_c46ca0a84cuda3std3__436_GLOBAL__N__29ecf2af_4_k_cu_c46ca0a86ignoreE
	.align		8
        /*0048*/ 	.dword	_ZN34_INTERNAL_29ecf2af_4_k_cu_c46ca0a84cuda3std3__419piecewise_constructE
	.align		8
        /*0050*/ 	.dword	_ZN34_INTERNAL_29ecf2af_4_k_cu_c46ca0a84cuda3std3__48in_placeE
	.align		8
        /*0058*/ 	.dword	_ZN34_INTERNAL_29ecf2af_4_k_cu_c46ca0a84cuda3std3__420unreachable_sentinelE
	.align		8
        /*0060*/ 	.dword	_ZN34_INTERNAL_29ecf2af_4_k_cu_c46ca0a84cuda3std3__47nulloptE
	.align		8
        /*0068*/ 	.dword	_ZN34_INTERNAL_29ecf2af_4_k_cu_c46ca0a84cuda3std3__48unexpectE
	.align		8
        /*0070*/ 	.dword	_ZN34_INTERNAL_29ecf2af_4_k_cu_c46ca0a84cuda3std6ranges3__45__cpo4swapE
	.align		8
        /*0078*/ 	.dword	_ZN34_INTERNAL_29ecf2af_4_k_cu_c46ca0a84cuda3std6ranges3__45__cpo9iter_moveE
	.align		8
        /*0080*/ 	.dword	_ZN34_INTERNAL_29ecf2af_4_k_cu_c46ca0a84cuda3std6ranges3__45__cpo5beginE
	.align		8
        /*0088*/ 	.dword	_ZN34_INTERNAL_29ecf2af_4_k_cu_c46ca0a84cuda3std6ranges3__45__cpo3endE
	.align		8
        /*0090*/ 	.dword	_ZN34_INTERNAL_29ecf2af_4_k_cu_c46ca0a84cuda3std6ranges3__45__cpo6cbeginE
	.align		8
        /*0098*/ 	.dword	_ZN34_INTERNAL_29ecf2af_4_k_cu_c46ca0a84cuda3std6ranges3__45__cpo4cendE
	.align		8
        /*00a0*/ 	.dword	_ZN34_INTERNAL_29ecf2af_4_k_cu_c46ca0a84cuda3std6ranges3__45__cpo7advanceE
	.align		8
        /*00a8*/ 	.dword	_ZN34_INTERNAL_29ecf2af_4_k_cu_c46ca0a84cuda3std6ranges3__45__cpo9iter_swapE
	.align		8
        /*00b0*/ 	.dword	_ZN34_INTERNAL_29ecf2af_4_k_cu_c46ca0a84cuda3std6ranges3__45__cpo4nextE
	.align		8
        /*00b8*/ 	.dword	_ZN34_INTERNAL_29ecf2af_4_k_cu_c46ca0a84cuda3std6ranges3__45__cpo4prevE
	.align		8
        /*00c0*/ 	.dword	_ZN34_INTERNAL_29ecf2af_4_k_cu_c46ca0a84cuda3std6ranges3__45__cpo4dataE
	.align		8
        /*00c8*/ 	.dword	_ZN34_INTERNAL_29ecf2af_4_k_cu_c46ca0a84cuda3std6ranges3__45__cpo5cdataE
	.align		8
        /*00d0*/ 	.dword	_ZN34_INTERNAL_29ecf2af_4_k_cu_c46ca0a84cuda3std6ranges3__45__cpo4sizeE
	.align		8
        /*00d8*/ 	.dword	_ZN34_INTERNAL_29ecf2af_4_k_cu_c46ca0a84cuda3std6ranges3__45__cpo5ssizeE
	.align		8
        /*00e0*/ 	.dword	_ZN34_INTERNAL_29ecf2af_4_k_cu_c46ca0a84cuda3std6ranges3__45__cpo8distanceE
	.align		8
        /*00e8*/ 	.dword	_ZN34_INTERNAL_29ecf2af_4_k_cu_c46ca0a86thrust24THRUST_300001_SM_1000_NS8cuda_cub3parE
	.align		8
        /*00f0*/ 	.dword	_ZN34_INTERNAL_29ecf2af_4_k_cu_c46ca0a86thrust24THRUST_300001_SM_1000_NS8cuda_cub10par_nosyncE
	.align		8
        /*00f8*/ 	.dword	_ZN34_INTERNAL_29ecf2af_4_k_cu_c46ca0a86thrust24THRUST_300001_SM_1000_NS6system6detail10sequential3seqE
	.align		8
        /*0100*/ 	.dword	_ZN34_INTERNAL_29ecf2af_4_k_cu_c46ca0a86thrust24THRUST_300001_SM_1000_NS12placeholders2_1E
	.align		8
        /*0108*/ 	.dword	_ZN34_INTERNAL_29ecf2af_4_k_cu_c46ca0a86thrust24THRUST_300001_SM_1000_NS12placeholders2_2E
	.align		8
        /*0110*/ 	.dword	_ZN34_INTERNAL_29ecf2af_4_k_cu_c46ca0a86thrust24THRUST_300001_SM_1000_NS12placeholders2_3E
	.align		8
        /*0118*/ 	.dword	_ZN34_INTERNAL_29ecf2af_4_k_cu_c46ca0a86thrust24THRUST_300001_SM_1000_NS12placeholders2_4E
	.align		8
        /*0120*/ 	.dword	_ZN34_INTERNAL_29ecf2af_4_k_cu_c46ca0a86thrust24THRUST_300001_SM_1000_NS12placeholders2_5E
	.align		8
        /*0128*/ 	.dword	_ZN34_INTERNAL_29ecf2af_4_k_cu_c46ca0a86thrust24THRUST_300001_SM_1000_NS12placeholders2_6E
	.align		8
        /*0130*/ 	.dword	_ZN34_INTERNAL_29ecf2af_4_k_cu_c46ca0a86thrust24THRUST_300001_SM_1000_NS12placeholders2_7E
	.align		8
        /*0138*/ 	.dword	_ZN34_INTERNAL_29ecf2af_4_k_cu_c46ca0a86thrust24THRUST_300001_SM_1000_NS12placeholders2_8E
	.align		8
        /*0140*/ 	.dword	_ZN34_INTERNAL_29ecf2af_4_k_cu_c46ca0a86thrust24THRUST_300001_SM_1000_NS12placeholders2_9E
	.align		8
        /*0148*/ 	.dword	_ZN34_INTERNAL_29ecf2af_4_k_cu_c46ca0a86thrust24THRUST_300001_SM_1000_NS12placeholders3_10E
	.align		8
        /*0150*/ 	.dword	_ZN34_INTERNAL_29ecf2af_4_k_cu_c46ca0a86thrust24THRUST_300001_SM_1000_NS3seqE


//--------------------- .text._ZN3cub18CUB_300001_SM_10006detail9transform16transform_kernelINS2_10policy_hubILb1EN4cuda3std3__45tupleIJN6thrust24THRUST_300001_SM_1000_NS17counting_iteratorIiNSA_11use_defaultESC_SC_EEEEEE10policy1000ElNS7_10__identityENSA_10device_ptrIiEEJSD_EEEvT0_iT1_T2_DpNS2_10kernel_argIT3_EE --------------------------
	.section	.text._ZN3cub18CUB_300001_SM_10006detail9transform16transform_kernelINS2_10policy_hubILb1EN4cuda3std3__45tupleIJN6thrust24THRUST_300001_SM_1000_NS17counting_iteratorIiNSA_11use_defaultESC_SC_EEEEEE10policy1000ElNS7_10__identityENSA_10device_ptrIiEEJSD_EEEvT0_iT1_T2_DpNS2_10kernel_argIT3_EE,"ax",@progbits
	.align	128
        .global         _ZN3cub18CUB_300001_SM_10006detail9transform16transform_kernelINS2_10policy_hubILb1EN4cuda3std3__45tupleIJN6thrust24THRUST_300001_SM_1000_NS17counting_iteratorIiNSA_11use_defaultESC_SC_EEEEEE10policy1000ElNS7_10__identityENSA_10device_ptrIiEEJSD_EEEvT0_iT1_T2_DpNS2_10kernel_argIT3_EE
        .type           _ZN3cub18CUB_300001_SM_10006detail9transform16transform_kernelINS2_10policy_hubILb1EN4cuda3std3__45tupleIJN6thrust24THRUST_300001_SM_1000_NS17counting_iteratorIiNSA_11use_defaultESC_SC_EEEEEE10policy1000ElNS7_10__identityENSA_10device_ptrIiEEJSD_EEEvT0_iT1_T2_DpNS2_10kernel_argIT3_EE,@function
        .size           _ZN3cub18CUB_300001_SM_10006detail9transform16transform_kernelINS2_10policy_hubILb1EN4cuda3std3__45tupleIJN6thrust24THRUST_300001_SM_1000_NS17counting_iteratorIiNSA_11use_defaultESC_SC_EEEEEE10policy1000ElNS7_10__identityENSA_10device_ptrIiEEJSD_EEEvT0_iT1_T2_DpNS2_10kernel_argIT3_EE,(.L_x_379 - _ZN3cub18CUB_300001_SM_10006detail9transform16transform_kernelINS2_10policy_hubILb1EN4cuda3std3__45tupleIJN6thrust24THRUST_300001_SM_1000_NS17counting_iteratorIiNSA_11use_defaultESC_SC_EEEEEE10policy1000ElNS7_10__identityENSA_10device_ptrIiEEJSD_EEEvT0_iT1_T2_DpNS2_10kernel_argIT3_EE)
        .other          _ZN3cub18CUB_300001_SM_10006detail9transform16transform_kernelINS2_10policy_hubILb1EN4cuda3std3__45tupleIJN6thrust24THRUST_300001_SM_1000_NS17counting_iteratorIiNSA_11use_defaultESC_SC_EEEEEE10policy1000ElNS7_10__identityENSA_10device_ptrIiEEJSD_EEEvT0_iT1_T2_DpNS2_10kernel_argIT3_EE,@"STO_CUDA_ENTRY STV_DEFAULT"
_ZN3cub18CUB_300001_SM_10006detail9transform16transform_kernelINS2_10policy_hubILb1EN4cuda3std3__45tupleIJN6thrust24THRUST_300001_SM_1000_NS17counting_iteratorIiNSA_11use_defaultESC_SC_EEEEEE10policy1000ElNS7_10__identityENSA_10device_ptrIiEEJSD_EEEvT0_iT1_T2_DpNS2_10kernel_argIT3_EE:
.text._ZN3cub18CUB_300001_SM_10006detail9transform16transform_kernelINS2_10policy_hubILb1EN4cuda3std3__45tupleIJN6thrust24THRUST_300001_SM_1000_NS17counting_iteratorIiNSA_11use_defaultESC_SC_EEEEEE10policy1000ElNS7_10__identityENSA_10device_ptrIiEEJSD_EEEvT0_iT1_T2_DpNS2_10kernel_argIT3_EE:
[----:B------:R-:W-:Y:S08]  /*0000*/  LDC R1, c[0x0][0x37c] ;  /* 0x0000df00ff017b82 */ /* 0x000ff00000000800 */
[----:B------:R-:W0:Y:S01]  /*0010*/  LDC R5, c[0x0][0x388] ;  /* 0x0000e200ff057b82 */ /* 0x000e220000000800 */
[----:B------:R-:W1:Y:S07]  /*0020*/  LDCU.64 UR6, c[0x0][0x380] ;  /* 0x00007000ff0677ac */ /* 0x000e6e0008000a00 */
[----:B------:R-:W2:Y:S08]  /*0030*/  S2UR UR4, SR_CTAID.X ;  /* 0x00000000000479c3 */ /* 0x000eb00000002500 */
[----:B------:R-:W3:Y:S01]  /*0040*/  LDC.64 R10, c[0x0][0x390] ;  /* 0x0000e400ff0a7b82 */ /* 0x000ee20000000a00 */
[----:B0-----:R-:W-:-:S05]  /*0050*/  IMAD.SHL.U32 R3, R5, 0x80, RZ ;  /* 0x0000008005037824 */ /* 0x001fca00078e00ff */
[----:B------:R-:W-:Y:S01]  /*0060*/  SHF.R.S32.HI R0, RZ, 0x1f, R3 ;  /* 0x0000001fff007819 */ /* 0x000fe20000011403 */
[----:B--2---:R-:W-:-:S04]  /*0070*/  IMAD.WIDE.U32 R6, R3, UR4, RZ ;  /* 0x0000000403067c25 */ /* 0x004fc8000f8e00ff */
[----:B------:R-:W-:Y:S01]  /*0080*/  IMAD R9, R0, UR4, RZ ;  /* 0x0000000400097c24 */ /* 0x000fe2000f8e02ff */
[C---:B-1----:R-:W-:Y:S01]  /*0090*/  IADD3 R4, P0, PT, -R6.reuse, UR6, RZ ;  /* 0x0000000606047c10 */ /* 0x042fe2000ff1e1ff */
[----:B------:R-:W0:Y:S02]  /*00a0*/  LDCU UR6, c[0x0][0x398] ;  /* 0x00007300ff0677ac */ /* 0x000e240008000800 */
[----:B------:R-:W-:Y:S01]  /*00b0*/  IMAD.IADD R8, R7, 0x1, R9 ;  /* 0x0000000107087824 */ /* 0x000fe200078e0209 */
[----:B---3--:R-:W-:Y:S01]  /*00c0*/  LEA R2, P1, R6, R10, 0x2 ;  /* 0x0000000a06027211 */ /* 0x008fe200078210ff */
[----:B------:R-:W1:Y:S03]  /*00d0*/  LDCU.64 UR4, c[0x0][0x358] ;  /* 0x00006b00ff0477ac */ /* 0x000e660008000a00 */
[----:B------:R-:W-:Y:S02]  /*00e0*/  IADD3.X R7, PT, PT, ~R8, UR7, RZ, P0, !PT ;  /* 0x0000000708077c10 */ /* 0x000fe400087fe5ff */
[----:B------:R-:W-:-:S04]  /*00f0*/  ISETP.LT.U32.AND P0, PT, R4, R3, PT ;  /* 0x000000030400720c */ /* 0x000fc80003f01070 */
[----:B------:R-:W-:-:S04]  /*0100*/  ISETP.LT.AND.EX P0, PT, R7, R0, PT, P0 ;  /* 0x000000000700720c */ /* 0x000fc80003f01300 */
[----:B------:R-:W-:Y:S01]  /*0110*/  SEL R4, R4, R3, P0 ;  /* 0x0000000304047207 */ /* 0x000fe20000000000 */
[----:B0-----:R-:W-:-:S03]  /*0120*/  VIADD R0, R6, UR6 ;  /* 0x0000000606007c36 */ /* 0x001fc60008000000 */
[----:B------:R-:W-:Y:S02]  /*0130*/  ISETP.NE.AND P0, PT, R3, R4, PT ;  /* 0x000000040300720c */ /* 0x000fe40003f05270 */
[----:B------:R-:W-:-:S11]  /*0140*/  LEA.HI.X R3, R6, R11, R8, 0x2, P1 ;  /* 0x0000000b06037211 */ /* 0x000fd600008f1408 */
[----:B-1----:R-:W-:Y:S05]  /*0150*/  @!P0 BRA `(.L_x_0) ;  /* 0x0000000800048947 */ /* 0x002fea0003800000 */
[----:B------:R-:W-:-:S13]  /*0160*/  ISETP.GE.AND P0, PT, R5, 0x1, PT ;  /* 0x000000010500780c */ /* 0x000fda0003f06270 */
[----:B------:R-:W-:Y:S05]  /*0170*/  @!P0 EXIT ;  /* 0x000000000000894d */ /* 0x000fea0003800000 */
[----:B------:R-:W0:Y:S01]  /*0180*/  S2R R9, SR_TID.X ;  /* 0x0000000000097919 */ /* 0x000e220000002100 */
[C---:B------:R-:W-:Y:S01]  /*0190*/  ISETP.GE.U32.AND P0, PT, R5.reuse, 0x8, PT ;  /* 0x000000080500780c */ /* 0x040fe20003f06070 */
[----:B------:R-:W-:Y:S01]  /*01a0*/  IMAD.MOV.U32 R8, RZ, RZ, RZ ;  /* 0x000000ffff087224 */ /* 0x000fe200078e00ff */
[----:B------:R-:W-:-:S11]  /*01b0*/  LOP3.LUT R10, R5, 0x7, RZ, 0xc0, !PT ;  /* 0x00000007050a7812 */ /* 0x000fd600078ec0ff */
[----:B------:R-:W-:Y:S05]  /*01c0*/  @!P0 BRA `(.L_x_1) ;  /* 0x0000000400288947 */ /* 0x000fea0003800000 */
[CC--:B0-----:R-:W-:Y:S01]  /*01d0*/  ISETP.GE.AND P2, PT, R9.reuse, R4.reuse, PT ;  /* 0x000000040900720c */ /* 0x0c1fe20003f46270 */
[C---:B------:R-:W-:Y:S01]  /*01e0*/  VIADD R17, R9.reuse, 0x180 ;  /* 0x0000018009117836 */ /* 0x040fe20000000000 */
[C---:B------:R-:W-:Y:S01]  /*01f0*/  IADD3 R13, PT, PT, R9.reuse, 0x80, RZ ;  /* 0x00000080090d7810 */ /* 0x040fe20007ffe0ff */
[C---:B------:R-:W-:Y:S01]  /*0200*/  VIADD R21, R9.reuse, 0x280 ;  /* 0x0000028009157836 */ /* 0x040fe20000000000 */
[C---:B------:R-:W-:Y:S01]  /*0210*/  IADD3 R19, PT, PT, R9.reuse, 0x200, RZ ;  /* 0x0000020009137810 */ /* 0x040fe20007ffe0ff */
[----:B------:R-:W-:Y:S01]  /*0220*/  VIADD R23, R9, 0x300 ;  /* 0x0000030009177836 */ /* 0x000fe20000000000 */
[-C--:B------:R-:W-:Y:S01]  /*0230*/  ISETP.GE.AND P1, PT, R13, R4.reuse, PT ;  /* 0x000000040d00720c */ /* 0x080fe20003f26270 */
[----:B------:R-:W-:Y:S01]  /*0240*/  VIADD R25, R9, 0x380 ;  /* 0x0000038009197836 */ /* 0x000fe20000000000 */
[-C--:B------:R-:W-:Y:S01]  /*0250*/  ISETP.GE.AND P3, PT, R19, R4.reuse, PT ;  /* 0x000000041300720c */ /* 0x080fe20003f66270 */
[----:B------:R-:W-:Y:S01]  /*0260*/  VIADD R15, R9, 0x100 ;  /* 0x00000100090f7836 */ /* 0x000fe20000000000 */
[----:B------:R-:W-:-:S02]  /*0270*/  ISETP.GE.AND P4, PT, R21, R4, PT ;  /* 0x000000041500720c */ /* 0x000fc40003f86270 */
[-C--:B------:R-:W-:Y:S01]  /*0280*/  ISETP.GE.AND P5, PT, R23, R4.reuse, PT ;  /* 0x000000041700720c */ /* 0x080fe20003fa6270 */
[C---:B------:R-:W-:Y:S01]  /*0290*/  @!P2 IMAD.IADD R11, R0.reuse, 0x1, R9 ;  /* 0x00000001000ba824 */ /* 0x040fe200078e0209 */
[-C--:B------:R-:W-:Y:S01]  /*02a0*/  ISETP.GE.AND P6, PT, R25, R4.reuse, PT ;  /* 0x000000041900720c */ /* 0x080fe20003fc6270 */
[----:B------:R-:W-:Y:S01]  /*02b0*/  @!P2 IMAD.WIDE.U32 R6, R9, 0x4, R2 ;  /* 0x000000040906a825 */ /* 0x000fe200078e0002 */
[-C--:B------:R-:W-:Y:S02]  /*02c0*/  ISETP.GE.AND P0, PT, R15, R4.reuse, PT ;  /* 0x000000040f00720c */ /* 0x080fe40003f06270 */
[----:B------:R-:W-:Y:S02]  /*02d0*/  LOP3.LUT R8, R5, 0x7ffffff8, RZ, 0xc0, !PT ;  /* 0x7ffffff805087812 */ /* 0x000fe400078ec0ff */
[----:B------:R0:W-:Y:S01]  /*02e0*/  @!P2 STG.E desc[UR4][R6.64], R11 ;  /* 0x0000000b0600a986 */ /* 0x0001e2000c101904 */
[----:B------:R-:W-:Y:S01]  /*02f0*/  ISETP.GE.AND P2, PT, R17, R4, PT ;  /* 0x000000041100720c */ /* 0x000fe20003f46270 */
[C---:B------:R-:W-:Y:S01]  /*0300*/  @!P3 IMAD.IADD R19, R0.reuse, 0x1, R19 ;  /* 0x000000010013b824 */ /* 0x040fe200078e0213 */
[----:B------:R-:W-:-:S02]  /*0310*/  @!P4 IADD3 R21, PT, PT, R0, R21, RZ ;  /* 0x000000150015c210 */ /* 0x000fc40007ffe0ff */
[C---:B------:R-:W-:Y:S02]  /*0320*/  @!P5 IMAD.IADD R23, R0.reuse, 0x1, R23 ;  /* 0x000000010017d824 */ /* 0x040fe400078e0217 */
[C---:B------:R-:W-:Y:S02]  /*0330*/  @!P6 IMAD.IADD R25, R0.reuse, 0x1, R25 ;  /* 0x000000010019e824 */ /* 0x040fe400078e0219 */
[C---:B------:R-:W-:Y:S02]  /*0340*/  @!P0 IMAD.IADD R15, R0.reuse, 0x1, R15 ;  /* 0x00000001000f8824 */ /* 0x040fe400078e020f */
[----:B0-----:R-:W-:Y:S01]  /*0350*/  IMAD.WIDE R6, R13, 0x4, R2 ;  /* 0x000000040d067825 */ /* 0x001fe200078e0202 */
[----:B------:R-:W-:-:S03]  /*0360*/  @!P1 IADD3 R13, PT, PT, R0, R13, RZ ;  /* 0x0000000d000d9210 */ /* 0x000fc60007ffe0ff */
[----:B------:R-:W-:Y:S01]  /*0370*/  @!P2 IMAD.IADD R17, R0, 0x1, R17 ;  /* 0x000000010011a824 */ /* 0x000fe200078e0211 */
[----:B------:R1:W-:Y:S04]  /*0380*/  @!P3 STG.E desc[UR4][R6.64+0x600], R19 ;  /* 0x000600130600b986 */ /* 0x0003e8000c101904 */
[----:B------:R1:W-:Y:S04]  /*0390*/  @!P1 STG.E desc[UR4][R6.64], R13 ;  /* 0x0000000d06009986 */ /* 0x0003e8000c101904 */
[----:B------:R1:W-:Y:S04]  /*03a0*/  @!P2 STG.E desc[UR4][R6.64+0x400], R17 ;  /* 0x000400110600a986 */ /* 0x0003e8000c101904 */
[----:B------:R1:W-:Y:S04]  /*03b0*/  @!P4 STG.E desc[UR4][R6.64+0x800], R21 ;  /* 0x000800150600c986 */ /* 0x0003e8000c101904 */
[----:B------:R1:W-:Y:S04]  /*03c0*/  @!P5 STG.E desc[UR4][R6.64+0xa00], R23 ;  /* 0x000a00170600d986 */ /* 0x0003e8000c101904 */
[----:B------:R1:W-:Y:S04]  /*03d0*/  @!P6 STG.E desc[UR4][R6.64+0xc00], R25 ;  /* 0x000c00190600e986 */ /* 0x0003e8000c101904 */
[----:B------:R1:W-:Y:S01]  /*03e0*/  @!P0 STG.E desc[UR4][R6.64+0x200], R15 ;  /* 0x0002000f06008986 */ /* 0x0003e2000c101904 */
[----:B------:R-:W-:-:S13]  /*03f0*/  ISETP.NE.AND P0, PT, R8, 0x8, PT ;  /* 0x000000080800780c */ /* 0x000fda0003f05270 */
[----:B-1----:R-:W-:Y:S05]  /*0400*/  @!P0 BRA `(.L_x_1) ;  /* 0x0000000000988947 */ /* 0x002fea0003800000 */
[----:B------:R-:W-:-:S07]  /*0410*/  IMAD.MOV.U32 R12, RZ, RZ, 0x8 ;  /* 0x00000008ff0c7424 */ /* 0x000fce00078e00ff */
.L_x_2:
[C---:B------:R-:W-:Y:S02]  /*0420*/  LEA R11, R12.reuse, R9, 0x7 ;  /* 0x000000090c0b7211 */ /* 0x040fe400078e38ff */
[----:B------:R-:W-:Y:S02]  /*0430*/  IADD3 R12, PT, PT, R12, 0x8, RZ ;  /* 0x000000080c0c7810 */ /* 0x000fe40007ffe0ff */
[CC--:B------:R-:W-:Y:S01]  /*0440*/  ISETP.GE.AND P2, PT, R11.reuse, R4.reuse, PT ;  /* 0x000000040b00720c */ /* 0x0c0fe20003f46270 */
        /* <DEDUP_REMOVED lines=11> */
[----:B------:R-:W-:Y:S01]  /*0500*/  @!P2 IMAD.IADD R5, R0, 0x1, R11 ;  /* 0x000000010005a824 */ /* 0x000fe200078e020b */
[-C--:B------:R-:W-:Y:S01]  /*0510*/  ISETP.GE.AND P6, PT, R25, R4.reuse, PT ;  /* 0x000000041900720c */ /* 0x080fe20003fc6270 */
[----:B------:R-:W-:Y:S01]  /*0520*/  @!P2 IMAD.WIDE.U32 R6, R11, 0x4, R2 ;  /* 0x000000040b06a825 */ /* 0x000fe200078e0002 */
[----:B------:R-:W-:-:S04]  /*0530*/  ISETP.GE.AND P0, PT, R19, R4, PT ;  /* 0x000000041300720c */ /* 0x000fc80003f06270 */
[----:B------:R0:W-:Y:S01]  /*0540*/  @!P2 STG.E desc[UR4][R6.64], R5 ;  /* 0x000000050600a986 */ /* 0x0001e2000c101904 */
[----:B------:R-:W-:Y:S02]  /*0550*/  ISETP.GE.AND P2, PT, R17, R4, PT ;  /* 0x000000041100720c */ /* 0x000fe40003f46270 */
[C---:B------:R-:W-:Y:S01]  /*0560*/  @!P3 IADD3 R15, PT, PT, R0.reuse, R15, RZ ;  /* 0x0000000f000fb210 */ /* 0x040fe20007ffe0ff */
[C---:B------:R-:W-:Y:S02]  /*0570*/  @!P4 IMAD.IADD R13, R0.reuse, 0x1, R13 ;  /* 0x00000001000dc824 */ /* 0x040fe400078e020d */
[----:B------:R-:W-:-:S03]  /*0580*/  @!P5 IMAD.IADD R11, R0, 0x1, R23 ;  /* 0x00000001000bd824 */ /* 0x000fc600078e0217 */
[----:B------:R-:W-:Y:S02]  /*0590*/  @!P0 IMAD.IADD R19, R0, 0x1, R19 ;  /* 0x0000000100138824 */ /* 0x000fe400078e0213 */
[----:B0-----:R-:W-:-:S04]  /*05a0*/  IMAD.WIDE R6, R21, 0x4, R2 ;  /* 0x0000000415067825 */ /* 0x001fc800078e0202 */
[C---:B------:R-:W-:Y:S01]  /*05b0*/  @!P1 IMAD.IADD R21, R0.reuse, 0x1, R21 ;  /* 0x0000000100159824 */ /* 0x040fe200078e0215 */
[----:B------:R1:W-:Y:S01]  /*05c0*/  @!P3 STG.E desc[UR4][R6.64+0x600], R15 ;  /* 0x0006000f0600b986 */ /* 0x0003e2000c101904 */
[C---:B------:R-:W-:Y:S02]  /*05d0*/  @!P2 IMAD.IADD R17, R0.reuse, 0x1, R17 ;  /* 0x000000010011a824 */ /* 0x040fe400078e0211 */
[----:B------:R-:W-:Y:S01]  /*05e0*/  @!P6 IMAD.IADD R5, R0, 0x1, R25 ;  /* 0x000000010005e824 */ /* 0x000fe200078e0219 */
[----:B------:R1:W-:Y:S04]  /*05f0*/  @!P1 STG.E desc[UR4][R6.64], R21 ;  /* 0x0000001506009986 */ /* 0x0003e8000c101904 */
[----:B------:R1:W-:Y:S04]  /*0600*/  @!P2 STG.E desc[UR4][R6.64+0x400], R17 ;  /* 0x000400110600a986 */ /* 0x0003e8000c101904 */
[----:B------:R1:W-:Y:S04]  /*0610*/  @!P4 STG.E desc[UR4][R6.64+0x800], R13 ;  /* 0x0008000d0600c986 */ /* 0x0003e8000c101904 */
[----:B------:R1:W-:Y:S04]  /*0620*/  @!P5 STG.E desc[UR4][R6.64+0xa00], R11 ;  /* 0x000a000b0600d986 */ /* 0x0003e8000c101904 */
[----:B------:R1:W-:Y:S04]  /*0630*/  @!P6 STG.E desc[UR4][R6.64+0xc00], R5 ;  /* 0x000c00050600e986 */ /* 0x0003e8000c101904 */
[----:B------:R1:W-:Y:S01]  /*0640*/  @!P0 STG.E desc[UR4][R6.64+0x200], R19 ;  /* 0x0002001306008986 */ /* 0x0003e2000c101904 */
[----:B------:R-:W-:-:S13]  /*0650*/  ISETP.NE.AND P0, PT, R12, R8, PT ;  /* 0x000000080c00720c */ /* 0x000fda0003f05270 */
[----:B-1----:R-:W-:Y:S05]  /*0660*/  @P0 BRA `(.L_x_2) ;  /* 0xfffffffc006c0947 */ /* 0x002fea000383ffff */
.L_x_1:
[----:B------:R-:W-:-:S13]  /*0670*/  ISETP.NE.AND P0, PT, R10, RZ, PT ;  /* 0x000000ff0a00720c */ /* 0x000fda0003f05270 */
[----:B------:R-:W-:Y:S05]  /*0680*/  @!P0 EXIT ;  /* 0x000000000000894d */ /* 0x000fea0003800000 */
[----:B------:R-:W1:Y:S01]  /*0690*/  LDC R12, c[0x0][0x388] ;  /* 0x0000e200ff0c7b82 */ /* 0x000e620000000800 */
[----:B------:R-:W-:Y:S02]  /*06a0*/  ISETP.GE.U32.AND P0, PT, R10, 0x4, PT ;  /* 0x000000040a00780c */ /* 0x000fe40003f06070 */
[----:B-1----:R-:W-:-:S04]  /*06b0*/  LOP3.LUT R14, R12, 0x3, RZ, 0xc0, !PT ;  /* 0x000000030c0e7812 */ /* 0x002fc800078ec0ff */
[----:B------:R-:W-:-:S07]  /*06c0*/  ISETP.NE.AND P4, PT, R14, RZ, PT ;  /* 0x000000ff0e00720c */ /* 0x000fce0003f85270 */
[----:B------:R-:W-:Y:S06]  /*06d0*/  @!P0 BRA `(.L_x_3) ;  /* 0x0000000000488947 */ /* 0x000fec0003800000 */
[C---:B0-----:R-:W-:Y:S02]  /*06e0*/  IMAD R5, R8.reuse, 0x80, R9 ;  /* 0x0000008008057824 */ /* 0x041fe400078e0209 */
[----:B------:R-:W-:Y:S02]  /*06f0*/  VIADD R8, R8, 0x4 ;  /* 0x0000000408087836 */ /* 0x000fe40000000000 */
[C---:B------:R-:W-:Y:S01]  /*0700*/  VIADD R11, R5.reuse, 0x80 ;  /* 0x00000080050b7836 */ /* 0x040fe20000000000 */
[C---:B------:R-:W-:Y:S01]  /*0710*/  IADD3 R15, PT, PT, R5.reuse, 0x180, RZ ;  /* 0x00000180050f7810 */ /* 0x040fe20007ffe0ff */
[C---:B------:R-:W-:Y:S01]  /*0720*/  VIADD R13, R5.reuse, 0x100 ;  /* 0x00000100050d7836 */ /* 0x040fe20000000000 */
[CC--:B------:R-:W-:Y:S01]  /*0730*/  ISETP.GE.AND P0, PT, R5.reuse, R4.reuse, PT ;  /* 0x000000040500720c */ /* 0x0c0fe20003f06270 */
[----:B------:R-:W-:Y:S01]  /*0740*/  IMAD.WIDE R6, R5, 0x4, R2 ;  /* 0x0000000405067825 */ /* 0x000fe200078e0202 */
[-C--:B------:R-:W-:Y:S02]  /*0750*/  ISETP.GE.AND P1, PT, R11, R4.reuse, PT ;  /* 0x000000040b00720c */ /* 0x080fe40003f26270 */
[----:B------:R-:W-:-:S02]  /*0760*/  ISETP.GE.AND P2, PT, R13, R4, PT ;  /* 0x000000040d00720c */ /* 0x000fc40003f46270 */
[----:B------:R-:W-:-:S07]  /*0770*/  ISETP.GE.AND P3, PT, R15, R4, PT ;  /* 0x000000040f00720c */ /* 0x000fce0003f66270 */
[C---:B------:R-:W-:Y:S02]  /*0780*/  @!P0 IMAD.IADD R5, R0.reuse, 0x1, R5 ;  /* 0x0000000100058824 */ /* 0x040fe400078e0205 */
[C---:B------:R-:W-:Y:S02]  /*0790*/  @!P1 IMAD.IADD R11, R0.reuse, 0x1, R11 ;  /* 0x00000001000b9824 */ /* 0x040fe400078e020b */
[C---:B------:R-:W-:Y:S01]  /*07a0*/  @!P2 IMAD.IADD R13, R0.reuse, 0x1, R13 ;  /* 0x00000001000da824 */ /* 0x040fe200078e020d */
[----:B------:R1:W-:Y:S01]  /*07b0*/  @!P0 STG.E desc[UR4][R6.64], R5 ;  /* 0x0000000506008986 */ /* 0x0003e2000c101904 */
[----:B------:R-:W-:-:S03]  /*07c0*/  @!P3 IADD3 R15, PT, PT, R0, R15, RZ ;  /* 0x0000000f000fb210 */ /* 0x000fc60007ffe0ff */
[----:B------:R1:W-:Y:S04]  /*07d0*/  @!P1 STG.E desc[UR4][R6.64+0x200], R11 ;  /* 0x0002000b06009986 */ /* 0x0003e8000c101904 */
[----:B------:R1:W-:Y:S04]  /*07e0*/  @!P2 STG.E desc[UR4][R6.64+0x400], R13 ;  /* 0x0004000d0600a986 */ /* 0x0003e8000c101904 */
[----:B------:R1:W-:Y:S02]  /*07f0*/  @!P3 STG.E desc[UR4][R6.64+0x600], R15 ;  /* 0x0006000f0600b986 */ /* 0x0003e4000c101904 */
.L_x_3:
[----:B------:R-:W-:Y:S05]  /*0800*/  @!P4 EXIT ;  /* 0x000000000000c94d */ /* 0x000fea0003800000 */
[----:B------:R-:W-:Y:S02]  /*0810*/  ISETP.NE.AND P0, PT, R14, 0x1, PT ;  /* 0x000000010e00780c */ /* 0x000fe40003f05270 */
[----:B-1----:R-:W-:-:S04]  /*0820*/  LOP3.LUT R5, R12, 0x1, RZ, 0xc0, !PT ;  /* 0x000000010c057812 */ /* 0x002fc800078ec0ff */
[----:B------:R-:W-:-:S07]  /*0830*/  ISETP.NE.U32.AND P2, PT, R5, 0x1, PT ;  /* 0x000000010500780c */ /* 0x000fce0003f45070 */
[----:B------:R-:W-:Y:S06]  /*0840*/  @!P0 BRA `(.L_x_4) ;  /* 0x0000000000288947 */ /* 0x000fec0003800000 */
[C---:B0-----:R-:W-:Y:S02]  /*0850*/  IMAD R5, R8.reuse, 0x80, R9 ;  /* 0x0000008008057824 */ /* 0x041fe400078e0209 */
[----:B------:R-:W-:Y:S02]  /*0860*/  VIADD R8, R8, 0x2 ;  /* 0x0000000208087836 */ /* 0x000fe40000000000 */
[C---:B------:R-:W-:Y:S01]  /*0870*/  VIADD R11, R5.reuse, 0x80 ;  /* 0x00000080050b7836 */ /* 0x040fe20000000000 */
[C---:B------:R-:W-:Y:S01]  /*0880*/  ISETP.GE.AND P0, PT, R5.reuse, R4, PT ;  /* 0x000000040500720c */ /* 0x040fe20003f06270 */
[----:B------:R-:W-:-:S03]  /*0890*/  IMAD.WIDE R6, R5, 0x4, R2 ;  /* 0x0000000405067825 */ /* 0x000fc600078e0202 */
[----:B------:R-:W-:-:S09]  /*08a0*/  ISETP.GE.AND P1, PT, R11, R4, PT ;  /* 0x000000040b00720c */ /* 0x000fd20003f26270 */
[----:B------:R-:W-:-:S04]  /*08b0*/  @!P0 IADD3 R5, PT, PT, R0, R5, RZ ;  /* 0x0000000500058210 */ /* 0x000fc80007ffe0ff */
[----:B------:R-:W-:Y:S01]  /*08c0*/  @!P1 IMAD.IADD R11, R0, 0x1, R11 ;  /* 0x00000001000b9824 */ /* 0x000fe200078e020b */
[----:B------:R1:W-:Y:S04]  /*08d0*/  @!P0 STG.E desc[UR4][R6.64], R5 ;  /* 0x0000000506008986 */ /* 0x0003e8000c101904 */
[----:B------:R1:W-:Y:S02]  /*08e0*/  @!P1 STG.E desc[UR4][R6.64+0x200], R11 ;  /* 0x0002000b06009986 */ /* 0x0003e4000c101904 */
.L_x_4:
[----:B------:R-:W-:Y:S05]  /*08f0*/  @P2 EXIT ;  /* 0x000000000000294d */ /* 0x000fea0003800000 */
[----:B0-----:R-:W-:-:S05]  /*0900*/  IMAD R9, R8, 0x80, R9 ;  /* 0x0000008008097824 */ /* 0x001fca00078e0209 */
[----:B------:R-:W-:-:S13]  /*0910*/  ISETP.GE.AND P0, PT, R9, R4, PT ;  /* 0x000000040900720c */ /* 0x000fda0003f06270 */
[----:B------:R-:W-:Y:S05]  /*0920*/  @P0 EXIT ;  /* 0x000000000000094d */ /* 0x000fea0003800000 */
[----:B-1----:R-:W-:Y:S01]  /*0930*/  IADD3 R5, PT, PT, R0, R9, RZ ;  /* 0x0000000900057210 */ /* 0x002fe20007ffe0ff */
[----:B------:R-:W-:-:S05]  /*0940*/  IMAD.WIDE R2, R9, 0x4, R2 ;  /* 0x0000000409027825 */ /* 0x000fca00078e0202 */
[----:B------:R-:W-:Y:S01]  /*0950*/  STG.E desc[UR4][R2.64], R5 ;  /* 0x0000000502007986 */ /* 0x000fe2000c101904 */
[----:B------:R-:W-:Y:S05]  /*0960*/  EXIT ;  /* 0x000000000000794d */ /* 0x000fea0003800000 */
.L_x_0:
[----:B------:R-:W-:-:S13]  /*0970*/  ISETP.GE.AND P0, PT, R5, 0x1, PT ;  /* 0x000000010500780c */ /* 0x000fda0003f06270 */
[----:B------:R-:W-:Y:S05]  /*0980*/  @!P0 EXIT ;  /* 0x000000000000894d */ /* 0x000fea0003800000 */
[----:B------:R-:W0:Y:S01]  /*0990*/  S2R R4, SR_TID.X ;  /* 0x0000000000047919 */ /* 0x000e220000002100 */
[C---:B------:R-:W-:Y:S01]  /*09a0*/  ISETP.GE.U32.AND P0, PT, R5.reuse, 0x8, PT ;  /* 0x000000080500780c */ /* 0x040fe20003f06070 */
[----:B------:R-:W-:Y:S01]  /*09b0*/  IMAD.MOV.U32 R9, RZ, RZ, RZ ;  /* 0x000000ffff097224 */ /* 0x000fe200078e00ff */
[----:B------:R-:W-:-:S04]  /*09c0*/  LOP3.LUT R12, R5, 0x7, RZ, 0xc0, !PT ;  /* 0x00000007050c7812 */ /* 0x000fc800078ec0ff */
[----:B------:R-:W-:-:S07]  /*09d0*/  ISETP.NE.AND P1, PT, R12, RZ, PT ;  /* 0x000000ff0c00720c */ /* 0x000fce0003f25270 */
[----:B------:R-:W-:Y:S06]  /*09e0*/  @!P0 BRA `(.L_x_5) ;  /* 0x0000000000648947 */ /* 0x000fec0003800000 */
[----:B------:R-:W-:Y:S01]  /*09f0*/  LOP3.LUT R9, R5, 0x7ffffff8, RZ, 0xc0, !PT ;  /* 0x7ffffff805097812 */ /* 0x000fe200078ec0ff */
[----:B------:R-:W-:-:S07]  /*0a00*/  IMAD.MOV.U32 R8, RZ, RZ, RZ ;  /* 0x000000ffff087224 */ /* 0x000fce00078e00ff */
.L_x_6:
[C---:B01----:R-:W-:Y:S02]  /*0a10*/  IMAD R11, R8.reuse, 0x80, R4 ;  /* 0x00000080080b7824 */ /* 0x043fe400078e0204 */
[----:B------:R-:W-:Y:S02]  /*0a20*/  VIADD R8, R8, 0x8 ;  /* 0x0000000808087836 */ /* 0x000fe40000000000 */
[C---:B------:R-:W-:Y:S01]  /*0a30*/  VIADD R7, R11.reuse, 0x80 ;  /* 0x000000800b077836 */ /* 0x040fe20000000000 */
[----:B------:R-:W-:Y:S01]  /*0a40*/  IADD3 R13, PT, PT, R0, R11, RZ ;  /* 0x0000000b000d7210 */ /* 0x000fe20007ffe0ff */
[--C-:B------:R-:W-:Y:S01]  /*0a50*/  IMAD.WIDE.U32 R10, R11, 0x4, R2.reuse ;  /* 0x000000040b0a7825 */ /* 0x100fe200078e0002 */
[----:B------:R-:W-:Y:S02]  /*0a60*/  ISETP.NE.AND P0, PT, R8, R9, PT ;  /* 0x000000090800720c */ /* 0x000fe40003f05270 */
[C---:B------:R-:W-:Y:S01]  /*0a70*/  IADD3 R19, PT, PT, R13.reuse, 0x180, RZ ;  /* 0x000001800d137810 */ /* 0x040fe20007ffe0ff */
[C---:B------:R-:W-:Y:S01]  /*0a80*/  VIADD R15, R13.reuse, 0x80 ;  /* 0x000000800d0f7836 */ /* 0x040fe20000000000 */
[----:B------:R-:W-:Y:S01]  /*0a90*/  IADD3 R27, PT, PT, R13, 0x380, RZ ;  /* 0x000003800d1b7810 */ /* 0x000fe20007ffe0ff */
[----:B------:R-:W-:Y:S01]  /*0aa0*/  IMAD.WIDE R6, R7, 0x4, R2 ;  /* 0x0000000407067825 */ /* 0x000fe200078e0202 */
[----:B------:R1:W-:Y:S03]  /*0ab0*/  STG.E desc[UR4][R10.64], R13 ;  /* 0x0000000d0a007986 */ /* 0x0003e6000c101904 */
[C---:B------:R-:W-:Y:S01]  /*0ac0*/  VIADD R17, R13.reuse, 0x100 ;  /* 0x000001000d117836 */ /* 0x040fe20000000000 */
[----:B------:R1:W-:Y:S01]  /*0ad0*/  STG.E desc[UR4][R6.64], R15 ;  /* 0x0000000f06007986 */ /* 0x0003e2000c101904 */
[----:B------:R-:W-:-:S02]  /*0ae0*/  VIADD R21, R13, 0x200 ;  /* 0x000002000d157836 */ /* 0x000fc40000000000 */
[C---:B------:R-:W-:Y:S01]  /*0af0*/  VIADD R23, R13.reuse, 0x280 ;  /* 0x000002800d177836 */ /* 0x040fe20000000000 */
[----:B------:R1:W-:Y:S01]  /*0b00*/  STG.E desc[UR4][R6.64+0x200], R17 ;  /* 0x0002001106007986 */ /* 0x0003e2000c101904 */
[----:B------:R-:W-:-:S03]  /*0b10*/  VIADD R25, R13, 0x300 ;  /* 0x000003000d197836 */ /* 0x000fc60000000000 */
[----:B------:R1:W-:Y:S04]  /*0b20*/  STG.E desc[UR4][R6.64+0x400], R19 ;  /* 0x0004001306007986 */ /* 0x0003e8000c101904 */
[----:B------:R1:W-:Y:S04]  /*0b30*/  STG.E desc[UR4][R6.64+0x600], R21 ;  /* 0x0006001506007986 */ /* 0x0003e8000c101904 */
[----:B------:R1:W-:Y:S04]  /*0b40*/  STG.E desc[UR4][R6.64+0x800], R23 ;  /* 0x0008001706007986 */ /* 0x0003e8000c101904 */
[----:B------:R1:W-:Y:S04]  /*0b50*/  STG.E desc[UR4][R6.64+0xa00], R25 ;  /* 0x000a001906007986 */ /* 0x0003e8000c101904 */
[----:B------:R1:W-:Y:S01]  /*0b60*/  STG.E desc[UR4][R6.64+0xc00], R27 ;  /* 0x000c001b06007986 */ /* 0x0003e2000c101904 */
[----:B------:R-:W-:Y:S05]  /*0b70*/  @P0 BRA `(.L_x_6) ;  /* 0xfffffffc00a40947 */ /* 0x000fea000383ffff */
.L_x_5:
[----:B------:R-:W-:Y:S05]  /*0b80*/  @!P1 EXIT ;  /* 0x000000000000994d */ /* 0x000fea0003800000 */
[----:B------:R-:W-:Y:S02]  /*0b90*/  ISETP.GE.U32.AND P0, PT, R12, 0x4, PT ;  /* 0x000000040c00780c */ /* 0x000fe40003f06070 */
[----:B------:R-:W-:-:S04]  /*0ba0*/  LOP3.LUT R8, R5, 0x3, RZ, 0xc0, !PT ;  /* 0x0000000305087812 */ /* 0x000fc800078ec0ff */
[----:B------:R-:W-:-:S07]  /*0bb0*/  ISETP.NE.AND P1, PT, R8, RZ, PT ;  /* 0x000000ff0800720c */ /* 0x000fce0003f25270 */
[----:B------:R-:W-:Y:S06]  /*0bc0*/  @!P0 BRA `(.L_x_7) ;  /* 0x00000000002c8947 */ /* 0x000fec0003800000 */
[C---:B01----:R-:W-:Y:S02]  /*0bd0*/  IMAD R7, R9.reuse, 0x80, R4 ;  /* 0x0000008009077824 */ /* 0x043fe400078e0204 */
[----:B------:R-:W-:Y:S02]  /*0be0*/  VIADD R9, R9, 0x4 ;  /* 0x0000000409097836 */ /* 0x000fe40000000000 */
[----:B------:R-:W-:Y:S02]  /*0bf0*/  IMAD.IADD R11, R0, 0x1, R7 ;  /* 0x00000001000b7824 */ /* 0x000fe400078e0207 */
[----:B------:R-:W-:-:S03]  /*0c00*/  IMAD.WIDE R6, R7, 0x4, R2 ;  /* 0x0000000407067825 */ /* 0x000fc600078e0202 */
[C---:B------:R-:W-:Y:S01]  /*0c10*/  IADD3 R13, PT, PT, R11.reuse, 0x80, RZ ;  /* 0x000000800b0d7810 */ /* 0x040fe20007ffe0ff */
[C---:B------:R-:W-:Y:S01]  /*0c20*/  VIADD R15, R11.reuse, 0x100 ;  /* 0x000001000b0f7836 */ /* 0x040fe20000000000 */
[----:B------:R2:W-:Y:S01]  /*0c30*/  STG.E desc[UR4][R6.64], R11 ;  /* 0x0000000b06007986 */ /* 0x0005e2000c101904 */
[----:B------:R-:W-:-:S03]  /*0c40*/  VIADD R17, R11, 0x180 ;  /* 0x000001800b117836 */ /* 0x000fc60000000000 */
[----:B------:R2:W-:Y:S04]  /*0c50*/  STG.E desc[UR4][R6.64+0x200], R13 ;  /* 0x0002000d06007986 */ /* 0x0005e8000c101904 */
[----:B------:R2:W-:Y:S04]  /*0c60*/  STG.E desc[UR4][R6.64+0x400], R15 ;  /* 0x0004000f06007986 */ /* 0x0005e8000c101904 */
[----:B------:R2:W-:Y:S02]  /*0c70*/  STG.E desc[UR4][R6.64+0x600], R17 ;  /* 0x0006001106007986 */ /* 0x0005e4000c101904 */
.L_x_7:
[----:B------:R-:W-:Y:S05]  /*0c80*/  @!P1 EXIT ;  /* 0x000000000000994d */ /* 0x000fea0003800000 */
[----:B------:R-:W-:Y:S02]  /*0c90*/  ISETP.NE.AND P0, PT, R8, 0x1, PT ;  /* 0x000000010800780c */ /* 0x000fe40003f05270 */
[----:B------:R-:W-:-:S04]  /*0ca0*/  LOP3.LUT R5, R5, 0x1, RZ, 0xc0, !PT ;  /* 0x0000000105057812 */ /* 0x000fc800078ec0ff */
[----:B------:R-:W-:-:S07]  /*0cb0*/  ISETP.NE.U32.AND P1, PT, R5, 0x1, PT ;  /* 0x000000010500780c */ /* 0x000fce0003f25070 */
[----:B------:R-:W-:Y:S06]  /*0cc0*/  @!P0 BRA `(.L_x_8) ;  /* 0x00000000001c8947 */ /* 0x000fec0003800000 */
[C---:B012---:R-:W-:Y:S01]  /*0cd0*/  LEA R7, R9.reuse, R4, 0x7 ;  /* 0x0000000409077211 */ /* 0x047fe200078e38ff */
[----:B------:R-:W-:-:S04]  /*0ce0*/  VIADD R9, R9, 0x2 ;  /* 0x0000000209097836 */ /* 0x000fc80000000000 */
[----:B------:R-:W-:Y:S02]  /*0cf0*/  IMAD.IADD R5, R0, 0x1, R7 ;  /* 0x0000000100057824 */ /* 0x000fe400078e0207 */
[----:B------:R-:W-:-:S04]  /*0d00*/  IMAD.WIDE R6, R7, 0x4, R2 ;  /* 0x0000000407067825 */ /* 0x000fc800078e0202 */
[----:B------:R-:W-:Y:S01]  /*0d10*/  VIADD R11, R5, 0x80 ;  /* 0x00000080050b7836 */ /* 0x000fe20000000000 */
[----:B------:R3:W-:Y:S04]  /*0d20*/  STG.E desc[UR4][R6.64], R5 ;  /* 0x0000000506007986 */ /* 0x0007e8000c101904 */
[----:B------:R3:W-:Y:S02]  /*0d30*/  STG.E desc[UR4][R6.64+0x200], R11 ;  /* 0x0002000b06007986 */ /* 0x0007e4000c101904 */
.L_x_8:
[----:B------:R-:W-:Y:S05]  /*0d40*/  @P1 EXIT ;  /* 0x000000000000194d */ /* 0x000fea0003800000 */
[----:B0-----:R-:W-:-:S05]  /*0d50*/  LEA R9, R9, R4, 0x7 ;  /* 0x0000000409097211 */ /* 0x001fca00078e38ff */
[----:B---3--:R-:W-:Y:S02]  /*0d60*/  IMAD.IADD R5, R0, 0x1, R9 ;  /* 0x0000000100057824 */ /* 0x008fe400078e0209 */
[----:B------:R-:W-:-:S05]  /*0d70*/  IMAD.WIDE R2, R9, 0x4, R2 ;  /* 0x0000000409027825 */ /* 0x000fca00078e0202 */
[----:B------:R-:W-:Y:S01]  /*0d80*/  STG.E desc[UR4][R2.64], R5 ;  /* 0x0000000502007986 */ /* 0x000fe2000c101904 */
[----:B------:R-:W-:Y:S05]  /*0d90*/  EXIT ;  /* 0x000000000000794d */ /* 0x000fea0003800000 */
.L_x_9:
[----:B------:R-:W-:-:S00]  /*0da0*/  BRA `(.L_x_9) ;  /* 0xfffffffc00fc7947 */ /* 0x000fc0000383ffff */
[----:B------:R-:W-:-:S00]  /*0db0*/  NOP ;  /* 0x0000000000007918 */ /* 0x000fc00000000000 */
        /* <DEDUP_REMOVED lines=12> */
.L_x_379:


//--------------------- .text._ZN3cub18CUB_300001_SM_10006detail9transform16transform_kernelINS2_10policy_hubILb1EN4cuda3std3__45tupleIJN6thrust24THRUST_300001_SM_1000_NS17counting_iteratorIiNSA_11use_defaultESC_SC_EEEEEE10policy1000EiNS7_10__identityENSA_10device_ptrIiEEJSD_EEEvT0_iT1_T2_DpNS2_10kernel_argIT3_EE --------------------------
	.section	.text._ZN3cub18CUB_300001_SM_10006detail9transform16transform_kernelINS2_10policy_hubILb1EN4cuda3std3__45tupleIJN6thrust24THRUST_300001_SM_1000_NS17counting_iteratorIiNSA_11use_defaultESC_SC_EEEEEE10policy1000EiNS7_10__identityENSA_10device_ptrIiEEJSD_EEEvT0_iT1_T2_DpNS2_10kernel_argIT3_EE,"ax",@progbits
	.align	128
        .global         _ZN3cub18CUB_300001_SM_10006detail9transform16transform_kernelINS2_10policy_hubILb1EN4cuda3std3__45tupleIJN6thrust24THRUST_300001_SM_1000_NS17counting_iteratorIiNSA_11use_defaultESC_SC_EEEEEE10policy1000EiNS7_10__identityENSA_10device_ptrIiEEJSD_EEEvT0_iT1_T2_DpNS2_10kernel_argIT3_EE
        .type           _ZN3cub18CUB_300001_SM_10006detail9transform16transform_kernelINS2_10policy_hubILb1EN4cuda3std3__45tupleIJN6thrust24THRUST_300001_SM_1000_NS17counting_iteratorIiNSA_11use_defaultESC_SC_EEEEEE10policy1000EiNS7_10__identityENSA_10device_ptrIiEEJSD_EEEvT0_iT1_T2_DpNS2_10kernel_argIT3_EE,@function
        .size           _ZN3cub18CUB_300001_SM_10006detail9transform16transform_kernelINS2_10policy_hubILb1EN4cuda3std3__45tupleIJN6thrust24THRUST_300001_SM_1000_NS17counting_iteratorIiNSA_11use_defaultESC_SC_EEEEEE10policy1000EiNS7_10__identityENSA_10device_ptrIiEEJSD_EEEvT0_iT1_T2_DpNS2_10kernel_argIT3_EE,(.L_x_380 - _ZN3cub18CUB_300001_SM_10006detail9transform16transform_kernelINS2_10policy_hubILb1EN4cuda3std3__45tupleIJN6thrust24THRUST_300001_SM_1000_NS17counting_iteratorIiNSA_11use_defaultESC_SC_EEEEEE10policy1000EiNS7_10__identityENSA_10device_ptrIiEEJSD_EEEvT0_iT1_T2_DpNS2_10kernel_argIT3_EE)
        .other          _ZN3cub18CUB_300001_SM_10006detail9transform16transform_kernelINS2_10policy_hubILb1EN4cuda3std3__45tupleIJN6thrust24THRUST_300001_SM_1000_NS17counting_iteratorIiNSA_11use_defaultESC_SC_EEEEEE10policy1000EiNS7_10__identityENSA_10device_ptrIiEEJSD_EEEvT0_iT1_T2_DpNS2_10kernel_argIT3_EE,@"STO_CUDA_ENTRY STV_DEFAULT"
_ZN3cub18CUB_300001_SM_10006detail9transform16transform_kernelINS2_10policy_hubILb1EN4cuda3std3__45tupleIJN6thrust24THRUST_300001_SM_1000_NS17counting_iteratorIiNSA_11use_defaultESC_SC_EEEEEE10policy1000EiNS7_10__identityENSA_10device_ptrIiEEJSD_EEEvT0_iT1_T2_DpNS2_10kernel_argIT3_EE:
.text._ZN3cub18CUB_300001_SM_10006detail9transform16transform_kernelINS2_10policy_hubILb1EN4cuda3std3__45tupleIJN6thrust24THRUST_300001_SM_1000_NS17counting_iteratorIiNSA_11use_defaultESC_SC_EEEEEE10policy1000EiNS7_10__identityENSA_10device_ptrIiEEJSD_EEEvT0_iT1_T2_DpNS2_10kernel_argIT3_EE:
[----:B------:R-:W-:Y:S08]  /*0000*/  LDC R1, c[0x0][0x37c] ;  /* 0x0000df00ff017b82 */ /* 0x000ff00000000800 */
[----:B------:R-:W0:Y:S01]  /*0010*/  LDC.64 R8, c[0x0][0x380] ;  /* 0x0000e000ff087b82 */ /* 0x000e220000000a00 */
[----:B------:R-:W1:Y:S07]  /*0020*/  LDCU UR6, c[0x0][0x398] ;  /* 0x00007300ff0677ac */ /* 0x000e6e0008000800 */
[----:B------:R-:W2:Y:S08]  /*0030*/  S2UR UR4, SR_CTAID.X ;  /* 0x00000000000479c3 */ /* 0x000eb00000002500 */
[----:B------:R-:W3:Y:S01]  /*0040*/  LDC.64 R2, c[0x0][0x390] ;  /* 0x0000e400ff027b82 */ /* 0x000ee20000000a00 */
[----:B0-----:R-:W-:-:S04]  /*0050*/  IMAD.SHL.U32 R6, R9, 0x80, RZ ;  /* 0x0000008009067824 */ /* 0x001fc800078e00ff */
[----:B--2---:R-:W-:Y:S01]  /*0060*/  IMAD R5, R6, UR4, RZ ;  /* 0x0000000406057c24 */ /* 0x004fe2000f8e02ff */
[----:B------:R-:W0:Y:S03]  /*0070*/  LDCU.64 UR4, c[0x0][0x358] ;  /* 0x00006b00ff0477ac */ /* 0x000e260008000a00 */
[----:B------:R-:W-:Y:S02]  /*0080*/  IMAD.IADD R7, R8, 0x1, -R5 ;  /* 0x0000000108077824 */ /* 0x000fe400078e0a05 */
[C---:B-1----:R-:W-:Y:S02]  /*0090*/  VIADD R0, R5.reuse, UR6 ;  /* 0x0000000605007c36 */ /* 0x042fe40008000000 */
[----:B---3--:R-:W-:Y:S01]  /*00a0*/  IMAD.WIDE R2, R5, 0x4, R2 ;  /* 0x0000000405027825 */ /* 0x008fe200078e0202 */
[CC--:B------:R-:W-:Y:S02]  /*00b0*/  ISETP.GT.AND P0, PT, R6.reuse, R7.reuse, PT ;  /* 0x000000070600720c */ /* 0x0c0fe40003f04270 */
[----:B------:R-:W-:-:S11]  /*00c0*/  VIMNMX R6, PT, PT, R6, R7, PT ;  /* 0x0000000706067248 */ /* 0x000fd60003fe0100 */
[----:B0-----:R-:W-:Y:S05]  /*00d0*/  @P0 BRA `(.L_x_10) ;  /* 0x0000000400100947 */ /* 0x001fea0003800000 */
[----:B------:R-:W-:-:S13]  /*00e0*/  ISETP.GE.AND P0, PT, R9, 0x1, PT ;  /* 0x000000010900780c */ /* 0x000fda0003f06270 */
[----:B------:R-:W-:Y:S05]  /*00f0*/  @!P0 EXIT ;  /* 0x000000000000894d */ /* 0x000fea0003800000 */
[----:B------:R-:W0:Y:S01]  /*0100*/  S2R R6, SR_TID.X ;  /* 0x0000000000067919 */ /* 0x000e220000002100 */
[C---:B------:R-:W-:Y:S01]  /*0110*/  ISETP.GE.U32.AND P0, PT, R9.reuse, 0x8, PT ;  /* 0x000000080900780c */ /* 0x040fe20003f06070 */
[----:B------:R-:W-:Y:S01]  /*0120*/  HFMA2 R7, -RZ, RZ, 0, 0 ;  /* 0x00000000ff077431 */ /* 0x000fe200000001ff */
[----:B------:R-:W-:-:S04]  /*0130*/  LOP3.LUT R12, R9, 0x7, RZ, 0xc0, !PT ;  /* 0x00000007090c7812 */ /* 0x000fc800078ec0ff */
[----:B------:R-:W-:-:S07]  /*0140*/  ISETP.NE.AND P1, PT, R12, RZ, PT ;  /* 0x000000ff0c00720c */ /* 0x000fce0003f25270 */
[----:B------:R-:W-:Y:S06]  /*0150*/  @!P0 BRA `(.L_x_11) ;  /* 0x0000000000648947 */ /* 0x000fec0003800000 */
[----:B------:R-:W-:Y:S01]  /*0160*/  LOP3.LUT R7, R9, 0x7ffffff8, RZ, 0xc0, !PT ;  /* 0x7ffffff809077812 */ /* 0x000fe200078ec0ff */
[----:B------:R-:W-:-:S07]  /*0170*/  IMAD.MOV.U32 R10, RZ, RZ, RZ ;  /* 0x000000ffff0a7224 */ /* 0x000fce00078e00ff */
.L_x_12:
[C---:B01----:R-:W-:Y:S01]  /*0180*/  IMAD R9, R10.reuse, 0x80, R6 ;  /* 0x000000800a097824 */ /* 0x043fe200078e0206 */
[----:B------:R-:W-:-:S03]  /*0190*/  IADD3 R10, PT, PT, R10, 0x8, RZ ;  /* 0x000000080a0a7810 */ /* 0x000fc60007ffe0ff */
[----:B------:R-:W-:Y:S01]  /*01a0*/  IMAD.IADD R11, R0, 0x1, R9 ;  /* 0x00000001000b7824 */ /* 0x000fe200078e0209 */
[C---:B------:R-:W-:Y:S01]  /*01b0*/  IADD3 R5, PT, PT, R9.reuse, 0x80, RZ ;  /* 0x0000008009057810 */ /* 0x040fe20007ffe0ff */
[--C-:B------:R-:W-:Y:S01]  /*01c0*/  IMAD.WIDE.U32 R8, R9, 0x4, R2.reuse ;  /* 0x0000000409087825 */ /* 0x100fe200078e0002 */
[----:B------:R-:W-:Y:S02]  /*01d0*/  ISETP.NE.AND P0, PT, R10, R7, PT ;  /* 0x000000070a00720c */ /* 0x000fe40003f05270 */
[C---:B------:R-:W-:Y:S01]  /*01e0*/  IADD3 R19, PT, PT, R11.reuse, 0x200, RZ ;  /* 0x000002000b137810 */ /* 0x040fe20007ffe0ff */
[----:B------:R-:W-:Y:S01]  /*01f0*/  VIADD R13, R11, 0x80 ;  /* 0x000000800b0d7836 */ /* 0x000fe20000000000 */
[----:B------:R1:W-:Y:S01]  /*0200*/  STG.E desc[UR4][R8.64], R11 ;  /* 0x0000000b08007986 */ /* 0x0003e2000c101904 */
[----:B------:R-:W-:-:S04]  /*0210*/  IMAD.WIDE R4, R5, 0x4, R2 ;  /* 0x0000000405047825 */ /* 0x000fc800078e0202 */
[C---:B------:R-:W-:Y:S01]  /*0220*/  VIADD R15, R11.reuse, 0x100 ;  /* 0x000001000b0f7836 */ /* 0x040fe20000000000 */
[----:B------:R1:W-:Y:S01]  /*0230*/  STG.E desc[UR4][R4.64], R13 ;  /* 0x0000000d04007986 */ /* 0x0003e2000c101904 */
[C---:B------:R-:W-:Y:S02]  /*0240*/  VIADD R17, R11.reuse, 0x180 ;  /* 0x000001800b117836 */ /* 0x040fe40000000000 */
[C---:B------:R-:W-:Y:S01]  /*0250*/  VIADD R21, R11.reuse, 0x280 ;  /* 0x000002800b157836 */ /* 0x040fe20000000000 */
[----:B------:R1:W-:Y:S01]  /*0260*/  STG.E desc[UR4][R4.64+0x200], R15 ;  /* 0x0002000f04007986 */ /* 0x0003e2000c101904 */
[C---:B------:R-:W-:Y:S02]  /*0270*/  VIADD R23, R11.reuse, 0x300 ;  /* 0x000003000b177836 */ /* 0x040fe40000000000 */
[----:B------:R-:W-:Y:S01]  /*0280*/  VIADD R25, R11, 0x380 ;  /* 0x000003800b197836 */ /* 0x000fe20000000000 */
[----:B------:R1:W-:Y:S04]  /*0290*/  STG.E desc[UR4][R4.64+0x400], R17 ;  /* 0x0004001104007986 */ /* 0x0003e8000c101904 */
[----:B------:R1:W-:Y:S04]  /*02a0*/  STG.E desc[UR4][R4.64+0x600], R19 ;  /* 0x0006001304007986 */ /* 0x0003e8000c101904 */
[----:B------:R1:W-:Y:S04]  /*02b0*/  STG.E desc[UR4][R4.64+0x800], R21 ;  /* 0x0008001504007986 */ /* 0x0003e8000c101904 */
[----:B------:R1:W-:Y:S04]  /*02c0*/  STG.E desc[UR4][R4.64+0xa00], R23 ;  /* 0x000a001704007986 */ /* 0x0003e8000c101904 */
[----:B------:R1:W-:Y:S01]  /*02d0*/  STG.E desc[UR4][R4.64+0xc00], R25 ;  /* 0x000c001904007986 */ /* 0x0003e2000c101904 */
[----:B------:R-:W-:Y:S05]  /*02e0*/  @P0 BRA `(.L_x_12) ;  /* 0xfffffffc00a40947 */ /* 0x000fea000383ffff */
.L_x_11:
[----:B------:R-:W-:Y:S05]  /*02f0*/  @!P1 EXIT ;  /* 0x000000000000994d */ /* 0x000fea0003800000 */
[----:B-1----:R-:W1:Y:S01]  /*0300*/  LDC R8, c[0x0][0x384] ;  /* 0x0000e100ff087b82 */ /* 0x002e620000000800 */
[----:B------:R-:W-:Y:S02]  /*0310*/  ISETP.GE.U32.AND P0, PT, R12, 0x4, PT ;  /* 0x000000040c00780c */ /* 0x000fe40003f06070 */
[----:B-1----:R-:W-:-:S04]  /*0320*/  LOP3.LUT R10, R8, 0x3, RZ, 0xc0, !PT ;  /* 0x00000003080a7812 */ /* 0x002fc800078ec0ff */
[----:B------:R-:W-:-:S07]  /*0330*/  ISETP.NE.AND P1, PT, R10, RZ, PT ;  /* 0x000000ff0a00720c */ /* 0x000fce0003f25270 */
[----:B------:R-:W-:Y:S06]  /*0340*/  @!P0 BRA `(.L_x_13) ;  /* 0x00000000002c8947 */ /* 0x000fec0003800000 */
[C---:B0-----:R-:W-:Y:S02]  /*0350*/  IMAD R5, R7.reuse, 0x80, R6 ;  /* 0x0000008007057824 */ /* 0x041fe400078e0206 */
        /* <DEDUP_REMOVED lines=10> */
.L_x_13:
[----:B------:R-:W-:Y:S05]  /*0400*/  @!P1 EXIT ;  /* 0x000000000000994d */ /* 0x000fea0003800000 */
[----:B------:R-:W-:Y:S02]  /*0410*/  ISETP.NE.AND P0, PT, R10, 0x1, PT ;  /* 0x000000010a00780c */ /* 0x000fe40003f05270 */
[----:B-1----:R-:W-:-:S04]  /*0420*/  LOP3.LUT R4, R8, 0x1, RZ, 0xc0, !PT ;  /* 0x0000000108047812 */ /* 0x002fc800078ec0ff */
[----:B------:R-:W-:-:S07]  /*0430*/  ISETP.NE.U32.AND P1, PT, R4, 0x1, PT ;  /* 0x000000010400780c */ /* 0x000fce0003f25070 */
[----:B------:R-:W-:Y:S06]  /*0440*/  @!P0 BRA `(.L_x_14) ;  /* 0x00000000001c8947 */ /* 0x000fec0003800000 */
[C---:B0-----:R-:W-:Y:S02]  /*0450*/  IMAD R5, R7.reuse, 0x80, R6 ;  /* 0x0000008007057824 */ /* 0x041fe400078e0206 */
[----:B------:R-:W-:-:S03]  /*0460*/  VIADD R7, R7, 0x2 ;  /* 0x0000000207077836 */ /* 0x000fc60000000000 */
[----:B------:R-:W-:Y:S01]  /*0470*/  IADD3 R9, PT, PT, R0, R5, RZ ;  /* 0x0000000500097210 */ /* 0x000fe20007ffe0ff */
[----:B------:R-:W-:-:S04]  /*0480*/  IMAD.WIDE R4, R5, 0x4, R2 ;  /* 0x0000000405047825 */ /* 0x000fc800078e0202 */
[----:B------:R-:W-:Y:S01]  /*0490*/  VIADD R11, R9, 0x80 ;  /* 0x00000080090b7836 */ /* 0x000fe20000000000 */
[----:B------:R1:W-:Y:S04]  /*04a0*/  STG.E desc[UR4][R4.64], R9 ;  /* 0x0000000904007986 */ /* 0x0003e8000c101904 */
[----:B------:R1:W-:Y:S02]  /*04b0*/  STG.E desc[UR4][R4.64+0x200], R11 ;  /* 0x0002000b04007986 */ /* 0x0003e4000c101904 */
.L_x_14:
[----:B------:R-:W-:Y:S05]  /*04c0*/  @P1 EXIT ;  /* 0x000000000000194d */ /* 0x000fea0003800000 */
[----:B0-----:R-:W-:-:S04]  /*04d0*/  IMAD R7, R7, 0x80, R6 ;  /* 0x0000008007077824 */ /* 0x001fc800078e0206 */
[----:B------:R-:W-:Y:S01]  /*04e0*/  IMAD.WIDE R2, R7, 0x4, R2 ;  /* 0x0000000407027825 */ /* 0x000fe200078e0202 */
[----:B-1----:R-:W-:-:S05]  /*04f0*/  IADD3 R5, PT, PT, R0, R7, RZ ;  /* 0x0000000700057210 */ /* 0x002fca0007ffe0ff */
[----:B------:R-:W-:Y:S01]  /*0500*/  STG.E desc[UR4][R2.64], R5 ;  /* 0x0000000502007986 */ /* 0x000fe2000c101904 */
[----:B------:R-:W-:Y:S05]  /*0510*/  EXIT ;  /* 0x000000000000794d */ /* 0x000fea0003800000 */
.L_x_10:
        /* <DEDUP_REMOVED lines=10> */
.L_x_16:
[C---:B0-----:R-:W-:Y:S01]  /*05c0*/  IMAD R17, R9.reuse, 0x80, R7 ;  /* 0x0000008009117824 */ /* 0x041fe200078e0207 */
[----:B------:R-:W-:-:S03]  /*05d0*/  IADD3 R9, PT, PT, R9, 0x8, RZ ;  /* 0x0000000809097810 */ /* 0x000fc60007ffe0ff */
[C---:B------:R-:W-:Y:S01]  /*05e0*/  VIADD R19, R17.reuse, 0x100 ;  /* 0x0000010011137836 */ /* 0x040fe20000000000 */
[C---:B------:R-:W-:Y:S01]  /*05f0*/  IADD3 R15, PT, PT, R17.reuse, 0x80, RZ ;  /* 0x00000080110f7810 */ /* 0x040fe20007ffe0ff */
[C---:B------:R-:W-:Y:S01]  /*0600*/  VIADD R21, R17.reuse, 0x180 ;  /* 0x0000018011157836 */ /* 0x040fe20000000000 */
[CC--:B------:R-:W-:Y:S01]  /*0610*/  ISETP.GE.AND P1, PT, R17.reuse, R6.reuse, PT ;  /* 0x000000061100720c */ /* 0x0c0fe20003f26270 */
[----:B------:R-:W-:Y:S01]  /*0620*/  VIADD R23, R17, 0x200 ;  /* 0x0000020011177836 */ /* 0x000fe20000000000 */
[CC--:B------:R-:W-:Y:S01]  /*0630*/  ISETP.GE.AND P2, PT, R15.reuse, R6.reuse, PT ;  /* 0x000000060f00720c */ /* 0x0c0fe20003f46270 */
[----:B------:R-:W-:Y:S01]  /*0640*/  IMAD.WIDE R4, R15, 0x4, R2 ;  /* 0x000000040f047825 */ /* 0x000fe200078e0202 */
[----:B------:R-:W-:Y:S02]  /*0650*/  IADD3 R25, PT, PT, R17, 0x280, RZ ;  /* 0x0000028011197810 */ /* 0x000fe40007ffe0ff */
[-C--:B------:R-:W-:Y:S01]  /*0660*/  ISETP.GE.AND P3, PT, R23, R6.reuse, PT ;  /* 0x000000061700720c */ /* 0x080fe20003f66270 */
[----:B------:R-:W-:Y:S01]  /*0670*/  VIADD R27, R17, 0x300 ;  /* 0x00000300111b7836 */ /* 0x000fe20000000000 */
[----:B------:R-:W-:Y:S01]  /*0680*/  ISETP.GE.AND P4, PT, R25, R6, PT ;  /* 0x000000061900720c */ /* 0x000fe20003f86270 */
[----:B------:R-:W-:-:S03]  /*0690*/  VIADD R29, R17, 0x380 ;  /* 0x00000380111d7836 */ /* 0x000fc60000000000 */
[-C--:B------:R-:W-:Y:S01]  /*06a0*/  ISETP.GE.AND P5, PT, R27, R6.reuse, PT ;  /* 0x000000061b00720c */ /* 0x080fe20003fa6270 */
[C---:B------:R-:W-:Y:S01]  /*06b0*/  @!P1 IMAD.IADD R13, R0.reuse, 0x1, R17 ;  /* 0x00000001000d9824 */ /* 0x040fe200078e0211 */
[----:B------:R-:W-:Y:S01]  /*06c0*/  ISETP.GE.AND P6, PT, R29, R6, PT ;  /* 0x000000061d00720c */ /* 0x000fe20003fc6270 */
[----:B------:R-:W-:Y:S01]  /*06d0*/  @!P1 IMAD.WIDE.U32 R10, R17, 0x4, R2 ;  /* 0x00000004110a9825 */ /* 0x000fe200078e0002 */
[----:B------:R-:W-:-:S04]  /*06e0*/  @!P2 IADD3 R15, PT, PT, R0, R15, RZ ;  /* 0x0000000f000fa210 */ /* 0x000fc80007ffe0ff */
[----:B------:R0:W-:Y:S01]  /*06f0*/  @!P1 STG.E desc[UR4][R10.64], R13 ;  /* 0x0000000d0a009986 */ /* 0x0001e2000c101904 */
[-C--:B------:R-:W-:Y:S02]  /*0700*/  ISETP.GE.AND P1, PT, R19, R6.reuse, PT ;  /* 0x000000061300720c */ /* 0x080fe40003f26270 */
[----:B------:R-:W-:Y:S01]  /*0710*/  @!P4 IADD3 R17, PT, PT, R0, R25, RZ ;  /* 0x000000190011c210 */ /* 0x000fe20007ffe0ff */
[----:B------:R1:W-:Y:S01]  /*0720*/  @!P2 STG.E desc[UR4][R4.64], R15 ;  /* 0x0000000f0400a986 */ /* 0x0003e2000c101904 */
[----:B------:R-:W-:-:S03]  /*0730*/  ISETP.GE.AND P2, PT, R21, R6, PT ;  /* 0x000000061500720c */ /* 0x000fc60003f46270 */
[----:B------:R2:W-:Y:S06]  /*0740*/  @!P4 STG.E desc[UR4][R4.64+0x800], R17 ;  /* 0x000800110400c986 */ /* 0x0005ec000c101904 */
[C---:B0-----:R-:W-:Y:S01]  /*0750*/  @!P1 IADD3 R11, PT, PT, R0.reuse, R19, RZ ;  /* 0x00000013000b9210 */ /* 0x041fe20007ffe0ff */
[C---:B------:R-:W-:Y:S02]  /*0760*/  @!P5 IMAD.IADD R19, R0.reuse, 0x1, R27 ;  /* 0x000000010013d824 */ /* 0x040fe400078e021b */
[C---:B-1----:R-:W-:Y:S02]  /*0770*/  @!P3 IMAD.IADD R15, R0.reuse, 0x1, R23 ;  /* 0x00000001000fb824 */ /* 0x042fe400078e0217 */
[C---:B------:R-:W-:Y:S01]  /*0780*/  @!P2 IMAD.IADD R13, R0.reuse, 0x1, R21 ;  /* 0x00000001000da824 */ /* 0x040fe200078e0215 */
[----:B------:R2:W-:Y:S01]  /*0790*/  @!P5 STG.E desc[UR4][R4.64+0xa00], R19 ;  /* 0x000a00130400d986 */ /* 0x0005e2000c101904 */
[----:B------:R-:W-:-:S03]  /*07a0*/  @!P6 IMAD.IADD R21, R0, 0x1, R29 ;  /* 0x000000010015e824 */ /* 0x000fc600078e021d */
[----:B------:R2:W-:Y:S04]  /*07b0*/  @!P2 STG.E desc[UR4][R4.64+0x400], R13 ;  /* 0x0004000d0400a986 */ /* 0x0005e8000c101904 */
[----:B------:R2:W-:Y:S04]  /*07c0*/  @!P3 STG.E desc[UR4][R4.64+0x600], R15 ;  /* 0x0006000f0400b986 */ /* 0x0005e8000c101904 */
[----:B------:R2:W-:Y:S04]  /*07d0*/  @!P6 STG.E desc[UR4][R4.64+0xc00], R21 ;  /* 0x000c00150400e986 */ /* 0x0005e8000c101904 */
[----:B------:R2:W-:Y:S01]  /*07e0*/  @!P1 STG.E desc[UR4][R4.64+0x200], R11 ;  /* 0x0002000b04009986 */ /* 0x0005e2000c101904 */
[----:B------:R-:W-:-:S13]  /*07f0*/  ISETP.NE.AND P1, PT, R9, R8, PT ;  /* 0x000000080900720c */ /* 0x000fda0003f25270 */
[----:B--2---:R-:W-:Y:S05]  /*0800*/  @P1 BRA `(.L_x_16) ;  /* 0xfffffffc006c1947 */ /* 0x004fea000383ffff */
.L_x_15:
[----:B------:R-:W-:Y:S05]  /*0810*/  @!P0 EXIT ;  /* 0x000000000000894d */ /* 0x000fea0003800000 */
[----:B------:R-:W1:Y:S01]  /*0820*/  LDC R10, c[0x0][0x384] ;  /* 0x0000e100ff0a7b82 */ /* 0x000e620000000800 */
[----:B------:R-:W-:Y:S02]  /*0830*/  ISETP.GE.U32.AND P0, PT, R12, 0x4, PT ;  /* 0x000000040c00780c */ /* 0x000fe40003f06070 */
[----:B-1----:R-:W-:-:S04]  /*0840*/  LOP3.LUT R14, R10, 0x3, RZ, 0xc0, !PT ;  /* 0x000000030a0e7812 */ /* 0x002fc800078ec0ff */
[----:B------:R-:W-:-:S07]  /*0850*/  ISETP.NE.AND P4, PT, R14, RZ, PT ;  /* 0x000000ff0e00720c */ /* 0x000fce0003f85270 */
[----:B------:R-:W-:Y:S06]  /*0860*/  @!P0 BRA `(.L_x_17) ;  /* 0x0000000000488947 */ /* 0x000fec0003800000 */
[C---:B0-----:R-:W-:Y:S01]  /*0870*/  IMAD R9, R8.reuse, 0x80, R7 ;  /* 0x0000008008097824 */ /* 0x041fe200078e0207 */
[----:B------:R-:W-:-:S03]  /*0880*/  IADD3 R8, PT, PT, R8, 0x4, RZ ;  /* 0x0000000408087810 */ /* 0x000fc60007ffe0ff */
[C---:B------:R-:W-:Y:S01]  /*0890*/  VIADD R11, R9.reuse, 0x80 ;  /* 0x00000080090b7836 */ /* 0x040fe20000000000 */
[C---:B------:R-:W-:Y:S01]  /*08a0*/  IADD3 R13, PT, PT, R9.reuse, 0x100, RZ ;  /* 0x00000100090d7810 */ /* 0x040fe20007ffe0ff */
[C---:B------:R-:W-:Y:S01]  /*08b0*/  VIADD R15, R9.reuse, 0x180 ;  /* 0x00000180090f7836 */ /* 0x040fe20000000000 */
[CC--:B------:R-:W-:Y:S01]  /*08c0*/  ISETP.GE.AND P0, PT, R9.reuse, R6.reuse, PT ;  /* 0x000000060900720c */ /* 0x0c0fe20003f06270 */
[----:B------:R-:W-:Y:S01]  /*08d0*/  IMAD.WIDE R4, R9, 0x4, R2 ;  /* 0x0000000409047825 */ /* 0x000fe200078e0202 */
[-C--:B------:R-:W-:Y:S02]  /*08e0*/  ISETP.GE.AND P1, PT, R11, R6.reuse, PT ;  /* 0x000000060b00720c */ /* 0x080fe40003f26270 */
[-C--:B------:R-:W-:Y:S02]  /*08f0*/  ISETP.GE.AND P2, PT, R13, R6.reuse, PT ;  /* 0x000000060d00720c */ /* 0x080fe40003f46270 */
[----:B------:R-:W-:-:S07]  /*0900*/  ISETP.GE.AND P3, PT, R15, R6, PT ;  /* 0x000000060f00720c */ /* 0x000fce0003f66270 */
[C---:B------:R-:W-:Y:S02]  /*0910*/  @!P0 IMAD.IADD R9, R0.reuse, 0x1, R9 ;  /* 0x0000000100098824 */ /* 0x040fe400078e0209 */
[C---:B------:R-:W-:Y:S02]  /*0920*/  @!P1 IADD3 R11, PT, PT, R0.reuse, R11, RZ ;  /* 0x0000000b000b9210 */ /* 0x040fe40007ffe0ff */
[C---:B------:R-:W-:Y:S01]  /*0930*/  @!P2 IMAD.IADD R13, R0.reuse, 0x1, R13 ;  /* 0x00000001000da824 */ /* 0x040fe200078e020d */
[----:B------:R1:W-:Y:S01]  /*0940*/  @!P0 STG.E desc[UR4][R4.64], R9 ;  /* 0x0000000904008986 */ /* 0x0003e2000c101904 */
[----:B------:R-:W-:-:S03]  /*0950*/  @!P3 IMAD.IADD R15, R0, 0x1, R15 ;  /* 0x00000001000fb824 */ /* 0x000fc600078e020f */
[----:B------:R1:W-:Y:S04]  /*0960*/  @!P1 STG.E desc[UR4][R4.64+0x200], R11 ;  /* 0x0002000b04009986 */ /* 0x0003e8000c101904 */
[----:B------:R1:W-:Y:S04]  /*0970*/  @!P2 STG.E desc[UR4][R4.64+0x400], R13 ;  /* 0x0004000d0400a986 */ /* 0x0003e8000c101904 */
[----:B------:R1:W-:Y:S02]  /*0980*/  @!P3 STG.E desc[UR4][R4.64+0x600], R15 ;  /* 0x0006000f0400b986 */ /* 0x0003e4000c101904 */
.L_x_17:
[----:B------:R-:W-:Y:S05]  /*0990*/  @!P4 EXIT ;  /* 0x000000000000c94d */ /* 0x000fea0003800000 */
[----:B------:R-:W-:Y:S02]  /*09a0*/  ISETP.NE.AND P0, PT, R14, 0x1, PT ;  /* 0x000000010e00780c */ /* 0x000fe40003f05270 */
[----:B------:R-:W-:-:S04]  /*09b0*/  LOP3.LUT R10, R10, 0x1, RZ, 0xc0, !PT ;  /* 0x000000010a0a7812 */ /* 0x000fc800078ec0ff */
[----:B------:R-:W-:-:S07]  /*09c0*/  ISETP.NE.U32.AND P2, PT, R10, 0x1, PT ;  /* 0x000000010a00780c */ /* 0x000fce0003f45070 */
[----:B------:R-:W-:Y:S06]  /*09d0*/  @!P0 BRA `(.L_x_18) ;  /* 0x0000000000288947 */ /* 0x000fec0003800000 */
[C---:B01----:R-:W-:Y:S02]  /*09e0*/  IMAD R9, R8.reuse, 0x80, R7 ;  /* 0x0000008008097824 */ /* 0x043fe400078e0207 */
        /* <DEDUP_REMOVED lines=9> */
.L_x_18:
[----:B------:R-:W-:Y:S05]  /*0a80*/  @P2 EXIT ;  /* 0x000000000000294d */ /* 0x000fea0003800000 */
[----:B0-----:R-:W-:-:S04]  /*0a90*/  LEA R7, R8, R7, 0x7 ;  /* 0x0000000708077211 */ /* 0x001fc800078e38ff */
[----:B------:R-:W-:-:S13]  /*0aa0*/  ISETP.GE.AND P0, PT, R7, R6, PT ;  /* 0x000000060700720c */ /* 0x000fda0003f06270 */
[----:B------:R-:W-:Y:S05]  /*0ab0*/  @P0 EXIT ;  /* 0x000000000000094d */ /* 0x000fea0003800000 */
[----:B-12---:R-:W-:Y:S02]  /*0ac0*/  IMAD.IADD R5, R0, 0x1, R7 ;  /* 0x0000000100057824 */ /* 0x006fe400078e0207 */
[----:B------:R-:W-:-:S05]  /*0ad0*/  IMAD.WIDE R2, R7, 0x4, R2 ;  /* 0x0000000407027825 */ /* 0x000fca00078e0202 */
[----:B------:R-:W-:Y:S01]  /*0ae0*/  STG.E desc[UR4][R2.64], R5 ;  /* 0x0000000502007986 */ /* 0x000fe2000c101904 */
[----:B------:R-:W-:Y:S05]  /*0af0*/  EXIT ;  /* 0x000000000000794d */ /* 0x000fea0003800000 */
.L_x_19:
        /* <DEDUP_REMOVED lines=16> */
.L_x_380:


//--------------------- .text._ZN3cub18CUB_300001_SM_10006detail10radix_sort29DeviceRadixSortOnesweepKernelINS1_5radix10policy_hubImijE10Policy1000ELNS0_9SortOrderE0EmijiiNS1_21identity_decomposer_tEEEvPT5_SB_PT3_PKSC_PT1_PKSG_PT2_PKSK_T4_iiT6_ --------------------------
	.section	.text._ZN3cub18CUB_300001_SM_10006detail10radix_sort29DeviceRadixSortOnesweepKernelINS1_5radix10policy_hubImijE10Policy1000ELNS0_9SortOrderE0EmijiiNS1_21identity_decomposer_tEEEvPT5_SB_PT3_PKSC_PT1_PKSG_PT2_PKSK_T4_iiT6_,"ax",@progbits
	.align	128
        .global         _ZN3cub18CUB_300001_SM_10006detail10radix_sort29DeviceRadixSortOnesweepKernelINS1_5radix10policy_hubImijE10Policy1000ELNS0_9SortOrderE0EmijiiNS1_21identity_decomposer_tEEEvPT5_SB_PT3_PKSC_PT1_PKSG_PT2_PKSK_T4_iiT6_
        .type           _ZN3cub18CUB_300001_SM_10006detail10radix_sort29DeviceRadixSortOnesweepKernelINS1_5radix10policy_hubImijE10Policy1000ELNS0_9SortOrderE0EmijiiNS1_21identity_decomposer_tEEEvPT5_SB_PT3_PKSC_PT1_PKSG_PT2_PKSK_T4_iiT6_,@function
        .size           _ZN3cub18CUB_300001_SM_10006detail10radix_sort29DeviceRadixSortOnesweepKernelINS1_5radix10policy_hubImijE10Policy1000ELNS0_9SortOrderE0EmijiiNS1_21identity_decomposer_tEEEvPT5_SB_PT3_PKSC_PT1_PKSG_PT2_PKSK_T4_iiT6_,(.L_x_381 - _ZN3cub18CUB_300001_SM_10006detail10radix_sort29DeviceRadixSortOnesweepKernelINS1_5radix10policy_hubImijE10Policy1000ELNS0_9SortOrderE0EmijiiNS1_21identity_decomposer_tEEEvPT5_SB_PT3_PKSC_PT1_PKSG_PT2_PKSK_T4_iiT6_)
        .other          _ZN3cub18CUB_300001_SM_10006detail10radix_sort29DeviceRadixSortOnesweepKernelINS1_5radix10policy_hubImijE10Policy1000ELNS0_9SortOrderE0EmijiiNS1_21identity_decomposer_tEEEvPT5_SB_PT3_PKSC_PT1_PKSG_PT2_PKSK_T4_iiT6_,@"STO_CUDA_ENTRY STV_DEFAULT"
_ZN3cub18CUB_300001_SM_10006detail10radix_sort29DeviceRadixSortOnesweepKernelINS1_5radix10policy_hubImijE10Policy1000ELNS0_9SortOrderE0EmijiiNS1_21identity_decomposer_tEEEvPT5_SB_PT3_PKSC_PT1_PKSG_PT2_PKSK_T4_iiT6_:
.text._ZN3cub18CUB_300001_SM_10006detail10radix_sort29DeviceRadixSortOnesweepKernelINS1_5radix10policy_hubImijE10Policy1000ELNS0_9SortOrderE0EmijiiNS1_21identity_decomposer_tEEEvPT5_SB_PT3_PKSC_PT1_PKSG_PT2_PKSK_T4_iiT6_:
[----:B------:R-:W0:Y:S01]  /*0000*/  LDC R1, c[0x0][0x37c] ;  /* 0x0000df00ff017b82 */ /* 0x000e220000000800 */
[----:B------:R-:W1:Y:S01]  /*0010*/  S2R R21, SR_TID.X ;  /* 0x0000000000157919 */ /* 0x000e620000002100 */
[----:B------:R-:W-:Y:S01]  /*0020*/  MOV R61, 0x400 ;  /* 0x00000400003d7802 */ /* 0x000fe20000000f00 */
[----:B------:R-:W2:Y:S01]  /*0030*/  LDCU.64 UR8, c[0x0][0x358] ;  /* 0x00006b00ff0877ac */ /* 0x000ea20008000a00 */
[----:B------:R-:W-:Y:S01]  /*0040*/  BSSY.RECONVERGENT B0, `(.L_x_20) ;  /* 0x000000d000007945 */ /* 0x000fe20003800200 */
[----:B------:R-:W3:Y:S01]  /*0050*/  S2R R0, SR_CgaCtaId ;  /* 0x0000000000007919 */ /* 0x000ee20000008800 */
[----:B0-----:R-:W-:Y:S01]  /*0060*/  VIADD R1, R1, 0xfffffff8 ;  /* 0xfffffff801017836 */ /* 0x001fe20000000000 */
[----:B-1----:R-:W-:Y:S02]  /*0070*/  ISETP.NE.AND P0, PT, R21, RZ, PT ;  /* 0x000000ff1500720c */ /* 0x002fe40003f05270 */
[----:B---3--:R-:W-:-:S11]  /*0080*/  LEA R61, R0, R61, 0x18 ;  /* 0x0000003d003d7211 */ /* 0x008fd600078ec0ff */
[----:B--2---:R-:W-:Y:S05]  /*0090*/  @P0 BRA `(.L_x_21) ;  /* 0x00000000001c0947 */ /* 0x004fea0003800000 */
[----:B------:R-:W0:Y:S01]  /*00a0*/  LDC.64 R2, c[0x0][0x388] ;  /* 0x0000e200ff027b82 */ /* 0x000e220000000a00 */
[----:B------:R-:W-:-:S05]  /*00b0*/  IMAD.MOV.U32 R5, RZ, RZ, 0x1 ;  /* 0x00000001ff057424 */ /* 0x000fca00078e00ff */
[----:B0-----:R-:W2:Y:S02]  /*00c0*/  ATOMG.E.ADD.STRONG.GPU PT, R2, desc[UR8][R2.64], R5 ;  /* 0x80000005020279a8 */ /* 0x001ea400081ef108 */
[----:B------:R-:W0:Y:S01]  /*00d0*/  S2UR UR5, SR_CgaCtaId ;  /* 0x00000000000579c3 */ /* 0x000e220000008800 */
[----:B------:R-:W-:Y:S02]  /*00e0*/  UMOV UR4, 0x400 ;  /* 0x0000040000047882 */ /* 0x000fe40000000000 */
[----:B0-----:R-:W-:-:S09]  /*00f0*/  ULEA UR4, UR5, UR4, 0x18 ;  /* 0x0000000405047291 */ /* 0x001fd2000f8ec0ff */
[----:B--2---:R0:W-:Y:S03]  /*0100*/  STS [UR4+0xb400], R2 ;  /* 0x00b40002ff007988 */ /* 0x0041e60008000804 */
.L_x_21:
[----:B------:R-:W-:Y:S05]  /*0110*/  BSYNC.RECONVERGENT B0 ;  /* 0x0000000000007941 */ /* 0x000fea0003800200 */
.L_x_20:
[----:B------:R-:W-:Y:S06]  /*0120*/  BAR.SYNC.DEFER_BLOCKING 0x0 ;  /* 0x0000000000007b1d */ /* 0x000fec0000010000 */
[----:B------:R-:W1:Y:S01]  /*0130*/  LDCU UR4, c[0x0][0x3c0] ;  /* 0x00007800ff0477ac */ /* 0x000e620008000800 */
[----:B------:R-:W2:Y:S01]  /*0140*/  S2R R8, SR_LANEID ;  /* 0x0000000000087919 */ /* 0x000ea20000000000 */
[----:B------:R-:W0:Y:S02]  /*0150*/  LDS R60, [R61+0xb400] ;  /* 0x00b400003d3c7984 */ /* 0x000e240000000800 */
[----:B0-----:R-:W-:-:S04]  /*0160*/  IMAD R2, R60, 0x1680, RZ ;  /* 0x000016803c027824 */ /* 0x001fc800078e02ff */
[----:B------:R-:W-:-:S05]  /*0170*/  VIADD R0, R2, 0x1680 ;  /* 0x0000168002007836 */ /* 0x000fca0000000000 */
[----:B-1----:R-:W-:Y:S02]  /*0180*/  ISETP.GT.AND P0, PT, R0, UR4, PT ;  /* 0x0000000400007c0c */ /* 0x002fe4000bf04270 */
[----:B------:R-:W-:-:S11]  /*0190*/  SHF.R.U32.HI R0, RZ, 0x5, R21 ;  /* 0x00000005ff007819 */ /* 0x000fd60000011615 */
[----:B--2---:R-:W-:Y:S05]  /*01a0*/  @P0 BRA `(.L_x_22) ;  /* 0x0000000000600947 */ /* 0x004fea0003800000 */
[----:B------:R-:W0:Y:S01]  /*01b0*/  LDCU.64 UR4, c[0x0][0x3a8] ;  /* 0x00007500ff0477ac */ /* 0x000e220008000a00 */
[C---:B------:R-:W-:Y:S02]  /*01c0*/  LOP3.LUT R59, R21.reuse, 0x1f, RZ, 0xc0, !PT ;  /* 0x0000001f153b7812 */ /* 0x040fe400078ec0ff */
[----:B------:R-:W-:-:S05]  /*01d0*/  LOP3.LUT R4, R21, 0x3e0, RZ, 0xc0, !PT ;  /* 0x000003e015047812 */ /* 0x000fca00078ec0ff */
[----:B------:R-:W-:-:S05]  /*01e0*/  IMAD R59, R4, 0xf, R59 ;  /* 0x0000000f043b7824 */ /* 0x000fca00078e023b */
[----:B------:R-:W-:-:S05]  /*01f0*/  IADD3 R53, P0, PT, R2, R59, RZ ;  /* 0x0000003b02357210 */ /* 0x000fca0007f1e0ff */
[----:B------:R-:W-:Y:S01]  /*0200*/  IMAD.X R64, RZ, RZ, RZ, P0 ;  /* 0x000000ffff407224 */ /* 0x000fe200000e06ff */
[----:B0-----:R-:W-:-:S04]  /*0210*/  LEA R2, P0, R53, UR4, 0x3 ;  /* 0x0000000435027c11 */ /* 0x001fc8000f8018ff */
[----:B------:R-:W-:-:S05]  /*0220*/  LEA.HI.X R3, R53, UR5, R64, 0x3, P0 ;  /* 0x0000000535037c11 */ /* 0x000fca00080f1c40 */
[----:B------:R0:W5:Y:S04]  /*0230*/  LDG.E.64 R22, desc[UR8][R2.64] ;  /* 0x0000000802167981 */ /* 0x000168000c1e1b00 */
        /* <DEDUP_REMOVED lines=13> */
[----:B------:R0:W5:Y:S01]  /*0310*/  LDG.E.64 R50, desc[UR8][R2.64+0xe00] ;  /* 0x000e000802327981 */ /* 0x000162000c1e1b00 */
[----:B------:R-:W-:Y:S05]  /*0320*/  BRA `(.L_x_23) ;  /* 0x00000004004c7947 */ /* 0x000fea0003800000 */
.L_x_22:
[----:B------:R-:W0:Y:S01]  /*0330*/  LDCU.64 UR6, c[0x0][0x3a8] ;  /* 0x00007500ff0677ac */ /* 0x000e220008000a00 */
[C---:B------:R-:W-:Y:S01]  /*0340*/  LOP3.LUT R59, R21.reuse, 0x1f, RZ, 0xc0, !PT ;  /* 0x0000001f153b7812 */ /* 0x040fe200078ec0ff */
[----:B------:R-:W-:Y:S01]  /*0350*/  IMAD.MOV.U32 R22, RZ, RZ, -0x1 ;  /* 0xffffffffff167424 */ /* 0x000fe200078e00ff */
[----:B------:R-:W-:Y:S01]  /*0360*/  LOP3.LUT R4, R21, 0x3e0, RZ, 0xc0, !PT ;  /* 0x000003e015047812 */ /* 0x000fe200078ec0ff */
[----:B------:R-:W-:Y:S02]  /*0370*/  IMAD.MOV.U32 R23, RZ, RZ, -0x1 ;  /* 0xffffffffff177424 */ /* 0x000fe400078e00ff */
[----:B------:R-:W-:Y:S02]  /*0380*/  IMAD.MOV.U32 R24, RZ, RZ, -0x1 ;  /* 0xffffffffff187424 */ /* 0x000fe400078e00ff */
[----:B------:R-:W-:Y:S01]  /*0390*/  IMAD R59, R4, 0xf, R59 ;  /* 0x0000000f043b7824 */ /* 0x000fe200078e023b */
[----:B------:R-:W-:Y:S01]  /*03a0*/  IADD3 R4, PT, PT, -R2, UR4, RZ ;  /* 0x0000000402047c10 */ /* 0x000fe2000fffe1ff */
[----:B------:R-:W-:-:S02]  /*03b0*/  IMAD.MOV.U32 R25, RZ, RZ, -0x1 ;  /* 0xffffffffff197424 */ /* 0x000fc400078e00ff */
[C---:B------:R-:W-:Y:S01]  /*03c0*/  VIADD R3, R59.reuse, 0x20 ;  /* 0x000000203b037836 */ /* 0x040fe20000000000 */
[----:B------:R-:W-:Y:S01]  /*03d0*/  IADD3 R53, P0, PT, R2, R59, RZ ;  /* 0x0000003b02357210 */ /* 0x000fe20007f1e0ff */
[C---:B------:R-:W-:Y:S01]  /*03e0*/  VIADD R5, R59.reuse, 0x40 ;  /* 0x000000403b057836 */ /* 0x040fe20000000000 */
[CC--:B------:R-:W-:Y:S01]  /*03f0*/  ISETP.GE.AND P3, PT, R59.reuse, R4.reuse, PT ;  /* 0x000000043b00720c */ /* 0x0c0fe20003f66270 */
[----:B------:R-:W-:Y:S01]  /*0400*/  VIADD R7, R59, 0x60 ;  /* 0x000000603b077836 */ /* 0x000fe20000000000 */
[-C--:B------:R-:W-:Y:S01]  /*0410*/  ISETP.GE.AND P4, PT, R3, R4.reuse, PT ;  /* 0x000000040300720c */ /* 0x080fe20003f86270 */
[----:B------:R-:W-:Y:S01]  /*0420*/  VIADD R3, R59, 0x80 ;  /* 0x000000803b037836 */ /* 0x000fe20000000000 */
[-C--:B------:R-:W-:Y:S01]  /*0430*/  ISETP.GE.AND P5, PT, R5, R4.reuse, PT ;  /* 0x000000040500720c */ /* 0x080fe20003fa6270 */
[----:B------:R-:W-:Y:S01]  /*0440*/  VIADD R5, R59, 0xa0 ;  /* 0x000000a03b057836 */ /* 0x000fe20000000000 */
[----:B0-----:R-:W-:Y:S01]  /*0450*/  LEA R2, P2, R53, UR6, 0x3 ;  /* 0x0000000635027c11 */ /* 0x001fe2000f8418ff */
[----:B------:R-:W-:Y:S01]  /*0460*/  IMAD.X R64, RZ, RZ, RZ, P0 ;  /* 0x000000ffff407224 */ /* 0x000fe200000e06ff */
[----:B------:R-:W-:-:S02]  /*0470*/  ISETP.GE.AND P0, PT, R3, R4, PT ;  /* 0x000000040300720c */ /* 0x000fc40003f06270 */
[-C--:B------:R-:W-:Y:S01]  /*0480*/  ISETP.GE.AND P1, PT, R5, R4.reuse, PT ;  /* 0x000000040500720c */ /* 0x080fe20003f26270 */
[----:B------:R-:W-:Y:S01]  /*0490*/  VIADD R5, R59, 0xe0 ;  /* 0x000000e03b057836 */ /* 0x000fe20000000000 */
[----:B------:R-:W-:Y:S01]  /*04a0*/  LEA.HI.X R3, R53, UR7, R64, 0x3, P2 ;  /* 0x0000000735037c11 */ /* 0x000fe200090f1c40 */
[----:B------:R-:W-:Y:S01]  /*04b0*/  IMAD.MOV.U32 R26, RZ, RZ, -0x1 ;  /* 0xffffffffff1a7424 */ /* 0x000fe200078e00ff */
[-C--:B------:R-:W-:Y:S01]  /*04c0*/  ISETP.GE.AND P6, PT, R7, R4.reuse, PT ;  /* 0x000000040700720c */ /* 0x080fe20003fc6270 */
[----:B------:R-:W-:Y:S02]  /*04d0*/  IMAD.MOV.U32 R27, RZ, RZ, -0x1 ;  /* 0xffffffffff1b7424 */ /* 0x000fe400078e00ff */
[----:B------:R1:W5:Y:S01]  /*04e0*/  @!P3 LDG.E.64 R22, desc[UR8][R2.64] ;  /* 0x000000080216b981 */ /* 0x000362000c1e1b00 */
[-C--:B------:R-:W-:Y:S01]  /*04f0*/  ISETP.GE.AND P3, PT, R5, R4.reuse, PT ;  /* 0x000000040500720c */ /* 0x080fe20003f66270 */
[C---:B------:R-:W-:Y:S02]  /*0500*/  VIADD R7, R59.reuse, 0xc0 ;  /* 0x000000c03b077836 */ /* 0x040fe40000000000 */
[----:B------:R-:W-:Y:S01]  /*0510*/  VIADD R5, R59, 0x120 ;  /* 0x000001203b057836 */ /* 0x000fe20000000000 */
[----:B------:R1:W5:Y:S01]  /*0520*/  @!P5 LDG.E.64 R26, desc[UR8][R2.64+0x200] ;  /* 0x00020008021ad981 */ /* 0x000362000c1e1b00 */
[----:B------:R-:W-:Y:S01]  /*0530*/  IMAD.MOV.U32 R30, RZ, RZ, -0x1 ;  /* 0xffffffffff1e7424 */ /* 0x000fe200078e00ff */
[-C--:B------:R-:W-:Y:S01]  /*0540*/  ISETP.GE.AND P2, PT, R7, R4.reuse, PT ;  /* 0x000000040700720c */ /* 0x080fe20003f46270 */
[----:B------:R-:W-:Y:S01]  /*0550*/  IMAD.MOV.U32 R31, RZ, RZ, -0x1 ;  /* 0xffffffffff1f7424 */ /* 0x000fe200078e00ff */
[----:B------:R-:W-:Y:S01]  /*0560*/  ISETP.GE.AND P5, PT, R5, R4, PT ;  /* 0x000000040500720c */ /* 0x000fe20003fa6270 */
[C---:B------:R-:W-:Y:S01]  /*0570*/  VIADD R7, R59.reuse, 0x100 ;  /* 0x000001003b077836 */ /* 0x040fe20000000000 */
[----:B------:R1:W5:Y:S01]  /*0580*/  @!P4 LDG.E.64 R24, desc[UR8][R2.64+0x100] ;  /* 0x000100080218c981 */ /* 0x000362000c1e1b00 */
[----:B------:R-:W-:-:S02]  /*0590*/  VIADD R5, R59, 0x160 ;  /* 0x000001603b057836 */ /* 0x000fc40000000000 */
[----:B------:R-:W-:Y:S01]  /*05a0*/  IMAD.MOV.U32 R28, RZ, RZ, -0x1 ;  /* 0xffffffffff1c7424 */ /* 0x000fe200078e00ff */
[----:B------:R1:W5:Y:S01]  /*05b0*/  @!P0 LDG.E.64 R30, desc[UR8][R2.64+0x400] ;  /* 0x00040008021e8981 */ /* 0x000362000c1e1b00 */
[----:B------:R-:W-:Y:S01]  /*05c0*/  IMAD.MOV.U32 R29, RZ, RZ, -0x1 ;  /* 0xffffffffff1d7424 */ /* 0x000fe200078e00ff */
[-C--:B------:R-:W-:Y:S01]  /*05d0*/  ISETP.GE.AND P4, PT, R7, R4.reuse, PT ;  /* 0x000000040700720c */ /* 0x080fe20003f86270 */
[----:B------:R-:W-:Y:S01]  /*05e0*/  IMAD.MOV.U32 R32, RZ, RZ, -0x1 ;  /* 0xffffffffff207424 */ /* 0x000fe200078e00ff */
[----:B------:R-:W-:Y:S01]  /*05f0*/  ISETP.GE.AND P0, PT, R5, R4, PT ;  /* 0x000000040500720c */ /* 0x000fe20003f06270 */
[----:B------:R-:W-:Y:S02]  /*0600*/  IMAD.MOV.U32 R33, RZ, RZ, -0x1 ;  /* 0xffffffffff217424 */ /* 0x000fe400078e00ff */
        /* <DEDUP_REMOVED lines=12> */
[----:B------:R-:W-:-:S03]  /*06d0*/  VIADD R5, R59, 0x1c0 ;  /* 0x000001c03b057836 */ /* 0x000fc60000000000 */
[----:B------:R1:W5:Y:S01]  /*06e0*/  @!P3 LDG.E.64 R36, desc[UR8][R2.64+0x700] ;  /* 0x000700080224b981 */ /* 0x000362000c1e1b00 */
[-C--:B------:R-:W-:Y:S02]  /*06f0*/  ISETP.GE.AND P2, PT, R7, R4.reuse, PT ;  /* 0x000000040700720c */ /* 0x080fe40003f46270 */
[----:B------:R-:W-:Y:S01]  /*0700*/  ISETP.GE.AND P3, PT, R5, R4, PT ;  /* 0x000000040500720c */ /* 0x000fe20003f66270 */
[----:B------:R-:W-:Y:S02]  /*0710*/  IMAD.MOV.U32 R38, RZ, RZ, -0x1 ;  /* 0xffffffffff267424 */ /* 0x000fe400078e00ff */
[----:B------:R-:W-:Y:S02]  /*0720*/  IMAD.MOV.U32 R39, RZ, RZ, -0x1 ;  /* 0xffffffffff277424 */ /* 0x000fe400078e00ff */
[----:B------:R-:W-:Y:S02]  /*0730*/  IMAD.MOV.U32 R40, RZ, RZ, -0x1 ;  /* 0xffffffffff287424 */ /* 0x000fe400078e00ff */
[----:B------:R-:W-:-:S02]  /*0740*/  IMAD.MOV.U32 R41, RZ, RZ, -0x1 ;  /* 0xffffffffff297424 */ /* 0x000fc400078e00ff */
[----:B------:R-:W-:Y:S01]  /*0750*/  IMAD.MOV.U32 R42, RZ, RZ, -0x1 ;  /* 0xffffffffff2a7424 */ /* 0x000fe200078e00ff */
[----:B------:R1:W5:Y:S01]  /*0760*/  @!P4 LDG.E.64 R38, desc[UR8][R2.64+0x800] ;  /* 0x000800080226c981 */ /* 0x000362000c1e1b00 */
[----:B------:R-:W-:Y:S02]  /*0770*/  IMAD.MOV.U32 R43, RZ, RZ, -0x1 ;  /* 0xffffffffff2b7424 */ /* 0x000fe400078e00ff */
[----:B------:R-:W-:Y:S01]  /*0780*/  IMAD.MOV.U32 R44, RZ, RZ, -0x1 ;  /* 0xffffffffff2c7424 */ /* 0x000fe200078e00ff */
[----:B------:R1:W5:Y:S01]  /*0790*/  @!P5 LDG.E.64 R40, desc[UR8][R2.64+0x900] ;  /* 0x000900080228d981 */ /* 0x000362000c1e1b00 */
[----:B------:R-:W-:Y:S02]  /*07a0*/  IMAD.MOV.U32 R45, RZ, RZ, -0x1 ;  /* 0xffffffffff2d7424 */ /* 0x000fe400078e00ff */
[----:B------:R-:W-:Y:S01]  /*07b0*/  IMAD.MOV.U32 R46, RZ, RZ, -0x1 ;  /* 0xffffffffff2e7424 */ /* 0x000fe200078e00ff */
[----:B------:R1:W5:Y:S01]  /*07c0*/  @!P6 LDG.E.64 R42, desc[UR8][R2.64+0xa00] ;  /* 0x000a0008022ae981 */ /* 0x000362000c1e1b00 */
[----:B------:R-:W-:-:S02]  /*07d0*/  IMAD.MOV.U32 R47, RZ, RZ, -0x1 ;  /* 0xffffffffff2f7424 */ /* 0x000fc400078e00ff */
[----:B------:R-:W-:Y:S01]  /*07e0*/  IMAD.MOV.U32 R48, RZ, RZ, -0x1 ;  /* 0xffffffffff307424 */ /* 0x000fe200078e00ff */
[----:B------:R1:W5:Y:S01]  /*07f0*/  @!P0 LDG.E.64 R44, desc[UR8][R2.64+0xb00] ;  /* 0x000b0008022c8981 */ /* 0x000362000c1e1b00 */
[----:B------:R-:W-:Y:S02]  /*0800*/  IMAD.MOV.U32 R49, RZ, RZ, -0x1 ;  /* 0xffffffffff317424 */ /* 0x000fe400078e00ff */
[----:B------:R-:W-:Y:S01]  /*0810*/  IMAD.MOV.U32 R50, RZ, RZ, -0x1 ;  /* 0xffffffffff327424 */ /* 0x000fe200078e00ff */
[----:B------:R1:W5:Y:S01]  /*0820*/  @!P1 LDG.E.64 R46, desc[UR8][R2.64+0xc00] ;  /* 0x000c0008022e9981 */ /* 0x000362000c1e1b00 */
[----:B------:R-:W-:-:S03]  /*0830*/  IMAD.MOV.U32 R51, RZ, RZ, -0x1 ;  /* 0xffffffffff337424 */ /* 0x000fc600078e00ff */
[----:B------:R1:W5:Y:S04]  /*0840*/  @!P2 LDG.E.64 R48, desc[UR8][R2.64+0xd00] ;  /* 0x000d00080230a981 */ /* 0x000368000c1e1b00 */
[----:B------:R1:W5:Y:S02]  /*0850*/  @!P3 LDG.E.64 R50, desc[UR8][R2.64+0xe00] ;  /* 0x000e00080232b981 */ /* 0x000364000c1e1b00 */
.L_x_23:
[----:B01----:R-:W-:Y:S01]  /*0860*/  VIMNMX R2, PT, PT, R8, 0xe0, !PT ;  /* 0x000000e008027848 */ /* 0x003fe20007fe0100 */
[----:B------:R-:W-:Y:S01]  /*0870*/  BSSY.RECONVERGENT B0, `(.L_x_24) ;  /* 0x0000023000007945 */ /* 0x000fe20003800200 */
[----:B------:R-:W-:Y:S02]  /*0880*/  IMAD.SHL.U32 R0, R0, 0x400, RZ ;  /* 0x0000040000007824 */ /* 0x000fe400078e00ff */
[--C-:B------:R-:W-:Y:S01]  /*0890*/  IADD3 R2, PT, PT, R2, 0x1f, -R8.reuse ;  /* 0x0000001f02027810 */ /* 0x100fe20007ffe808 */
[----:B------:R-:W-:-:S03]  /*08a0*/  IMAD.MOV.U32 R5, RZ, RZ, R8 ;  /* 0x000000ffff057224 */ /* 0x000fc600078e0008 */
[C---:B------:R-:W-:Y:S02]  /*08b0*/  ISETP.GE.U32.AND P0, PT, R2.reuse, 0x1e0, PT ;  /* 0x000001e00200780c */ /* 0x040fe40003f06070 */
[----:B------:R-:W-:-:S04]  /*08c0*/  LEA.HI R3, R2, 0x1, RZ, 0x1b ;  /* 0x0000000102037811 */ /* 0x000fc800078fd8ff */
[----:B------:R-:W-:-:S04]  /*08d0*/  LOP3.LUT R6, R3, 0xf, RZ, 0xc0, !PT ;  /* 0x0000000f03067812 */ /* 0x000fc800078ec0ff */
[----:B------:R-:W-:-:S03]  /*08e0*/  ISETP.NE.AND P1, PT, R6, RZ, PT ;  /* 0x000000ff0600720c */ /* 0x000fc60003f25270 */
[----:B------:R-:W-:Y:S10]  /*08f0*/  @!P0 BRA `(.L_x_25) ;  /* 0x0000000000688947 */ /* 0x000ff40003800000 */
[----:B------:R-:W-:Y:S01]  /*0900*/  IMAD R4, R8, 0x4, R0 ;  /* 0x0000000408047824 */ /* 0x000fe200078e0200 */
[----:B------:R-:W-:Y:S01]  /*0910*/  LOP3.LUT R2, R3, 0xffffff0, RZ, 0xc0, !PT ;  /* 0x0ffffff003027812 */ /* 0x000fe200078ec0ff */
[----:B------:R-:W-:-:S03]  /*0920*/  IMAD.MOV.U32 R5, RZ, RZ, R8 ;  /* 0x000000ffff057224 */ /* 0x000fc600078e0008 */
[----:B------:R-:W-:Y:S01]  /*0930*/  IADD3 R4, PT, PT, R4, 0x400, R61 ;  /* 0x0000040004047810 */ /* 0x000fe20007ffe03d */
[----:B------:R-:W-:-:S07]  /*0940*/  IMAD.MOV R2, RZ, RZ, -R2 ;  /* 0x000000ffff027224 */ /* 0x000fce00078e0a02 */
.L_x_26:
[----:B------:R-:W-:Y:S01]  /*0950*/  VIADD R2, R2, 0x10 ;  /* 0x0000001002027836 */ /* 0x000fe20000000000 */
[----:B------:R-:W-:Y:S01]  /*0960*/  STS [R4+-0x400], RZ ;  /* 0xfffc00ff04007388 */ /* 0x000fe20000000800 */
[----:B------:R-:W-:-:S03]  /*0970*/  VIADD R5, R5, 0x200 ;  /* 0x0000020005057836 */ /* 0x000fc60000000000 */
[----:B------:R-:W-:Y:S01]  /*0980*/  ISETP.NE.AND P0, PT, R2, RZ, PT ;  /* 0x000000ff0200720c */ /* 0x000fe20003f05270 */
[----:B------:R-:W-:Y:S04]  /*0990*/  STS [R4+-0x380], RZ ;  /* 0xfffc80ff04007388 */ /* 0x000fe80000000800 */
[----:B------:R-:W-:Y:S04]  /*09a0*/  STS [R4+-0x300], RZ ;  /* 0xfffd00ff04007388 */ /* 0x000fe80000000800 */
[----:B------:R-:W-:Y:S04]  /*09b0*/  STS [R4+-0x280], RZ ;  /* 0xfffd80ff04007388 */ /* 0x000fe80000000800 */
[----:B------:R-:W-:Y:S04]  /*09c0*/  STS [R4+-0x200], RZ ;  /* 0xfffe00ff04007388 */ /* 0x000fe80000000800 */
[----:B------:R-:W-:Y:S04]  /*09d0*/  STS [R4+-0x180], RZ ;  /* 0xfffe80ff04007388 */ /* 0x000fe80000000800 */
[----:B------:R-:W-:Y:S04]  /*09e0*/  STS [R4+-0x100], RZ ;  /* 0xffff00ff04007388 */ /* 0x000fe80000000800 */
[----:B------:R-:W-:Y:S04]  /*09f0*/  STS [R4+-0x80], RZ ;  /* 0xffff80ff04007388 */ /* 0x000fe80000000800 */
[----:B------:R-:W-:Y:S04]  /*0a00*/  STS [R4], RZ ;  /* 0x000000ff04007388 */ /* 0x000fe80000000800 */
[----:B------:R-:W-:Y:S04]  /*0a10*/  STS [R4+0x80], RZ ;  /* 0x000080ff04007388 */ /* 0x000fe80000000800 */
[----:B------:R-:W-:Y:S04]  /*0a20*/  STS [R4+0x100], RZ ;  /* 0x000100ff04007388 */ /* 0x000fe80000000800 */
[----:B------:R-:W-:Y:S04]  /*0a30*/  STS [R4+0x180], RZ ;  /* 0x000180ff04007388 */ /* 0x000fe80000000800 */
[----:B------:R-:W-:Y:S04]  /*0a40*/  STS [R4+0x200], RZ ;  /* 0x000200ff04007388 */ /* 0x000fe80000000800 */
[----:B------:R-:W-:Y:S04]  /*0a50*/  STS [R4+0x280], RZ ;  /* 0x000280ff04007388 */ /* 0x000fe80000000800 */
[----:B------:R-:W-:Y:S04]  /*0a60*/  STS [R4+0x300], RZ ;  /* 0x000300ff04007388 */ /* 0x000fe80000000800 */
[----:B------:R0:W-:Y:S02]  /*0a70*/  STS [R4+0x380], RZ ;  /* 0x000380ff04007388 */ /* 0x0001e40000000800 */
[----:B0-----:R-:W-:Y:S01]  /*0a80*/  VIADD R4, R4, 0x800 ;  /* 0x0000080004047836 */ /* 0x001fe20000000000 */
[----:B------:R-:W-:Y:S06]  /*0a90*/  @P0 BRA `(.L_x_26) ;  /* 0xfffffffc00ac0947 */ /* 0x000fec000383ffff */
.L_x_25:
[----:B------:R-:W-:Y:S05]  /*0aa0*/  BSYNC.RECONVERGENT B0 ;  /* 0x0000000000007941 */ /* 0x000fea0003800200 */
.L_x_24:
[----:B------:R-:W-:Y:S01]  /*0ab0*/  BSSY.RECONVERGENT B0, `(.L_x_27) ;  /* 0x0000026000007945 */ /* 0x000fe20003800200 */
[----:B------:R-:W-:-:S03]  /*0ac0*/  IMAD.IADD R2, R61, 0x1, R0 ;  /* 0x000000013d027824 */ /* 0x000fc600078e0200 */
[----:B------:R-:W-:Y:S05]  /*0ad0*/  @!P1 BRA `(.L_x_28) ;  /* 0x00000000008c9947 */ /* 0x000fea0003800000 */
[----:B------:R-:W-:Y:S01]  /*0ae0*/  ISETP.GE.U32.AND P0, PT, R6, 0x8, PT ;  /* 0x000000080600780c */ /* 0x000fe20003f06070 */
[----:B------:R-:W-:Y:S01]  /*0af0*/  BSSY.RECONVERGENT B1, `(.L_x_29) ;  /* 0x000000e000017945 */ /* 0x000fe20003800200 */
[----:B------:R-:W-:-:S04]  /*0b00*/  LOP3.LUT R7, R3, 0x7, RZ, 0xc0, !PT ;  /* 0x0000000703077812 */ /* 0x000fc800078ec0ff */
[----:B------:R-:W-:-:S07]  /*0b10*/  ISETP.NE.AND P1, PT, R7, RZ, PT ;  /* 0x000000ff0700720c */ /* 0x000fce0003f25270 */
[----:B------:R-:W-:Y:S06]  /*0b20*/  @!P0 BRA `(.L_x_30) ;  /* 0x0000000000288947 */ /* 0x000fec0003800000 */
[C---:B------:R-:W-:Y:S02]  /*0b30*/  IMAD R4, R5.reuse, 0x4, R2 ;  /* 0x0000000405047824 */ /* 0x040fe400078e0202 */
[----:B------:R-:W-:-:S03]  /*0b40*/  VIADD R5, R5, 0x100 ;  /* 0x0000010005057836 */ /* 0x000fc60000000000 */
[----:B------:R0:W-:Y:S04]  /*0b50*/  STS [R4], RZ ;  /* 0x000000ff04007388 */ /* 0x0001e80000000800 */
[----:B------:R0:W-:Y:S04]  /*0b60*/  STS [R4+0x80], RZ ;  /* 0x000080ff04007388 */ /* 0x0001e80000000800 */
[----:B------:R0:W-:Y:S04]  /*0b70*/  STS [R4+0x100], RZ ;  /* 0x000100ff04007388 */ /* 0x0001e80000000800 */
[----:B------:R0:W-:Y:S04]  /*0b80*/  STS [R4+0x180], RZ ;  /* 0x000180ff04007388 */ /* 0x0001e80000000800 */
[----:B------:R0:W-:Y:S04]  /*0b90*/  STS [R4+0x200], RZ ;  /* 0x000200ff04007388 */ /* 0x0001e80000000800 */
[----:B------:R0:W-:Y:S04]  /*0ba0*/  STS [R4+0x280], RZ ;  /* 0x000280ff04007388 */ /* 0x0001e80000000800 */
[----:B------:R0:W-:Y:S04]  /*0bb0*/  STS [R4+0x300], RZ ;  /* 0x000300ff04007388 */ /* 0x0001e80000000800 */
[----:B------:R0:W-:Y:S02]  /*0bc0*/  STS [R4+0x380], RZ ;  /* 0x000380ff04007388 */ /* 0x0001e40000000800 */
.L_x_30:
[----:B------:R-:W-:Y:S05]  /*0bd0*/  BSYNC.RECONVERGENT B1 ;  /* 0x0000000000017941 */ /* 0x000fea0003800200 */
.L_x_29:
[----:B------:R-:W-:Y:S05]  /*0be0*/  @!P1 BRA `(.L_x_28) ;  /* 0x0000000000489947 */ /* 0x000fea0003800000 */
[----:B------:R-:W-:Y:S02]  /*0bf0*/  ISETP.GE.U32.AND P0, PT, R7, 0x4, PT ;  /* 0x000000040700780c */ /* 0x000fe40003f06070 */
[----:B------:R-:W-:-:S04]  /*0c00*/  LOP3.LUT R3, R3, 0x3, RZ, 0xc0, !PT ;  /* 0x0000000303037812 */ /* 0x000fc800078ec0ff */
[----:B------:R-:W-:-:S07]  /*0c10*/  ISETP.NE.AND P1, PT, R3, RZ, PT ;  /* 0x000000ff0300720c */ /* 0x000fce0003f25270 */
[C---:B------:R-:W-:Y:S02]  /*0c20*/  @P0 IMAD R2, R5.reuse, 0x4, R2 ;  /* 0x0000000405020824 */ /* 0x040fe400078e0202 */
[----:B------:R-:W-:-:S03]  /*0c30*/  @P0 VIADD R5, R5, 0x80 ;  /* 0x0000008005050836 */ /* 0x000fc60000000000 */
[----:B------:R1:W-:Y:S04]  /*0c40*/  @P0 STS [R2], RZ ;  /* 0x000000ff02000388 */ /* 0x0003e80000000800 */
[----:B------:R1:W-:Y:S04]  /*0c50*/  @P0 STS [R2+0x80], RZ ;  /* 0x000080ff02000388 */ /* 0x0003e80000000800 */
[----:B------:R1:W-:Y:S04]  /*0c60*/  @P0 STS [R2+0x100], RZ ;  /* 0x000100ff02000388 */ /* 0x0003e80000000800 */
[----:B------:R1:W-:Y:S01]  /*0c70*/  @P0 STS [R2+0x180], RZ ;  /* 0x000180ff02000388 */ /* 0x0003e20000000800 */
[----:B------:R-:W-:Y:S05]  /*0c80*/  @!P1 BRA `(.L_x_28) ;  /* 0x0000000000209947 */ /* 0x000fea0003800000 */
[----:B------:R-:W-:Y:S02]  /*0c90*/  IMAD R0, R5, 0x4, R0 ;  /* 0x0000000405007824 */ /* 0x000fe400078e0200 */
[----:B------:R-:W-:Y:S02]  /*0ca0*/  IMAD.MOV R3, RZ, RZ, -R3 ;  /* 0x000000ffff037224 */ /* 0x000fe400078e0a03 */
[----:B------:R-:W-:-:S07]  /*0cb0*/  IMAD.IADD R0, R61, 0x1, R0 ;  /* 0x000000013d007824 */ /* 0x000fce00078e0200 */
.L_x_31:
[----:B------:R-:W-:Y:S01]  /*0cc0*/  VIADD R3, R3, 0x1 ;  /* 0x0000000103037836 */ /* 0x000fe20000000000 */
[----:B------:R2:W-:Y:S04]  /*0cd0*/  STS [R0], RZ ;  /* 0x000000ff00007388 */ /* 0x0005e80000000800 */
[----:B------:R-:W-:Y:S01]  /*0ce0*/  ISETP.NE.AND P0, PT, R3, RZ, PT ;  /* 0x000000ff0300720c */ /* 0x000fe20003f05270 */
[----:B--2---:R-:W-:-:S12]  /*0cf0*/  VIADD R0, R0, 0x80 ;  /* 0x0000008000007836 */ /* 0x004fd80000000000 */
[----:B------:R-:W-:Y:S05]  /*0d00*/  @P0 BRA `(.L_x_31) ;  /* 0xfffffffc00ec0947 */ /* 0x000fea000383ffff */
.L_x_28:
[----:B------:R-:W-:Y:S05]  /*0d10*/  BSYNC.RECONVERGENT B0 ;  /* 0x0000000000007941 */ /* 0x000fea0003800200 */
.L_x_27:
[----:B------:R-:W2:Y:S01]  /*0d20*/  LDCU UR4, c[0x0][0x3c8] ;  /* 0x00007900ff0477ac */ /* 0x000ea20008000800 */
[C---:B------:R-:W-:Y:S01]  /*0d30*/  IMAD.SHL.U32 R0, R21.reuse, 0x20, RZ ;  /* 0x0000002015007824 */ /* 0x040fe200078e00ff */
[C---:B------:R-:W-:Y:S01]  /*0d40*/  ISETP.GT.U32.AND P2, PT, R21.reuse, 0xff, PT ;  /* 0x000000ff1500780c */ /* 0x040fe20003f44070 */
[----:B------:R-:W3:Y:S01]  /*0d50*/  LDC.64 R56, c[0x0][0x380] ;  /* 0x0000e000ff387b82 */ /* 0x000ee20000000a00 */
[----:B------:R-:W4:Y:S01]  /*0d60*/  LDCU UR6, c[0x0][0x3c4] ;  /* 0x00007880ff0677ac */ /* 0x000f220008000800 */
[----:B------:R-:W-:Y:S01]  /*0d70*/  BSSY.RECONVERGENT B0, `(.L_x_32) ;  /* 0x000006c000007945 */ /* 0x000fe20003800200 */
[----:B------:R-:W-:Y:S01]  /*0d80*/  LOP3.LUT R0, R0, 0x7c00, RZ, 0xc0, !PT ;  /* 0x00007c0000007812 */ /* 0x000fe200078ec0ff */
[----:B------:R-:W-:Y:S01]  /*0d90*/  IMAD R19, R21, 0x4, R61 ;  /* 0x0000000415137824 */ /* 0x000fe200078e023d */
[----:B------:R-:W-:Y:S01]  /*0da0*/  UMOV UR5, 0xffffffff ;  /* 0xffffffff00057882 */ /* 0x000fe20000000000 */
[----:B------:R-:W-:Y:S02]  /*0db0*/  IMAD.MOV.U32 R18, RZ, RZ, RZ ;  /* 0x000000ffff127224 */ /* 0x000fe400078e00ff */
[----:B------:R-:W-:Y:S01]  /*0dc0*/  IMAD.IADD R55, R61, 0x1, R0 ;  /* 0x000000013d377824 */ /* 0x000fe200078e0200 */
[----:B--2---:R-:W-:Y:S01]  /*0dd0*/  USHF.L.U32 UR4, UR5, UR4, URZ ;  /* 0x0000000405047299 */ /* 0x004fe200080006ff */
[----:B----45:R-:W-:-:S02]  /*0de0*/  SHF.R.U64 R58, R22, UR6, R23 ;  /* 0x00000006163a7c19 */ /* 0x030fc40008001217 */
[----:B------:R-:W-:-:S03]  /*0df0*/  SHF.R.U64 R3, R24, UR6, R25 ;  /* 0x0000000618037c19 */ /* 0x000fc60008001219 */
[----:B------:R-:W-:Y:S02]  /*0e00*/  LOP3.LUT R58, R58, UR4, RZ, 0x30, !PT ;  /* 0x000000043a3a7c12 */ /* 0x000fe4000f8e30ff */
[----:B0-----:R-:W-:Y:S02]  /*0e10*/  SHF.R.U64 R4, R32, UR6, R33 ;  /* 0x0000000620047c19 */ /* 0x001fe40008001221 */
[----:B------:R-:W-:Y:S01]  /*0e20*/  SHF.R.U64 R17, R26, UR6, R27 ;  /* 0x000000061a117c19 */ /* 0x000fe2000800121b */
[----:B------:R-:W-:Y:S01]  /*0e30*/  IMAD R0, R58, 0x4, R55 ;  /* 0x000000043a007824 */ /* 0x000fe200078e0237 */
[----:B------:R-:W-:-:S04]  /*0e40*/  NOP ;  /* 0x0000000000007918 */ /* 0x000fc80000000000 */
[----:B------:R0:W-:Y:S01]  /*0e50*/  ATOMS.POPC.INC.32 RZ, [R0+URZ] ;  /* 0x0000000000ff7f8c */ /* 0x0001e2000d8000ff */
[----:B-1----:R-:W-:Y:S02]  /*0e60*/  SHF.R.U64 R2, R28, UR6, R29 ;  /* 0x000000061c027c19 */ /* 0x002fe4000800121d */
[----:B------:R-:W-:Y:S02]  /*0e70*/  SHF.R.U64 R12, R30, UR6, R31 ;  /* 0x000000061e0c7c19 */ /* 0x000fe4000800121f */
[----:B------:R-:W-:Y:S02]  /*0e80*/  LOP3.LUT R4, R4, UR4, RZ, 0x30, !PT ;  /* 0x0000000404047c12 */ /* 0x000fe4000f8e30ff */
[----:B------:R-:W-:Y:S02]  /*0e90*/  SHF.R.U64 R10, R34, UR6, R35 ;  /* 0x00000006220a7c19 */ /* 0x000fe40008001223 */
[----:B0-----:R-:W-:Y:S01]  /*0ea0*/  P2R R0, PR, RZ, 0x4 ;  /* 0x00000004ff007803 */ /* 0x001fe20000000000 */
[----:B------:R-:W-:Y:S01]  /*0eb0*/  IMAD R11, R4, 0x4, R55 ;  /* 0x00000004040b7824 */ /* 0x000fe200078e0237 */
[----:B------:R-:W-:-:S02]  /*0ec0*/  LOP3.LUT R17, R17, UR4, RZ, 0x30, !PT ;  /* 0x0000000411117c12 */ /* 0x000fc4000f8e30ff */
[----:B------:R-:W-:Y:S01]  /*0ed0*/  SHF.R.U64 R6, R36, UR6, R37 ;  /* 0x0000000624067c19 */ /* 0x000fe20008001225 */
[----:B------:R0:W-:Y:S01]  /*0ee0*/  STL [R1+0x4], R0 ;  /* 0x0000040001007387 */ /* 0x0001e20000100800 */
[----:B------:R-:W-:Y:S01]  /*0ef0*/  LOP3.LUT R2, R2, UR4, RZ, 0x30, !PT ;  /* 0x0000000402027c12 */ /* 0x000fe2000f8e30ff */
[----:B------:R-:W-:Y:S01]  /*0f00*/  IMAD R4, R17, 0x4, R55 ;  /* 0x0000000411047824 */ /* 0x000fe200078e0237 */
[----:B------:R-:W-:Y:S02]  /*0f10*/  SHF.R.U64 R8, R38, UR6, R39 ;  /* 0x0000000626087c19 */ /* 0x000fe40008001227 */
[----:B------:R-:W-:Y:S01]  /*0f20*/  LOP3.LUT R12, R12, UR4, RZ, 0x30, !PT ;  /* 0x000000040c0c7c12 */ /* 0x000fe2000f8e30ff */
[----:B------:R-:W-:Y:S01]  /*0f30*/  IMAD R13, R2, 0x4, R55 ;  /* 0x00000004020d7824 */ /* 0x000fe200078e0237 */
[----:B------:R-:W-:Y:S02]  /*0f40*/  SHF.R.U64 R52, R40, UR6, R41 ;  /* 0x0000000628347c19 */ /* 0x000fe40008001229 */
[----:B------:R-:W-:Y:S01]  /*0f50*/  SHF.R.U64 R54, R42, UR6, R43 ;  /* 0x000000062a367c19 */ /* 0x000fe2000800122b */
[----:B------:R-:W-:Y:S01]  /*0f60*/  IMAD R12, R12, 0x4, R55 ;  /* 0x000000040c0c7824 */ /* 0x000fe200078e0237 */
[----:B0-----:R-:W-:-:S02]  /*0f70*/  LOP3.LUT R0, R3, UR4, RZ, 0x30, !PT ;  /* 0x0000000403007c12 */ /* 0x001fc4000f8e30ff */
[----:B------:R-:W-:Y:S02]  /*0f80*/  LOP3.LUT R10, R10, UR4, RZ, 0x30, !PT ;  /* 0x000000040a0a7c12 */ /* 0x000fe4000f8e30ff */
[----:B------:R-:W-:Y:S01]  /*0f90*/  SHF.R.U64 R62, R44, UR6, R45 ;  /* 0x000000062c3e7c19 */ /* 0x000fe2000800122d */
[--C-:B------:R-:W-:Y:S01]  /*0fa0*/  IMAD R63, R0, 0x4, R55.reuse ;  /* 0x00000004003f7824 */ /* 0x100fe200078e0237 */
[----:B------:R-:W-:Y:S01]  /*0fb0*/  LOP3.LUT R6, R6, UR4, RZ, 0x30, !PT ;  /* 0x0000000406067c12 */ /* 0x000fe2000f8e30ff */
[----:B------:R-:W-:Y:S01]  /*0fc0*/  IMAD R10, R10, 0x4, R55 ;  /* 0x000000040a0a7824 */ /* 0x000fe200078e0237 */
[----:B------:R-:W-:Y:S02]  /*0fd0*/  SHF.R.U64 R16, R46, UR6, R47 ;  /* 0x000000062e107c19 */ /* 0x000fe4000800122f */
[----:B------:R-:W-:Y:S01]  /*0fe0*/  LOP3.LUT R8, R8, UR4, RZ, 0x30, !PT ;  /* 0x0000000408087c12 */ /* 0x000fe2000f8e30ff */
[----:B------:R0:W-:Y:S01]  /*0ff0*/  STL [R1], R63 ;  /* 0x0000003f01007387 */ /* 0x0001e20000100800 */
[----:B------:R-:W-:Y:S01]  /*1000*/  SHF.R.U64 R15, R48, UR6, R49 ;  /* 0x00000006300f7c19 */ /* 0x000fe20008001231 */
[----:B------:R-:W-:Y:S01]  /*1010*/  IMAD R9, R6, 0x4, R55 ;  /* 0x0000000406097824 */ /* 0x000fe200078e0237 */
[----:B------:R-:W-:Y:S01]  /*1020*/  LOP3.LUT R52, R52, UR4, RZ, 0x30, !PT ;  /* 0x0000000434347c12 */ /* 0x000fe2000f8e30ff */
[----:B------:R0:W-:Y:S01]  /*1030*/  ATOMS.POPC.INC.32 RZ, [R63+URZ] ;  /* 0x000000003fff7f8c */ /* 0x0001e2000d8000ff */
[----:B------:R-:W-:Y:S01]  /*1040*/  SHF.R.U64 R14, R50, UR6, R51 ;  /* 0x00000006320e7c19 */ /* 0x000fe20008001233 */
[--C-:B------:R-:W-:Y:S01]  /*1050*/  IMAD R8, R8, 0x4, R55.reuse ;  /* 0x0000000408087824 */ /* 0x100fe200078e0237 */
[----:B------:R-:W-:Y:S01]  /*1060*/  LOP3.LUT R54, R54, UR4, RZ, 0x30, !PT ;  /* 0x0000000436367c12 */ /* 0x000fe2000f8e30ff */
[----:B------:R0:W-:Y:S01]  /*1070*/  ATOMS.POPC.INC.32 RZ, [R4+URZ] ;  /* 0x0000000004ff7f8c */ /* 0x0001e2000d8000ff */
[----:B------:R-:W-:Y:S01]  /*1080*/  LOP3.LUT R62, R62, UR4, RZ, 0x30, !PT ;  /* 0x000000043e3e7c12 */ /* 0x000fe2000f8e30ff */
[--C-:B------:R-:W-:Y:S01]  /*1090*/  IMAD R7, R52, 0x4, R55.reuse ;  /* 0x0000000434077824 */ /* 0x100fe200078e0237 */
[----:B------:R-:W-:Y:S01]  /*10a0*/  LOP3.LUT R16, R16, UR4, RZ, 0x30, !PT ;  /* 0x0000000410107c12 */ /* 0x000fe2000f8e30ff */
[----:B------:R0:W-:Y:S01]  /*10b0*/  ATOMS.POPC.INC.32 RZ, [R13+URZ] ;  /* 0x000000000dff7f8c */ /* 0x0001e2000d8000ff */
[----:B------:R-:W-:Y:S01]  /*10c0*/  LOP3.LUT R15, R15, UR4, RZ, 0x30, !PT ;  /* 0x000000040f0f7c12 */ /* 0x000fe2000f8e30ff */
[--C-:B------:R-:W-:Y:S01]  /*10d0*/  IMAD R6, R54, 0x4, R55.reuse ;  /* 0x0000000436067824 */ /* 0x100fe200078e0237 */
[----:B------:R-:W-:Y:S01]  /*10e0*/  LOP3.LUT R14, R14, UR4, RZ, 0x30, !PT ;  /* 0x000000040e0e7c12 */ /* 0x000fe2000f8e30ff */
[----:B------:R0:W-:Y:S01]  /*10f0*/  ATOMS.POPC.INC.32 RZ, [R12+URZ] ;  /* 0x000000000cff7f8c */ /* 0x0001e2000d8000ff */
[----:B------:R-:W-:-:S02]  /*1100*/  IMAD R5, R62, 0x4, R55 ;  /* 0x000000043e057824 */ /* 0x000fc400078e0237 */
[--C-:B------:R-:W-:Y:S01]  /*1110*/  IMAD R3, R16, 0x4, R55.reuse ;  /* 0x0000000410037824 */ /* 0x100fe200078e0237 */
[----:B------:R0:W-:Y:S01]  /*1120*/  ATOMS.POPC.INC.32 RZ, [R11+URZ] ;  /* 0x000000000bff7f8c */ /* 0x0001e2000d8000ff */
[--C-:B------:R-:W-:Y:S02]  /*1130*/  IMAD R2, R15, 0x4, R55.reuse ;  /* 0x000000040f027824 */ /* 0x100fe400078e0237 */
[----:B------:R-:W-:Y:S01]  /*1140*/  IMAD R0, R14, 0x4, R55 ;  /* 0x000000040e007824 */ /* 0x000fe200078e0237 */
[----:B------:R0:W-:Y:S04]  /*1150*/  ATOMS.POPC.INC.32 RZ, [R10+URZ] ;  /* 0x000000000aff7f8c */ /* 0x0001e8000d8000ff */
[----:B------:R0:W-:Y:S04]  /*1160*/  ATOMS.POPC.INC.32 RZ, [R9+URZ] ;  /* 0x0000000009ff7f8c */ /* 0x0001e8000d8000ff */
[----:B------:R0:W-:Y:S04]  /*1170*/  ATOMS.POPC.INC.32 RZ, [R8+URZ] ;  /* 0x0000000008ff7f8c */ /* 0x0001e8000d8000ff */
[----:B------:R0:W-:Y:S04]  /*1180*/  ATOMS.POPC.INC.32 RZ, [R7+URZ] ;  /* 0x0000000007ff7f8c */ /* 0x0001e8000d8000ff */
[----:B------:R0:W-:Y:S04]  /*1190*/  ATOMS.POPC.INC.32 RZ, [R6+URZ] ;  /* 0x0000000006ff7f8c */ /* 0x0001e8000d8000ff */
[----:B------:R0:W-:Y:S04]  /*11a0*/  ATOMS.POPC.INC.32 RZ, [R5+URZ] ;  /* 0x0000000005ff7f8c */ /* 0x0001e8000d8000ff */
[----:B------:R0:W-:Y:S04]  /*11b0*/  ATOMS.POPC.INC.32 RZ, [R3+URZ] ;  /* 0x0000000003ff7f8c */ /* 0x0001e8000d8000ff */
[----:B------:R0:W-:Y:S04]  /*11c0*/  ATOMS.POPC.INC.32 RZ, [R2+URZ] ;  /* 0x0000000002ff7f8c */ /* 0x0001e8000d8000ff */
[----:B------:R0:W-:Y:S01]  /*11d0*/  ATOMS.POPC.INC.32 RZ, [R0+URZ] ;  /* 0x0000000000ff7f8c */ /* 0x0001e2000d8000ff */
[----:B------:R-:W-:Y:S06]  /*11e0*/  BAR.SYNC.DEFER_BLOCKING 0x0 ;  /* 0x0000000000007b1d */ /* 0x000fec0000010000 */
[----:B---3--:R-:W-:Y:S05]  /*11f0*/  @P2 BRA `(.L_x_33) ;  /* 0x00000000008c2947 */ /* 0x008fea0003800000 */
[----:B------:R-:W-:Y:S04]  /*1200*/  LDS R54, [R19] ;  /* 0x0000000013367984 */ /* 0x000fe80000000800 */
[----:B------:R-:W1:Y:S04]  /*1210*/  LDS R65, [R19+0x400] ;  /* 0x0004000013417984 */ /* 0x000e680000000800 */
[----:B------:R-:W2:Y:S04]  /*1220*/  LDS R67, [R19+0x800] ;  /* 0x0008000013437984 */ /* 0x000ea80000000800 */
[----:B------:R-:W3:Y:S04]  /*1230*/  LDS R69, [R19+0xc00] ;  /* 0x000c000013457984 */ /* 0x000ee80000000800 */
[----:B------:R-:W4:Y:S04]  /*1240*/  LDS R71, [R19+0x1000] ;  /* 0x0010000013477984 */ /* 0x000f280000000800 */
[----:B------:R-:W5:Y:S04]  /*1250*/  LDS R73, [R19+0x1400] ;  /* 0x0014000013497984 */ /* 0x000f680000000800 */
[----:B------:R-:W5:Y:S04]  /*1260*/  LDS R18, [R19+0x1800] ;  /* 0x0018000013127984 */ /* 0x000f680000000800 */
[----:B0-----:R-:W0:Y:S04]  /*1270*/  LDS R63, [R19+0x1c00] ;  /* 0x001c0000133f7984 */ /* 0x001e280000000800 */
[----:B------:R-:W0:Y:S04]  /*1280*/  LDS R62, [R19+0x2000] ;  /* 0x00200000133e7984 */ /* 0x000e280000000800 */
[----:B------:R-:W0:Y:S04]  /*1290*/  LDS R55, [R19+0x2400] ;  /* 0x0024000013377984 */ /* 0x000e280000000800 */
[----:B------:R-:W0:Y:S01]  /*12a0*/  LDS R52, [R19+0x2800] ;  /* 0x0028000013347984 */ /* 0x000e220000000800 */
[----:B-1----:R-:W-:-:S03]  /*12b0*/  IMAD.IADD R66, R54, 0x1, R65 ;  /* 0x0000000136427824 */ /* 0x002fc600078e0241 */
[----:B------:R-:W-:Y:S01]  /*12c0*/  STS [R19+0x400], R54 ;  /* 0x0004003613007388 */ /* 0x000fe20000000800 */
[----:B--2---:R-:W-:-:S03]  /*12d0*/  IMAD.IADD R68, R66, 0x1, R67 ;  /* 0x0000000142447824 */ /* 0x004fc600078e0243 */
[----:B------:R-:W1:Y:S01]  /*12e0*/  LDS R65, [R19+0x2c00] ;  /* 0x002c000013417984 */ /* 0x000e620000000800 */
[----:B---3--:R-:W-:-:S03]  /*12f0*/  IMAD.IADD R70, R68, 0x1, R69 ;  /* 0x0000000144467824 */ /* 0x008fc600078e0245 */
[----:B------:R2:W-:Y:S01]  /*1300*/  STS [R19+0x800], R66 ;  /* 0x0008004213007388 */ /* 0x0005e20000000800 */
[----:B----4-:R-:W-:-:S03]  /*1310*/  IMAD.IADD R72, R70, 0x1, R71 ;  /* 0x0000000146487824 */ /* 0x010fc600078e0247 */
[----:B------:R2:W-:Y:S01]  /*1320*/  STS [R19+0xc00], R68 ;  /* 0x000c004413007388 */ /* 0x0005e20000000800 */
[----:B-----5:R-:W-:-:S03]  /*1330*/  IMAD.IADD R73, R72, 0x1, R73 ;  /* 0x0000000148497824 */ /* 0x020fc600078e0249 */
[----:B------:R2:W-:Y:S01]  /*1340*/  STS [R19+0x1000], R70 ;  /* 0x0010004613007388 */ /* 0x0005e20000000800 */
[----:B------:R-:W-:-:S03]  /*1350*/  IMAD.IADD R74, R73, 0x1, R18 ;  /* 0x00000001494a7824 */ /* 0x000fc600078e0212 */
[----:B------:R2:W-:Y:S01]  /*1360*/  STS [R19+0x1400], R72 ;  /* 0x0014004813007388 */ /* 0x0005e20000000800 */
[----:B0-----:R-:W-:-:S03]  /*1370*/  IMAD.IADD R63, R74, 0x1, R63 ;  /* 0x000000014a3f7824 */ /* 0x001fc600078e023f */
[----:B------:R2:W-:Y:S01]  /*1380*/  STS [R19+0x1800], R73 ;  /* 0x0018004913007388 */ /* 0x0005e20000000800 */
[----:B------:R-:W-:-:S03]  /*1390*/  IMAD.IADD R62, R63, 0x1, R62 ;  /* 0x000000013f3e7824 */ /* 0x000fc600078e023e */
[----:B------:R2:W-:Y:S01]  /*13a0*/  STS [R19+0x1c00], R74 ;  /* 0x001c004a13007388 */ /* 0x0005e20000000800 */
[----:B------:R-:W-:-:S03]  /*13b0*/  IMAD.IADD R55, R62, 0x1, R55 ;  /* 0x000000013e377824 */ /* 0x000fc600078e0237 */
[----:B------:R2:W-:Y:S01]  /*13c0*/  STS [R19+0x2000], R63 ;  /* 0x0020003f13007388 */ /* 0x0005e20000000800 */
[----:B------:R-:W-:-:S03]  /*13d0*/  IMAD.IADD R52, R55, 0x1, R52 ;  /* 0x0000000137347824 */ /* 0x000fc600078e0234 */
[----:B------:R2:W-:Y:S04]  /*13e0*/  STS [R19+0x2400], R62 ;  /* 0x0024003e13007388 */ /* 0x0005e80000000800 */
[----:B------:R2:W-:Y:S04]  /*13f0*/  STS [R19+0x2800], R55 ;  /* 0x0028003713007388 */ /* 0x0005e80000000800 */
[----:B------:R2:W-:Y:S01]  /*1400*/  STS [R19], RZ ;  /* 0x000000ff13007388 */ /* 0x0005e20000000800 */
[----:B-1----:R-:W-:-:S03]  /*1410*/  IMAD.IADD R18, R52, 0x1, R65 ;  /* 0x0000000134127824 */ /* 0x002fc600078e0241 */
[----:B------:R2:W-:Y:S04]  /*1420*/  STS [R19+0x2c00], R52 ;  /* 0x002c003413007388 */ /* 0x0005e80000000800 */
.L_x_33:
[----:B------:R-:W-:Y:S05]  /*1430*/  BSYNC.RECONVERGENT B0 ;  /* 0x0000000000007941 */ /* 0x000fea0003800200 */
.L_x_32:
[----:B------:R-:W-:Y:S01]  /*1440*/  ISETP.NE.AND P0, PT, R18, 0x1680, PT ;  /* 0x000016801200780c */ /* 0x000fe20003f05270 */
[----:B0-2---:R-:W-:Y:S01]  /*1450*/  IMAD R63, R60, 0x100, R21 ;  /* 0x000001003c3f7824 */ /* 0x005fe200078e0215 */
[----:B------:R-:W-:Y:S01]  /*1460*/  @!P2 LOP3.LUT R65, R18, 0x40000000, RZ, 0xfc, !PT ;  /* 0x400000001241a812 */ /* 0x000fe200078efcff */
[----:B------:R-:W0:Y:S01]  /*1470*/  LDCU.64 UR6, c[0x0][0x3b8] ;  /* 0x00007700ff0677ac */ /* 0x000e220008000a00 */
[----:B------:R-:W-:Y:S01]  /*1480*/  ISETP.LT.U32.AND P0, PT, R21, 0x100, !P0 ;  /* 0x000001001500780c */ /* 0x000fe20004701070 */
[----:B------:R-:W-:Y:S01]  /*1490*/  IMAD.WIDE R56, R63, 0x4, R56 ;  /* 0x000000043f387825 */ /* 0x000fe200078e0238 */
[----:B------:R-:W1:Y:S04]  /*14a0*/  LDC.64 R54, c[0x0][0x398] ;  /* 0x0000e600ff367b82 */ /* 0x000e680000000a00 */
[----:B------:R2:W-:Y:S04]  /*14b0*/  @!P2 STG.E.STRONG.SYS desc[UR8][R56.64], R65 ;  /* 0x000000413800a986 */ /* 0x0005e8000c115908 */
[----:B------:R-:W3:Y:S08]  /*14c0*/  LDC.64 R62, c[0x0][0x390] ;  /* 0x0000e400ff3e7b82 */ /* 0x000ef00000000a00 */
[----:B------:R-:W-:Y:S06]  /*14d0*/  BAR.RED.OR.DEFER_BLOCKING 0x0, P0 ;  /* 0x0000000000007b1d */ /* 0x000fec0000014800 */
[----:B------:R-:W4:Y:S01]  /*14e0*/  B2R.RESULT RZ, P0 ;  /* 0x0000000000ff731c */ /* 0x000f220000004000 */
[----:B0-----:R-:W-:-:S04]  /*14f0*/  LEA R52, P1, R53, UR6, 0x2 ;  /* 0x0000000635347c11 */ /* 0x001fc8000f8210ff */
[----:B------:R-:W-:Y:S01]  /*1500*/  LEA.HI.X R53, R53, UR7, R64, 0x2, P1 ;  /* 0x0000000735357c11 */ /* 0x000fe200088f1440 */
[----:B-1----:R-:W-:Y:S01]  /*1510*/  IMAD.WIDE.U32 R54, R21, 0x4, R54 ;  /* 0x0000000415367825 */ /* 0x002fe200078e0036 */
[----:B--2-4-:R-:W-:Y:S07]  /*1520*/  @!P0 BRA `(.L_x_34) ;  /* 0x0000001000348947 */ /* 0x014fee0003800000 */
[----:B------:R-:W-:Y:S01]  /*1530*/  BSSY B1, `(.L_x_35) ;  /* 0x000002a000017945 */ /* 0x000fe20003800000 */
[----:B---3--:R-:W-:-:S03]  /*1540*/  IMAD.WIDE.U32 R62, R21, 0x4, R62 ;  /* 0x00000004153e7825 */ /* 0x008fc600078e003e */
[----:B------:R-:W-:Y:S05]  /*1550*/  @P2 BRA `(.L_x_36) ;  /* 0x00000000009c2947 */ /* 0x000fea0003800000 */
[----:B------:R-:W2:Y:S01]  /*1560*/  LDG.E R54, desc[UR8][R54.64] ;  /* 0x0000000836367981 */ /* 0x000ea2000c1e1900 */
[----:B------:R-:W-:Y:S01]  /*1570*/  ISETP.GT.U32.AND P0, PT, R21, R58, PT ;  /* 0x0000003a1500720c */ /* 0x000fe20003f04070 */
[----:B------:R-:W-:-:S03]  /*1580*/  IMAD.MOV.U32 R0, RZ, RZ, R18 ;  /* 0x000000ffff007224 */ /* 0x000fc600078e0012 */
[----:B------:R-:W-:Y:S02]  /*1590*/  SEL R3, RZ, 0x1680, !P0 ;  /* 0x00001680ff037807 */ /* 0x000fe40004000000 */
[----:B------:R-:W-:-:S03]  /*15a0*/  ISETP.GE.AND P0, PT, R60, 0x1, PT ;  /* 0x000000013c00780c */ /* 0x000fc60003f06270 */
[----:B--2---:R-:W-:-:S05]  /*15b0*/  IMAD.IADD R3, R54, 0x1, -R3 ;  /* 0x0000000136037824 */ /* 0x004fca00078e0a03 */
[----:B------:R0:W-:Y:S05]  /*15c0*/  STS [R19+0xb400], R3 ;  /* 0x00b4000313007388 */ /* 0x0001ea0000000800 */
[----:B------:R-:W-:Y:S05]  /*15d0*/  @!P0 BRA `(.L_x_37) ;  /* 0x00000000006c8947 */ /* 0x000fea0003800000 */
[----:B------:R-:W-:Y:S01]  /*15e0*/  BSSY B0, `(.L_x_38) ;  /* 0x0000019000007945 */ /* 0x000fe20003800000 */
[----:B------:R-:W-:Y:S02]  /*15f0*/  IMAD.MOV.U32 R4, RZ, RZ, -0x1 ;  /* 0xffffffffff047424 */ /* 0x000fe400078e00ff */
[----:B------:R-:W-:Y:S02]  /*1600*/  IMAD.MOV.U32 R5, RZ, RZ, R60 ;  /* 0x000000ffff057224 */ /* 0x000fe400078e003c */
[----:B------:R-:W-:-:S07]  /*1610*/  IMAD.MOV.U32 R0, RZ, RZ, R18 ;  /* 0x000000ffff007224 */ /* 0x000fce00078e0012 */
.L_x_42:
[----:B0-----:R-:W0:Y:S01]  /*1620*/  LDC.64 R2, c[0x0][0x380] ;  /* 0x0000e000ff027b82 */ /* 0x001e220000000a00 */
[----:B------:R-:W-:Y:S01]  /*1630*/  VIADD R9, R5, 0xffffffff ;  /* 0xffffffff05097836 */ /* 0x000fe20000000000 */
[----:B------:R-:W-:Y:S03]  /*1640*/  BSSY B2, `(.L_x_39) ;  /* 0x0000008000027945 */ /* 0x000fe60003800000 */
[----:B------:R-:W-:-:S04]  /*1650*/  IMAD R7, R9, 0x100, R21 ;  /* 0x0000010009077824 */ /* 0x000fc800078e0215 */
[----:B0-----:R-:W-:-:S07]  /*1660*/  IMAD.WIDE R2, R7, 0x4, R2 ;  /* 0x0000000407027825 */ /* 0x001fce00078e0202 */
.L_x_40:
[----:B------:R-:W-:Y:S05]  /*1670*/  YIELD ;  /* 0x0000000000007946 */ /* 0x000fea0003800000 */
[----:B------:R0:W-:Y:S06]  /*1680*/  MEMBAR.SC.CTA ;  /* 0x0000000000007992 */ /* 0x0001ec0000000000 */
[----:B0-----:R-:W2:Y:S02]  /*1690*/  LDG.E.STRONG.SYS R6, desc[UR8][R2.64] ;  /* 0x0000000802067981 */ /* 0x001ea4000c1f5900 */
[----:B--2---:R-:W-:-:S13]  /*16a0*/  ISETP.NE.AND P0, PT, R6, RZ, PT ;  /* 0x000000ff0600720c */ /* 0x004fda0003f05270 */
[----:B------:R-:W-:Y:S05]  /*16b0*/  @!P0 BRA `(.L_x_40) ;  /* 0xfffffffc00ec8947 */ /* 0x000fea000383ffff */
[----:B------:R-:W-:Y:S05]  /*16c0*/  BSYNC B2 ;  /* 0x0000000000027941 */ /* 0x000fea0003800000 */
.L_x_39:
[----:B------:R-:W-:Y:S01]  /*16d0*/  BSSY.RECONVERGENT B2, `(.L_x_41) ;  /* 0x0000006000027945 */ /* 0x000fe20003800200 */
[C---:B------:R-:W-:Y:S02]  /*16e0*/  ISETP.GT.AND P0, PT, R6.reuse, -0x1, PT ;  /* 0xffffffff0600780c */ /* 0x040fe40003f04270 */
[----:B------:R-:W-:Y:S01]  /*16f0*/  LOP3.LUT R3, R6, 0x3fffffff, RZ, 0xc0, !PT ;  /* 0x3fffffff06037812 */ /* 0x000fe200078ec0ff */
[----:B------:R-:W-:Y:S05]  /*1700*/  WARPSYNC.EXCLUSIVE R4 ;  /* 0x0000000004007348 */ /* 0x000fea0003a00000 */
[----:B------:R-:W-:-:S05]  /*1710*/  IMAD.IADD R0, R3, 0x1, R0 ;  /* 0x0000000103007824 */ /* 0x000fca00078e0200 */
[----:B------:R-:W-:-:S07]  /*1720*/  VOTE.ANY R4, PT, P0 ;  /* 0x0000000000047806 */ /* 0x000fce00000e0100 */
[----:B------:R-:W-:Y:S05]  /*1730*/  BSYNC.RECONVERGENT B2 ;  /* 0x0000000000027941 */ /* 0x000fea0003800200 */
.L_x_41:
[----:B------:R-:W-:Y:S01]  /*1740*/  ISETP.GT.U32.AND P1, PT, R5, 0x1, PT ;  /* 0x000000010500780c */ /* 0x000fe20003f24070 */
[----:B------:R-:W-:-:S12]  /*1750*/  IMAD.MOV.U32 R5, RZ, RZ, R9 ;  /* 0x000000ffff057224 */ /* 0x000fd800078e0009 */
[----:B------:R-:W-:Y:S05]  /*1760*/  @P0 BRA P1, `(.L_x_42) ;  /* 0xfffffffc00ac0947 */ /* 0x000fea000083ffff */
[----:B------:R-:W-:Y:S05]  /*1770*/  BSYNC B0 ;  /* 0x0000000000007941 */ /* 0x000fea0003800000 */
.L_x_38:
[----:B------:R1:W2:Y:S02]  /*1780*/  LDS R3, [R19+0xb400] ;  /* 0x00b4000013037984 */ /* 0x0002a40000000800 */
.L_x_37:
[----:B------:R-:W-:Y:S02]  /*1790*/  LOP3.LUT R5, R0, 0x80000000, RZ, 0xfc, !PT ;  /* 0x8000000000057812 */ /* 0x000fe400078efcff */
[----:B--2---:R-:W-:-:S03]  /*17a0*/  IADD3 R0, PT, PT, R3, R0, -R18 ;  /* 0x0000000003007210 */ /* 0x004fc60007ffe812 */
[----:B------:R2:W-:Y:S04]  /*17b0*/  STG.E.STRONG.SYS desc[UR8][R56.64], R5 ;  /* 0x0000000538007986 */ /* 0x0005e8000c115908 */
[----:B------:R2:W-:Y:S02]  /*17c0*/  STS [R19+0xb400], R0 ;  /* 0x00b4000013007388 */ /* 0x0005e40000000800 */
.L_x_36:
[----:B------:R-:W-:Y:S05]  /*17d0*/  BSYNC B1 ;  /* 0x0000000000017941 */ /* 0x000fea0003800000 */
.L_x_35:
[----:B--2---:R-:W2:Y:S01]  /*17e0*/  LDC.64 R4, c[0x0][0x390] ;  /* 0x0000e400ff047b82 */ /* 0x004ea20000000a00 */
[----:B------:R-:W-:Y:S01]  /*17f0*/  IMAD R2, R60, 0x1680, RZ ;  /* 0x000016803c027824 */ /* 0x000fe200078e02ff */
[----:B------:R-:W-:Y:S05]  /*1800*/  WARPSYNC.ALL ;  /* 0x0000000000007948 */ /* 0x000fea0003800000 */
[----:B------:R-:W-:Y:S01]  /*1810*/  VIADD R2, R2, 0x1680 ;  /* 0x0000168002027836 */ /* 0x000fe20000000000 */
[----:B0-----:R-:W0:Y:S01]  /*1820*/  LDC R3, c[0x0][0x3c0] ;  /* 0x0000f000ff037b82 */ /* 0x001e220000000800 */
[----:B------:R-:W-:-:S07]  /*1830*/  UMOV UR5, 0x400 ;  /* 0x0000040000057882 */ /* 0x000fce0000000000 */
[----:B------:R-:W3:Y:S01]  /*1840*/  S2UR UR6, SR_CgaCtaId ;  /* 0x00000000000679c3 */ /* 0x000ee20000008800 */
[----:B--2---:R-:W-:Y:S02]  /*1850*/  ISETP.EQ.U32.AND P1, PT, R4, RZ, PT ;  /* 0x000000ff0400720c */ /* 0x004fe40003f22070 */
[----:B0-----:R-:W-:-:S04]  /*1860*/  ISETP.GE.AND P0, PT, R2, R3, PT ;  /* 0x000000030200720c */ /* 0x001fc80003f06270 */
[----:B------:R-:W-:-:S04]  /*1870*/  ISETP.EQ.OR.EX P0, PT, R5, RZ, !P0, P1 ;  /* 0x000000ff0500720c */ /* 0x000fc80004702710 */
[----:B------:R-:W-:Y:S01]  /*1880*/  ISETP.GT.U32.OR P0, PT, R21, 0xff, P0 ;  /* 0x000000ff1500780c */ /* 0x000fe20000704470 */
[----:B---3--:R-:W-:-:S03]  /*1890*/  ULEA UR5, UR6, UR5, 0x18 ;  /* 0x0000000506057291 */ /* 0x008fc6000f8ec0ff */
[----:B------:R-:W-:-:S03]  /*18a0*/  ISETP.GT.U32.OR P1, PT, R21, R58, P0 ;  /* 0x0000003a1500720c */ /* 0x000fc60000724470 */
[----:B------:R-:W-:-:S06]  /*18b0*/  LEA R58, R58, UR5, 0x2 ;  /* 0x000000053a3a7c11 */ /* 0x000fcc000f8e10ff */
[----:B------:R-:W0:Y:S01]  /*18c0*/  @!P0 LDS R5, [R19+0xb400] ;  /* 0x00b4000013058984 */ /* 0x000e220000000800 */
[----:B------:R-:W-:-:S03]  /*18d0*/  @!P0 VIADD R0, R18, 0x1680 ;  /* 0x0000168012008836 */ /* 0x000fc60000000000 */
[----:B------:R-:W-:-:S04]  /*18e0*/  @!P1 IMAD.MOV R0, RZ, RZ, R18 ;  /* 0x000000ffff009224 */ /* 0x000fc800078e0212 */
[----:B0-----:R-:W-:-:S05]  /*18f0*/  @!P0 IMAD.IADD R5, R5, 0x1, R0 ;  /* 0x0000000105058824 */ /* 0x001fca00078e0200 */
[----:B------:R0:W-:Y:S01]  /*1900*/  @!P0 STG.E desc[UR8][R62.64], R5 ;  /* 0x000000053e008986 */ /* 0x0001e2000c101908 */
[----:B------:R-:W-:Y:S01]  /*1910*/  BAR.SYNC.DEFER_BLOCKING 0x0 ;  /* 0x0000000000007b1d */ /* 0x000fe20000010000 */
[----:B------:R-:W-:-:S05]  /*1920*/  ISETP.GT.AND P0, PT, R2, R3, PT ;  /* 0x000000030200720c */ /* 0x000fca0003f04270 */
[----:B------:R0:W2:Y:S08]  /*1930*/  LDS R0, [R58+0xb400] ;  /* 0x00b400003a007984 */ /* 0x0000b00000000800 */
[----:B0-----:R-:W-:Y:S05]  /*1940*/  @P0 BRA `(.L_x_43) ;  /* 0x0000000000540947 */ /* 0x001fea0003800000 */
[----:B------:R-:W0:Y:S01]  /*1950*/  LDCU.64 UR4, c[0x0][0x3a0] ;  /* 0x00007400ff0477ac */ /* 0x000e220008000a00 */
[----:B--2---:R-:W-:-:S05]  /*1960*/  IADD3 R0, P1, PT, R59, R0, RZ ;  /* 0x000000003b007210 */ /* 0x004fca0007f3e0ff */
[----:B------:R-:W-:Y:S01]  /*1970*/  IMAD.X R5, RZ, RZ, RZ, P1 ;  /* 0x000000ffff057224 */ /* 0x000fe200008e06ff */
[----:B0-----:R-:W-:-:S04]  /*1980*/  LEA R6, P1, R0, UR4, 0x3 ;  /* 0x0000000400067c11 */ /* 0x001fc8000f8218ff */
[----:B------:R-:W-:-:S05]  /*1990*/  LEA.HI.X R7, R0, UR5, R5, 0x3, P1 ;  /* 0x0000000500077c11 */ /* 0x000fca00088f1c05 */
[----:B------:R2:W-:Y:S04]  /*19a0*/  STG.E.64 desc[UR8][R6.64], R22 ;  /* 0x0000001606007986 */ /* 0x0005e8000c101b08 */
        /* <DEDUP_REMOVED lines=13> */
[----:B------:R2:W-:Y:S01]  /*1a80*/  STG.E.64 desc[UR8][R6.64+0xe00], R50 ;  /* 0x000e003206007986 */ /* 0x0005e2000c101b08 */
[----:B------:R-:W-:Y:S05]  /*1a90*/  BRA `(.L_x_44) ;  /* 0x0000000000c87947 */ /* 0x000fea0003800000 */
.L_x_43:
[----:B------:R-:W0:Y:S01]  /*1aa0*/  LDCU.64 UR4, c[0x0][0x3a0] ;  /* 0x00007400ff0477ac */ /* 0x000e220008000a00 */
[----:B------:R-:W-:Y:S01]  /*1ab0*/  IMAD R2, R60, -0x1680, R3 ;  /* 0xffffe9803c027824 */ /* 0x000fe200078e0203 */
[C---:B--2---:R-:W-:Y:S01]  /*1ac0*/  IADD3 R0, P1, PT, R59.reuse, R0, RZ ;  /* 0x000000003b007210 */ /* 0x044fe20007f3e0ff */
[C---:B------:R-:W-:Y:S02]  /*1ad0*/  VIADD R7, R59.reuse, 0x40 ;  /* 0x000000403b077836 */ /* 0x040fe40000000000 */
[C---:B------:R-:W-:Y:S01]  /*1ae0*/  VIADD R5, R59.reuse, 0x20 ;  /* 0x000000203b057836 */ /* 0x040fe20000000000 */
[CC--:B------:R-:W-:Y:S01]  /*1af0*/  ISETP.GE.AND P4, PT, R59.reuse, R2.reuse, PT ;  /* 0x000000023b00720c */ /* 0x0c0fe20003f86270 */
[----:B------:R-:W-:Y:S01]  /*1b00*/  VIADD R9, R59, 0x80 ;  /* 0x000000803b097836 */ /* 0x000fe20000000000 */
[-C--:B------:R-:W-:Y:S01]  /*1b10*/  ISETP.GE.AND P2, PT, R7, R2.reuse, PT ;  /* 0x000000020700720c */ /* 0x080fe20003f46270 */
[----:B------:R-:W-:Y:S01]  /*1b20*/  VIADD R7, R59, 0x60 ;  /* 0x000000603b077836 */ /* 0x000fe20000000000 */
[-C--:B------:R-:W-:Y:S01]  /*1b30*/  ISETP.GE.AND P3, PT, R5, R2.reuse, PT ;  /* 0x000000020500720c */ /* 0x080fe20003f66270 */
[----:B------:R-:W-:Y:S01]  /*1b40*/  IMAD.X R5, RZ, RZ, RZ, P1 ;  /* 0x000000ffff057224 */ /* 0x000fe200008e06ff */
[-C--:B------:R-:W-:Y:S01]  /*1b50*/  ISETP.GE.AND P6, PT, R9, R2.reuse, PT ;  /* 0x000000020900720c */ /* 0x080fe20003fc6270 */
[----:B------:R-:W-:Y:S01]  /*1b60*/  VIADD R11, R59, 0xa0 ;  /* 0x000000a03b0b7836 */ /* 0x000fe20000000000 */
[----:B------:R-:W-:Y:S01]  /*1b70*/  ISETP.GE.AND P1, PT, R7, R2, PT ;  /* 0x000000020700720c */ /* 0x000fe20003f26270 */
[----:B------:R-:W-:Y:S01]  /*1b80*/  VIADD R9, R59, 0xc0 ;  /* 0x000000c03b097836 */ /* 0x000fe20000000000 */
[----:B0-----:R-:W-:-:S04]  /*1b90*/  LEA R6, P5, R0, UR4, 0x3 ;  /* 0x0000000400067c11 */ /* 0x001fc8000f8a18ff */
[----:B------:R-:W-:Y:S02]  /*1ba0*/  LEA.HI.X R7, R0, UR5, R5, 0x3, P5 ;  /* 0x0000000500077c11 */ /* 0x000fe4000a8f1c05 */
[-C--:B------:R-:W-:Y:S01]  /*1bb0*/  ISETP.GE.AND P5, PT, R11, R2.reuse, PT ;  /* 0x000000020b00720c */ /* 0x080fe20003fa6270 */
[----:B------:R-:W-:Y:S02]  /*1bc0*/  VIADD R11, R59, 0x100 ;  /* 0x000001003b0b7836 */ /* 0x000fe40000000000 */
[----:B------:R0:W-:Y:S01]  /*1bd0*/  @!P4 STG.E.64 desc[UR8][R6.64], R22 ;  /* 0x000000160600c986 */ /* 0x0001e2000c101b08 */
[-C--:B------:R-:W-:Y:S01]  /*1be0*/  ISETP.GE.AND P4, PT, R9, R2.reuse, PT ;  /* 0x000000020900720c */ /* 0x080fe20003f86270 */
[----:B------:R-:W-:Y:S02]  /*1bf0*/  VIADD R9, R59, 0xe0 ;  /* 0x000000e03b097836 */ /* 0x000fe40000000000 */
[----:B------:R0:W-:Y:S03]  /*1c00*/  @!P3 STG.E.64 desc[UR8][R6.64+0x100], R24 ;  /* 0x000100180600b986 */ /* 0x0001e6000c101b08 */
[-C--:B------:R-:W-:Y:S01]  /*1c10*/  ISETP.GE.AND P3, PT, R9, R2.reuse, PT ;  /* 0x000000020900720c */ /* 0x080fe20003f66270 */
[----:B------:R0:W-:Y:S01]  /*1c20*/  @!P2 STG.E.64 desc[UR8][R6.64+0x200], R26 ;  /* 0x0002001a0600a986 */ /* 0x0001e2000c101b08 */
[----:B------:R-:W-:Y:S01]  /*1c30*/  ISETP.GE.AND P2, PT, R11, R2, PT ;  /* 0x000000020b00720c */ /* 0x000fe20003f46270 */
[----:B------:R-:W-:-:S02]  /*1c40*/  VIADD R9, R59, 0x120 ;  /* 0x000001203b097836 */ /* 0x000fc40000000000 */
[----:B------:R-:W-:Y:S01]  /*1c50*/  VIADD R11, R59, 0x140 ;  /* 0x000001403b0b7836 */ /* 0x000fe20000000000 */
[----:B------:R0:W-:Y:S02]  /*1c60*/  @!P1 STG.E.64 desc[UR8][R6.64+0x300], R28 ;  /* 0x0003001c06009986 */ /* 0x0001e4000c101b08 */
[-C--:B------:R-:W-:Y:S01]  /*1c70*/  ISETP.GE.AND P1, PT, R9, R2.reuse, PT ;  /* 0x000000020900720c */ /* 0x080fe20003f26270 */
[----:B------:R-:W-:Y:S01]  /*1c80*/  VIADD R9, R59, 0x160 ;  /* 0x000001603b097836 */ /* 0x000fe20000000000 */
[----:B------:R0:W-:Y:S01]  /*1c90*/  @!P6 STG.E.64 desc[UR8][R6.64+0x400], R30 ;  /* 0x0004001e0600e986 */ /* 0x0001e2000c101b08 */
[-C--:B------:R-:W-:Y:S01]  /*1ca0*/  ISETP.GE.AND P6, PT, R11, R2.reuse, PT ;  /* 0x000000020b00720c */ /* 0x080fe20003fc6270 */
[----:B------:R-:W-:Y:S02]  /*1cb0*/  VIADD R11, R59, 0x180 ;  /* 0x000001803b0b7836 */ /* 0x000fe40000000000 */
[----:B------:R0:W-:Y:S01]  /*1cc0*/  @!P5 STG.E.64 desc[UR8][R6.64+0x500], R32 ;  /* 0x000500200600d986 */ /* 0x0001e2000c101b08 */
[----:B------:R-:W-:Y:S01]  /*1cd0*/  ISETP.GE.AND P5, PT, R9, R2, PT ;  /* 0x000000020900720c */ /* 0x000fe20003fa6270 */
[----:B------:R-:W-:-:S02]  /*1ce0*/  VIADD R9, R59, 0x1a0 ;  /* 0x000001a03b097836 */ /* 0x000fc40000000000 */
[----:B------:R0:W-:Y:S01]  /*1cf0*/  @!P4 STG.E.64 desc[UR8][R6.64+0x600], R34 ;  /* 0x000600220600c986 */ /* 0x0001e2000c101b08 */
[-C--:B------:R-:W-:Y:S01]  /*1d00*/  ISETP.GE.AND P4, PT, R11, R2.reuse, PT ;  /* 0x000000020b00720c */ /* 0x080fe20003f86270 */
[----:B------:R-:W-:Y:S02]  /*1d10*/  VIADD R11, R59, 0x1c0 ;  /* 0x000001c03b0b7836 */ /* 0x000fe40000000000 */
[----:B------:R0:W-:Y:S01]  /*1d20*/  @!P3 STG.E.64 desc[UR8][R6.64+0x700], R36 ;  /* 0x000700240600b986 */ /* 0x0001e2000c101b08 */
[----:B------:R-:W-:-:S03]  /*1d30*/  ISETP.GE.AND P3, PT, R9, R2, PT ;  /* 0x000000020900720c */ /* 0x000fc60003f66270 */
[----:B------:R0:W-:Y:S01]  /*1d40*/  @!P2 STG.E.64 desc[UR8][R6.64+0x800], R38 ;  /* 0x000800260600a986 */ /* 0x0001e2000c101b08 */
[----:B------:R-:W-:-:S03]  /*1d50*/  ISETP.GE.AND P2, PT, R11, R2, PT ;  /* 0x000000020b00720c */ /* 0x000fc60003f46270 */
[----:B------:R0:W-:Y:S04]  /*1d60*/  @!P1 STG.E.64 desc[UR8][R6.64+0x900], R40 ;  /* 0x0009002806009986 */ /* 0x0001e8000c101b08 */
[----:B------:R0:W-:Y:S04]  /*1d70*/  @!P6 STG.E.64 desc[UR8][R6.64+0xa00], R42 ;  /* 0x000a002a0600e986 */ /* 0x0001e8000c101b08 */
[----:B------:R0:W-:Y:S04]  /*1d80*/  @!P5 STG.E.64 desc[UR8][R6.64+0xb00], R44 ;  /* 0x000b002c0600d986 */ /* 0x0001e8000c101b08 */
[----:B------:R0:W-:Y:S04]  /*1d90*/  @!P4 STG.E.64 desc[UR8][R6.64+0xc00], R46 ;  /* 0x000c002e0600c986 */ /* 0x0001e8000c101b08 */
[----:B------:R0:W-:Y:S04]  /*1da0*/  @!P3 STG.E.64 desc[UR8][R6.64+0xd00], R48 ;  /* 0x000d00300600b986 */ /* 0x0001e8000c101b08 */
[----:B------:R0:W-:Y:S02]  /*1db0*/  @!P2 STG.E.64 desc[UR8][R6.64+0xe00], R50 ;  /* 0x000e00320600a986 */ /* 0x0001e4000c101b08 */
.L_x_44:
[----:B------:R-:W-:Y:S05]  /*1dc0*/  @P0 BRA `(.L_x_45) ;  /* 0x0000000000400947 */ /* 0x000fea0003800000 */
[----:B0-2---:R0:W5:Y:S04]  /*1dd0*/  LDG.E R7, desc[UR8][R52.64] ;  /* 0x0000000834077981 */ /* 0x005168000c1e1900 */
[----:B------:R0:W5:Y:S04]  /*1de0*/  LDG.E R9, desc[UR8][R52.64+0x80] ;  /* 0x0000800834097981 */ /* 0x000168000c1e1900 */
[----:B------:R0:W5:Y:S04]  /*1df0*/  LDG.E R11, desc[UR8][R52.64+0x100] ;  /* 0x00010008340b7981 */ /* 0x000168000c1e1900 */
[----:B------:R0:W5:Y:S04]  /*1e00*/  LDG.E R13, desc[UR8][R52.64+0x180] ;  /* 0x00018008340d7981 */ /* 0x000168000c1e1900 */
[----:B------:R0:W5:Y:S04]  /*1e10*/  LDG.E R15, desc[UR8][R52.64+0x200] ;  /* 0x00020008340f7981 */ /* 0x000168000c1e1900 */
[----:B------:R0:W5:Y:S04]  /*1e20*/  LDG.E R17, desc[UR8][R52.64+0x280] ;  /* 0x0002800834117981 */ /* 0x000168000c1e1900 */
[----:B-1----:R0:W5:Y:S04]  /*1e30*/  LDG.E R19, desc[UR8][R52.64+0x300] ;  /* 0x0003000834137981 */ /* 0x002168000c1e1900 */
[----:B------:R0:W5:Y:S04]  /*1e40*/  LDG.E R21, desc[UR8][R52.64+0x380] ;  /* 0x0003800834157981 */ /* 0x000168000c1e1900 */
[----:B------:R0:W5:Y:S04]  /*1e50*/  LDG.E R23, desc[UR8][R52.64+0x400] ;  /* 0x0004000834177981 */ /* 0x000168000c1e1900 */
[----:B------:R0:W5:Y:S04]  /*1e60*/  LDG.E R25, desc[UR8][R52.64+0x480] ;  /* 0x0004800834197981 */ /* 0x000168000c1e1900 */
[----:B------:R0:W5:Y:S04]  /*1e70*/  LDG.E R27, desc[UR8][R52.64+0x500] ;  /* 0x00050008341b7981 */ /* 0x000168000c1e1900 */
[----:B------:R0:W5:Y:S04]  /*1e80*/  LDG.E R29, desc[UR8][R52.64+0x580] ;  /* 0x00058008341d7981 */ /* 0x000168000c1e1900 */
[----:B------:R0:W5:Y:S04]  /*1e90*/  LDG.E R31, desc[UR8][R52.64+0x600] ;  /* 0x00060008341f7981 */ /* 0x000168000c1e1900 */
[----:B------:R0:W5:Y:S04]  /*1ea0*/  LDG.E R33, desc[UR8][R52.64+0x680] ;  /* 0x0006800834217981 */ /* 0x000168000c1e1900 */
[----:B------:R0:W5:Y:S01]  /*1eb0*/  LDG.E R35, desc[UR8][R52.64+0x700] ;  /* 0x0007000834237981 */ /* 0x000162000c1e1900 */
[----:B------:R-:W-:Y:S05]  /*1ec0*/  BRA `(.L_x_46) ;  /* 0x0000000000b47947 */ /* 0x000fea0003800000 */
.L_x_45:
[----:B------:R-:W-:Y:S02]  /*1ed0*/  IMAD R2, R60, -0x1680, R3 ;  /* 0xffffe9803c027824 */ /* 0x000fe400078e0203 */
[C---:B0-2---:R-:W-:Y:S02]  /*1ee0*/  VIADD R37, R59.reuse, 0x20 ;  /* 0x000000203b257836 */ /* 0x045fe40000000000 */
[C---:B------:R-:W-:Y:S01]  /*1ef0*/  VIADD R39, R59.reuse, 0x40 ;  /* 0x000000403b277836 */ /* 0x040fe20000000000 */
[CC--:B------:R-:W-:Y:S01]  /*1f00*/  ISETP.GE.AND P4, PT, R59.reuse, R2.reuse, PT ;  /* 0x000000023b00720c */ /* 0x0c0fe20003f86270 */
[----:B------:R-:W-:Y:S01]  /*1f10*/  VIADD R41, R59, 0x80 ;  /* 0x000000803b297836 */ /* 0x000fe20000000000 */
[-C--:B------:R-:W-:Y:S01]  /*1f20*/  ISETP.GE.AND P3, PT, R37, R2.reuse, PT ;  /* 0x000000022500720c */ /* 0x080fe20003f66270 */
[----:B------:R-:W-:Y:S01]  /*1f30*/  VIADD R37, R59, 0x60 ;  /* 0x000000603b257836 */ /* 0x000fe20000000000 */
[-C--:B------:R-:W-:Y:S01]  /*1f40*/  ISETP.GE.AND P2, PT, R39, R2.reuse, PT ;  /* 0x000000022700720c */ /* 0x080fe20003f46270 */
[----:B------:R-:W-:Y:S01]  /*1f50*/  VIADD R39, R59, 0xa0 ;  /* 0x000000a03b277836 */ /* 0x000fe20000000000 */
[----:B------:R-:W-:-:S02]  /*1f60*/  ISETP.GE.AND P6, PT, R41, R2, PT ;  /* 0x000000022900720c */ /* 0x000fc40003fc6270 */
[-C--:B------:R-:W-:Y:S01]  /*1f70*/  ISETP.GE.AND P1, PT, R37, R2.reuse, PT ;  /* 0x000000022500720c */ /* 0x080fe20003f26270 */
[----:B------:R-:W-:Y:S01]  /*1f80*/  VIADD R37, R59, 0xc0 ;  /* 0x000000c03b257836 */ /* 0x000fe20000000000 */
[-C--:B------:R-:W-:Y:S01]  /*1f90*/  ISETP.GE.AND P5, PT, R39, R2.reuse, PT ;  /* 0x000000022700720c */ /* 0x080fe20003fa6270 */
[----:B------:R-:W-:Y:S02]  /*1fa0*/  VIADD R39, R59, 0xe0 ;  /* 0x000000e03b277836 */ /* 0x000fe40000000000 */
[----:B------:R2:W5:Y:S01]  /*1fb0*/  @!P4 LDG.E R7, desc[UR8][R52.64] ;  /* 0x000000083407c981 */ /* 0x000562000c1e1900 */
[-C--:B------:R-:W-:Y:S01]  /*1fc0*/  ISETP.GE.AND P4, PT, R37, R2.reuse, PT ;  /* 0x000000022500720c */ /* 0x080fe20003f86270 */
[----:B------:R-:W-:Y:S02]  /*1fd0*/  VIADD R37, R59, 0x100 ;  /* 0x000001003b257836 */ /* 0x000fe40000000000 */
[----:B------:R2:W5:Y:S01]  /*1fe0*/  @!P3 LDG.E R9, desc[UR8][R52.64+0x80] ;  /* 0x000080083409b981 */ /* 0x000562000c1e1900 */
[----:B------:R-:W-:Y:S01]  /*1ff0*/  ISETP.GE.AND P3, PT, R39, R2, PT ;  /* 0x000000022700720c */ /* 0x000fe20003f66270 */
[----:B------:R-:W-:-:S02]  /*2000*/  VIADD R39, R59, 0x120 ;  /* 0x000001203b277836 */ /* 0x000fc40000000000 */
[----:B------:R2:W5:Y:S01]  /*2010*/  @!P2 LDG.E R11, desc[UR8][R52.64+0x100] ;  /* 0x00010008340ba981 */ /* 0x000562000c1e1900 */
        /* <DEDUP_REMOVED lines=11> */
[----:B-1----:R2:W5:Y:S01]  /*20d0*/  @!P4 LDG.E R19, desc[UR8][R52.64+0x300] ;  /* 0x000300083413c981 */ /* 0x002562000c1e1900 */
[-C--:B------:R-:W-:Y:S01]  /*20e0*/  ISETP.GE.AND P4, PT, R37, R2.reuse, PT ;  /* 0x000000022500720c */ /* 0x080fe20003f86270 */
[----:B------:R-:W-:Y:S02]  /*20f0*/  VIADD R37, R59, 0x1c0 ;  /* 0x000001c03b257836 */ /* 0x000fe40000000000 */
[----:B------:R2:W5:Y:S01]  /*2100*/  @!P3 LDG.E R21, desc[UR8][R52.64+0x380] ;  /* 0x000380083415b981 */ /* 0x000562000c1e1900 */
[----:B------:R-:W-:-:S03]  /*2110*/  ISETP.GE.AND P3, PT, R39, R2, PT ;  /* 0x000000022700720c */ /* 0x000fc60003f66270 */
[----:B------:R2:W5:Y:S01]  /*2120*/  @!P2 LDG.E R23, desc[UR8][R52.64+0x400] ;  /* 0x000400083417a981 */ /* 0x000562000c1e1900 */
[----:B------:R-:W-:-:S03]  /*2130*/  ISETP.GE.AND P2, PT, R37, R2, PT ;  /* 0x000000022500720c */ /* 0x000fc60003f46270 */
[----:B------:R2:W5:Y:S04]  /*2140*/  @!P1 LDG.E R25, desc[UR8][R52.64+0x480] ;  /* 0x0004800834199981 */ /* 0x000568000c1e1900 */
[----:B------:R2:W5:Y:S04]  /*2150*/  @!P6 LDG.E R27, desc[UR8][R52.64+0x500] ;  /* 0x00050008341be981 */ /* 0x000568000c1e1900 */
[----:B------:R2:W5:Y:S04]  /*2160*/  @!P5 LDG.E R29, desc[UR8][R52.64+0x580] ;  /* 0x00058008341dd981 */ /* 0x000568000c1e1900 */
[----:B------:R2:W5:Y:S04]  /*2170*/  @!P4 LDG.E R31, desc[UR8][R52.64+0x600] ;  /* 0x00060008341fc981 */ /* 0x000568000c1e1900 */
[----:B------:R2:W5:Y:S04]  /*2180*/  @!P3 LDG.E R33, desc[UR8][R52.64+0x680] ;  /* 0x000680083421b981 */ /* 0x000568000c1e1900 */
[----:B------:R2:W5:Y:S02]  /*2190*/  @!P2 LDG.E R35, desc[UR8][R52.64+0x700] ;  /* 0x000700083423a981 */ /* 0x000564000c1e1900 */
.L_x_46:
[----:B------:R-:W-:Y:S05]  /*21a0*/  @P0 BRA `(.L_x_47) ;  /* 0x00000000004c0947 */ /* 0x000fea0003800000 */
[----:B------:R-:W1:Y:S02]  /*21b0*/  LDCU.64 UR4, c[0x0][0x3b0] ;  /* 0x00007600ff0477ac */ /* 0x000e640008000a00 */
[----:B-1----:R-:W-:-:S04]  /*21c0*/  LEA R2, P0, R0, UR4, 0x2 ;  /* 0x0000000400027c11 */ /* 0x002fc8000f8010ff */
[----:B------:R-:W-:-:S05]  /*21d0*/  LEA.HI.X R3, R0, UR5, R5, 0x2, P0 ;  /* 0x0000000500037c11 */ /* 0x000fca00080f1405 */
[----:B-----5:R-:W-:Y:S04]  /*21e0*/  STG.E desc[UR8][R2.64], R7 ;  /* 0x0000000702007986 */ /* 0x020fe8000c101908 */
[----:B------:R-:W-:Y:S04]  /*21f0*/  STG.E desc[UR8][R2.64+0x80], R9 ;  /* 0x0000800902007986 */ /* 0x000fe8000c101908 */
        /* <DEDUP_REMOVED lines=12> */
[----:B------:R-:W-:Y:S01]  /*22c0*/  STG.E desc[UR8][R2.64+0x700], R35 ;  /* 0x0007002302007986 */ /* 0x000fe2000c101908 */
[----:B------:R-:W-:Y:S05]  /*22d0*/  EXIT ;  /* 0x000000000000794d */ /* 0x000fea0003800000 */
.L_x_47:
[----:B------:R-:W1:Y:S01]  /*22e0*/  LDCU.64 UR4, c[0x0][0x3b0] ;  /* 0x00007600ff0477ac */ /* 0x000e620008000a00 */
[----:B------:R-:W-:Y:S02]  /*22f0*/  IMAD R60, R60, -0x1680, R3 ;  /* 0xffffe9803c3c7824 */ /* 0x000fe400078e0203 */
[C---:B------:R-:W-:Y:S02]  /*2300*/  VIADD R37, R59.reuse, 0x40 ;  /* 0x000000403b257836 */ /* 0x040fe40000000000 */
[C---:B------:R-:W-:Y:S01]  /*2310*/  VIADD R3, R59.reuse, 0x20 ;  /* 0x000000203b037836 */ /* 0x040fe20000000000 */
[CC--:B------:R-:W-:Y:S01]  /*2320*/  ISETP.GE.AND P1, PT, R59.reuse, R60.reuse, PT ;  /* 0x0000003c3b00720c */ /* 0x0c0fe20003f26270 */
[----:B------:R-:W-:Y:S01]  /*2330*/  VIADD R39, R59, 0x60 ;  /* 0x000000603b277836 */ /* 0x000fe20000000000 */
[-C--:B------:R-:W-:Y:S01]  /*2340*/  ISETP.GE.AND P4, PT, R37, R60.reuse, PT ;  /* 0x0000003c2500720c */ /* 0x080fe20003f86270 */
[----:B------:R-:W-:Y:S01]  /*2350*/  VIADD R37, R59, 0x80 ;  /* 0x000000803b257836 */ /* 0x000fe20000000000 */
[-C--:B------:R-:W-:Y:S01]  /*2360*/  ISETP.GE.AND P0, PT, R3, R60.reuse, PT ;  /* 0x0000003c0300720c */ /* 0x080fe20003f06270 */
[----:B------:R-:W-:Y:S01]  /*2370*/  VIADD R41, R59, 0xc0 ;  /* 0x000000c03b297836 */ /* 0x000fe20000000000 */
[-C--:B------:R-:W-:Y:S01]  /*2380*/  ISETP.GE.AND P6, PT, R39, R60.reuse, PT ;  /* 0x0000003c2700720c */ /* 0x080fe20003fc6270 */
[----:B------:R-:W-:Y:S01]  /*2390*/  VIADD R39, R59, 0xa0 ;  /* 0x000000a03b277836 */ /* 0x000fe20000000000 */
[----:B------:R-:W-:Y:S01]  /*23a0*/  ISETP.GE.AND P5, PT, R37, R60, PT ;  /* 0x0000003c2500720c */ /* 0x000fe20003fa6270 */
[----:B------:R-:W-:Y:S01]  /*23b0*/  VIADD R37, R59, 0x100 ;  /* 0x000001003b257836 */ /* 0x000fe20000000000 */
[----:B-1----:R-:W-:-:S02]  /*23c0*/  LEA R2, P2, R0, UR4, 0x2 ;  /* 0x0000000400027c11 */ /* 0x002fc4000f8410ff */
[-C--:B------:R-:W-:Y:S02]  /*23d0*/  ISETP.GE.AND P3, PT, R39, R60.reuse, PT ;  /* 0x0000003c2700720c */ /* 0x080fe40003f66270 */
[----:B------:R-:W-:Y:S01]  /*23e0*/  LEA.HI.X R3, R0, UR5, R5, 0x2, P2 ;  /* 0x0000000500037c11 */ /* 0x000fe200090f1405 */
[----:B------:R-:W-:Y:S01]  /*23f0*/  VIADD R5, R59, 0xe0 ;  /* 0x000000e03b057836 */ /* 0x000fe20000000000 */
[----:B------:R-:W-:-:S03]  /*2400*/  ISETP.GE.AND P2, PT, R41, R60, PT ;  /* 0x0000003c2900720c */ /* 0x000fc60003f46270 */
[----:B-----5:R1:W-:Y:S01]  /*2410*/  @!P1 STG.E desc[UR8][R2.64], R7 ;  /* 0x0000000702009986 */ /* 0x0203e2000c101908 */
[-C--:B------:R-:W-:Y:S01]  /*2420*/  ISETP.GE.AND P1, PT, R5, R60.reuse, PT ;  /* 0x0000003c0500720c */ /* 0x080fe20003f26270 */
[----:B------:R-:W-:Y:S02]  /*2430*/  VIADD R5, R59, 0x120 ;  /* 0x000001203b057836 */ /* 0x000fe40000000000 */
[----:B------:R3:W-:Y:S03]  /*2440*/  @!P4 STG.E desc[UR8][R2.64+0x100], R11 ;  /* 0x0001000b0200c986 */ /* 0x0007e6000c101908 */
[-C--:B------:R-:W-:Y:S01]  /*2450*/  ISETP.GE.AND P4, PT, R5, R60.reuse, PT ;  /* 0x0000003c0500720c */ /* 0x080fe20003f86270 */
[----:B------:R-:W-:Y:S01]  /*2460*/  VIADD R5, R59, 0x160 ;  /* 0x000001603b057836 */ /* 0x000fe20000000000 */
[----:B------:R3:W-:Y:S01]  /*2470*/  @!P0 STG.E desc[UR8][R2.64+0x80], R9 ;  /* 0x0000800902008986 */ /* 0x0007e2000c101908 */
[----:B------:R-:W-:Y:S01]  /*2480*/  ISETP.GE.AND P0, PT, R37, R60, PT ;  /* 0x0000003c2500720c */ /* 0x000fe20003f06270 */
[----:B------:R-:W-:-:S02]  /*2490*/  VIADD R37, R59, 0x140 ;  /* 0x000001403b257836 */ /* 0x000fc40000000000 */
[----:B------:R3:W-:Y:S01]  /*24a0*/  @!P5 STG.E desc[UR8][R2.64+0x200], R15 ;  /* 0x0002000f0200d986 */ /* 0x0007e2000c101908 */
[-C--:B------:R-:W-:Y:S01]  /*24b0*/  ISETP.GE.AND P5, PT, R5, R60.reuse, PT ;  /* 0x0000003c0500720c */ /* 0x080fe20003fa6270 */
[C---:B-1----:R-:W-:Y:S02]  /*24c0*/  VIADD R7, R59.reuse, 0x180 ;  /* 0x000001803b077836 */ /* 0x042fe40000000000 */
[C---:B------:R-:W-:Y:S01]  /*24d0*/  VIADD R5, R59.reuse, 0x1a0 ;  /* 0x000001a03b057836 */ /* 0x040fe20000000000 */
[----:B------:R3:W-:Y:S01]  /*24e0*/  @!P6 STG.E desc[UR8][R2.64+0x180], R13 ;  /* 0x0001800d0200e986 */ /* 0x0007e2000c101908 */
[----:B------:R-:W-:Y:S01]  /*24f0*/  VIADD R59, R59, 0x1c0 ;  /* 0x000001c03b3b7836 */ /* 0x000fe20000000000 */
[-C--:B------:R-:W-:Y:S02]  /*2500*/  ISETP.GE.AND P6, PT, R37, R60.reuse, PT ;  /* 0x0000003c2500720c */ /* 0x080fe40003fc6270 */
[----:B------:R3:W-:Y:S01]  /*2510*/  @!P3 STG.E desc[UR8][R2.64+0x280], R17 ;  /* 0x000280110200b986 */ /* 0x0007e2000c101908 */
[----:B------:R-:W-:-:S03]  /*2520*/  ISETP.GE.AND P3, PT, R7, R60, PT ;  /* 0x0000003c0700720c */ /* 0x000fc60003f66270 */
[----:B------:R3:W-:Y:S01]  /*2530*/  @!P2 STG.E desc[UR8][R2.64+0x300], R19 ;  /* 0x000300130200a986 */ /* 0x0007e2000c101908 */
[----:B------:R-:W-:-:S03]  /*2540*/  ISETP.GE.AND P2, PT, R5, R60, PT ;  /* 0x0000003c0500720c */ /* 0x000fc60003f46270 */
[----:B------:R3:W-:Y:S01]  /*2550*/  @!P1 STG.E desc[UR8][R2.64+0x380], R21 ;  /* 0x0003801502009986 */ /* 0x0007e2000c101908 */
[----:B------:R-:W-:-:S03]  /*2560*/  ISETP.GE.AND P1, PT, R59, R60, PT ;  /* 0x0000003c3b00720c */ /* 0x000fc60003f26270 */
[----:B------:R3:W-:Y:S04]  /*2570*/  @!P0 STG.E desc[UR8][R2.64+0x400], R23 ;  /* 0x0004001702008986 */ /* 0x0007e8000c101908 */
[----:B------:R3:W-:Y:S04]  /*2580*/  @!P4 STG.E desc[UR8][R2.64+0x480], R25 ;  /* 0x000480190200c986 */ /* 0x0007e8000c101908 */
[----:B------:R3:W-:Y:S04]  /*2590*/  @!P6 STG.E desc[UR8][R2.64+0x500], R27 ;  /* 0x0005001b0200e986 */ /* 0x0007e8000c101908 */
[----:B------:R3:W-:Y:S04]  /*25a0*/  @!P5 STG.E desc[UR8][R2.64+0x580], R29 ;  /* 0x0005801d0200d986 */ /* 0x0007e8000c101908 */
[----:B------:R3:W-:Y:S04]  /*25b0*/  @!P3 STG.E desc[UR8][R2.64+0x600], R31 ;  /* 0x0006001f0200b986 */ /* 0x0007e8000c101908 */
[----:B------:R3:W-:Y:S01]  /*25c0*/  @!P2 STG.E desc[UR8][R2.64+0x680], R33 ;  /* 0x000680210200a986 */ /* 0x0007e2000c101908 */
[----:B------:R-:W-:Y:S05]  /*25d0*/  @P1 EXIT ;  /* 0x000000000000194d */ /* 0x000fea0003800000 */
[----:B------:R-:W-:Y:S01]  /*25e0*/  STG.E desc[UR8][R2.64+0x700], R35 ;  /* 0x0007002302007986 */ /* 0x000fe2000c101908 */
[----:B------:R-:W-:Y:S05]  /*25f0*/  EXIT ;  /* 0x000000000000794d */ /* 0x000fea0003800000 */
.L_x_34:
[----:B------:R-:W-:Y:S01]  /*2600*/  IMAD.MOV.U32 R20, RZ, RZ, RZ ;  /* 0x000000ffff147224 */ /* 0x000fe200078e00ff */
[C---:B------:R-:W-:Y:S01]  /*2610*/  ISETP.GT.U32.AND P0, PT, R21.reuse, 0x1f, PT ;  /* 0x0000001f1500780c */ /* 0x040fe20003f04070 */
[----:B------:R-:W-:Y:S05]  /*2620*/  WARPSYNC.ALL ;  /* 0x0000000000007948 */ /* 0x000fea0003800000 */
[----:B------:R-:W-:-:S04]  /*2630*/  IMAD.HI.U32 R56, R21, 0x15555556, R20 ;  /* 0x1555555615387827 */ /* 0x000fc800078e0014 */
[----:B------:R-:W-:-:S05]  /*2640*/  IMAD R57, R56, 0x4, R61 ;  /* 0x0000000438397824 */ /* 0x000fca00078e023d */
[----:B------:R0:W-:Y:S01]  /*2650*/  STS [R57+0x3410], R18 ;  /* 0x0034101239007388 */ /* 0x0001e20000000800 */
[----:B------:R-:W-:Y:S06]  /*2660*/  BAR.SYNC.DEFER_BLOCKING 0x0 ;  /* 0x0000000000007b1d */ /* 0x000fec0000010000 */
[----:B------:R-:W-:Y:S05]  /*2670*/  @P0 BRA `(.L_x_48) ;  /* 0x0000000000e40947 */ /* 0x000fea0003800000 */
[C-C-:B------:R-:W-:Y:S01]  /*2680*/  IMAD R72, R21.reuse, 0x34, R61.reuse ;  /* 0x0000003415487824 */ /* 0x140fe200078e023d */
[----:B------:R-:W-:Y:S01]  /*2690*/  UMOV UR5, 0xffffffff ;  /* 0xffffffff00057882 */ /* 0x000fe20000000000 */
[C-C-:B------:R-:W-:Y:S02]  /*26a0*/  IMAD R71, R21.reuse, 0x34, R61.reuse ;  /* 0x0000003415477824 */ /* 0x140fe400078e023d */
[----:B------:R-:W-:Y:S02]  /*26b0*/  IMAD R73, R21, 0x34, R61 ;  /* 0x0000003415497824 */ /* 0x000fe400078e023d */
[----:B------:R-:W-:Y:S04]  /*26c0*/  LDS R72, [R72+0x3410] ;  /* 0x0034100048487984 */ /* 0x000fe80000000800 */
[----:B------:R-:W-:Y:S04]  /*26d0*/  LDS R71, [R71+0x3414] ;  /* 0x0034140047477984 */ /* 0x000fe80000000800 */
[----:B------:R-:W1:Y:S04]  /*26e0*/  LDS R70, [R73+0x3418] ;  /* 0x0034180049467984 */ /* 0x000e680000000800 */
[----:B------:R-:W-:Y:S04]  /*26f0*/  LDS R69, [R73+0x341c] ;  /* 0x00341c0049457984 */ /* 0x000fe80000000800 */
[----:B------:R-:W2:Y:S04]  /*2700*/  LDS R68, [R73+0x3420] ;  /* 0x0034200049447984 */ /* 0x000ea80000000800 */
[----:B------:R-:W-:Y:S04]  /*2710*/  LDS R67, [R73+0x3424] ;  /* 0x0034240049437984 */ /* 0x000fe80000000800 */
[----:B------:R-:W4:Y:S04]  /*2720*/  LDS R66, [R73+0x3428] ;  /* 0x0034280049427984 */ /* 0x000f280000000800 */
[----:B------:R-:W-:Y:S04]  /*2730*/  LDS R65, [R73+0x342c] ;  /* 0x00342c0049417984 */ /* 0x000fe80000000800 */
[----:B------:R-:W5:Y:S04]  /*2740*/  LDS R64, [R73+0x3430] ;  /* 0x0034300049407984 */ /* 0x000f680000000800 */
[----:B---3--:R-:W-:Y:S04]  /*2750*/  LDS R63, [R73+0x3434] ;  /* 0x00343400493f7984 */ /* 0x008fe80000000800 */
[----:B------:R-:W3:Y:S04]  /*2760*/  LDS R62, [R73+0x3438] ;  /* 0x00343800493e7984 */ /* 0x000ee80000000800 */
[----:B0-----:R-:W0:Y:S01]  /*2770*/  LDS R57, [R73+0x343c] ;  /* 0x00343c0049397984 */ /* 0x001e220000000800 */
[----:B-1----:R-:W-:-:S04]  /*2780*/  IADD3 R56, PT, PT, R70, R71, R72 ;  /* 0x0000004746387210 */ /* 0x002fc80007ffe048 */
[----:B--2---:R-:W-:-:S04]  /*2790*/  IADD3 R56, PT, PT, R68, R56, R69 ;  /* 0x0000003844387210 */ /* 0x004fc80007ffe045 */
[----:B----4-:R-:W-:-:S04]  /*27a0*/  IADD3 R56, PT, PT, R66, R56, R67 ;  /* 0x0000003842387210 */ /* 0x010fc80007ffe043 */
[----:B-----5:R-:W-:-:S04]  /*27b0*/  IADD3 R56, PT, PT, R64, R56, R65 ;  /* 0x0000003840387210 */ /* 0x020fc80007ffe041 */
[----:B---3--:R-:W-:-:S05]  /*27c0*/  IADD3 R56, PT, PT, R62, R56, R63 ;  /* 0x000000383e387210 */ /* 0x008fca0007ffe03f */
[----:B0-----:R-:W-:Y:S01]  /*27d0*/  IMAD.IADD R57, R57, 0x1, R56 ;  /* 0x0000000139397824 */ /* 0x001fe200078e0238 */
[----:B------:R-:W-:Y:S06]  /*27e0*/  BRA.DIV UR5, `(.L_x_49) ;  /* 0x0000006205507947 */ /* 0x000fec000b800000 */
[----:B------:R-:W0:Y:S02]  /*27f0*/  SHFL.UP P0, R77, R57, 0x1, RZ ;  /* 0x04200000394d7989 */ /* 0x000e2400000000ff */
[----:B0-----:R-:W-:-:S05]  /*2800*/  @P0 IMAD.IADD R77, R57, 0x1, R77 ;  /* 0x00000001394d0824 */ /* 0x001fca00078e024d */
[----:B------:R-:W0:Y:S02]  /*2810*/  SHFL.UP P0, R74, R77, 0x2, RZ ;  /* 0x044000004d4a7989 */ /* 0x000e2400000000ff */
[----:B0-----:R-:W-:-:S05]  /*2820*/  @P0 IMAD.IADD R74, R77, 0x1, R74 ;  /* 0x000000014d4a0824 */ /* 0x001fca00078e024a */
[----:B------:R-:W0:Y:S02]  /*2830*/  SHFL.UP P0, R77, R74, 0x4, RZ ;  /* 0x048000004a4d7989 */ /* 0x000e2400000000ff */
[----:B0-----:R-:W-:-:S05]  /*2840*/  @P0 IMAD.IADD R77, R74, 0x1, R77 ;  /* 0x000000014a4d0824 */ /* 0x001fca00078e024d */
[----:B------:R-:W0:Y:S02]  /*2850*/  SHFL.UP P0, R74, R77, 0x8, RZ ;  /* 0x050000004d4a7989 */ /* 0x000e2400000000ff */
[----:B0-----:R-:W-:-:S05]  /*2860*/  @P0 IMAD.IADD R74, R77, 0x1, R74 ;  /* 0x000000014d4a0824 */ /* 0x001fca00078e024a */
[----:B------:R0:W1:Y:S02]  /*2870*/  SHFL.UP P0, R56, R74, 0x10, RZ ;  /* 0x060000004a387989 */ /* 0x00006400000000ff */
.L_x_129:
[----:B-1----:R-:W-:-:S04]  /*2880*/  @P0 IMAD.IADD R56, R74, 0x1, R56 ;  /* 0x000000014a380824 */ /* 0x002fc800078e0238 */
[----:B------:R-:W-:-:S04]  /*2890*/  IMAD.IADD R57, R56, 0x1, -R57 ;  /* 0x0000000138397824 */ /* 0x000fc800078e0a39 */
[----:B------:R-:W-:Y:S01]  /*28a0*/  IMAD.IADD R72, R72, 0x1, R57 ;  /* 0x0000000148487824 */ /* 0x000fe200078e0239 */
[----:B------:R1:W-:Y:S03]  /*28b0*/  STS [R73+0x3410], R57 ;  /* 0x0034103949007388 */ /* 0x0003e60000000800 */
        /* <DEDUP_REMOVED lines=19> */
[----:B------:R1:W-:Y:S04]  /*29f0*/  STS [R73+0x3438], R63 ;  /* 0x0034383f49007388 */ /* 0x0003e80000000800 */
[----:B------:R1:W-:Y:S02]  /*2a00*/  STS [R73+0x343c], R62 ;  /* 0x00343c3e49007388 */ /* 0x0003e40000000800 */
.L_x_48:
[----:B------:R-:W2:Y:S01]  /*2a10*/  LDL R56, [R1+0x4] ;  /* 0x0000040001387983 */ /* 0x000ea20000100800 */
[----:B------:R-:W-:Y:S05]  /*2a20*/  WARPSYNC.ALL ;  /* 0x0000000000007948 */ /* 0x000fea0003800000 */
[----:B01----:R-:W-:Y:S01]  /*2a30*/  IMAD.MOV.U32 R57, RZ, RZ, R21 ;  /* 0x000000ffff397224 */ /* 0x003fe200078e0015 */
[----:B------:R-:W-:Y:S01]  /*2a40*/  BSSY.RECONVERGENT B0, `(.L_x_50) ;  /* 0x000002c000007945 */ /* 0x000fe20003800200 */
[----:B------:R-:W-:Y:S01]  /*2a50*/  BAR.SYNC.DEFER_BLOCKING 0x0 ;  /* 0x0000000000007b1d */ /* 0x000fe20000010000 */
[----:B--2---:R-:W-:Y:S01]  /*2a60*/  ISETP.NE.AND P0, PT, R56, RZ, PT ;  /* 0x000000ff3800720c */ /* 0x004fe20003f05270 */
[----:B------:R-:W-:-:S04]  /*2a70*/  IMAD.MOV.U32 R56, RZ, RZ, RZ ;  /* 0x000000ffff387224 */ /* 0x000fc800078e00ff */
[----:B------:R-:W-:-:S04]  /*2a80*/  IMAD.HI.U32 R56, R21, 0x15555556, R56 ;  /* 0x1555555615387827 */ /* 0x000fc800078e0038 */
[----:B------:R-:W-:-:S05]  /*2a90*/  IMAD R56, R56, 0x4, R61 ;  /* 0x0000000438387824 */ /* 0x000fca00078e023d */
[----:B---3--:R0:W1:Y:S01]  /*2aa0*/  LDS R63, [R56+0x3410] ;  /* 0x00341000383f7984 */ /* 0x0080620000000800 */
[----:B------:R-:W-:Y:S05]  /*2ab0*/  @P0 BRA `(.L_x_51) ;  /* 0x0000000000900947 */ /* 0x000fea0003800000 */
[----:B------:R-:W1:Y:S04]  /*2ac0*/  LDS R57, [R19] ;  /* 0x0000000013397984 */ /* 0x000e680000000800 */
[----:B------:R-:W2:Y:S04]  /*2ad0*/  LDS R65, [R19+0x400] ;  /* 0x0004000013417984 */ /* 0x000ea80000000800 */
[----:B------:R-:W3:Y:S04]  /*2ae0*/  LDS R67, [R19+0x800] ;  /* 0x0008000013437984 */ /* 0x000ee80000000800 */
[----:B------:R-:W4:Y:S04]  /*2af0*/  LDS R76, [R19+0xc00] ;  /* 0x000c0000134c7984 */ /* 0x000f280000000800 */
[----:B------:R-:W5:Y:S04]  /*2b00*/  LDS R74, [R19+0x1000] ;  /* 0x00100000134a7984 */ /* 0x000f680000000800 */
[----:B------:R-:W5:Y:S04]  /*2b10*/  LDS R70, [R19+0x1400] ;  /* 0x0014000013467984 */ /* 0x000f680000000800 */
[----:B------:R-:W5:Y:S04]  /*2b20*/  LDS R72, [R19+0x1800] ;  /* 0x0018000013487984 */ /* 0x000f680000000800 */
[----:B------:R-:W5:Y:S04]  /*2b30*/  LDS R68, [R19+0x1c00] ;  /* 0x001c000013447984 */ /* 0x000f680000000800 */
[----:B0-----:R-:W0:Y:S04]  /*2b40*/  LDS R56, [R19+0x2000] ;  /* 0x0020000013387984 */ /* 0x001e280000000800 */
[----:B------:R-:W0:Y:S04]  /*2b50*/  LDS R66, [R19+0x2400] ;  /* 0x0024000013427984 */ /* 0x000e280000000800 */
[----:B------:R-:W0:Y:S01]  /*2b60*/  LDS R64, [R19+0x2800] ;  /* 0x0028000013407984 */ /* 0x000e220000000800 */
[----:B-1----:R-:W-:-:S03]  /*2b70*/  IMAD.IADD R57, R63, 0x1, R57 ;  /* 0x000000013f397824 */ /* 0x002fc600078e0239 */
[----:B------:R-:W1:Y:S01]  /*2b80*/  LDS R62, [R19+0x2c00] ;  /* 0x002c0000133e7984 */ /* 0x000e620000000800 */
[C---:B--2---:R-:W-:Y:S02]  /*2b90*/  IMAD.IADD R65, R63.reuse, 0x1, R65 ;  /* 0x000000013f417824 */ /* 0x044fe400078e0241 */
[C---:B---3--:R-:W-:Y:S01]  /*2ba0*/  IMAD.IADD R67, R63.reuse, 0x1, R67 ;  /* 0x000000013f437824 */ /* 0x048fe200078e0243 */
[----:B------:R2:W-:Y:S01]  /*2bb0*/  STS [R19], R57 ;  /* 0x0000003913007388 */ /* 0x0005e20000000800 */
[----:B----4-:R-:W-:-:S03]  /*2bc0*/  IMAD.IADD R76, R63, 0x1, R76 ;  /* 0x000000013f4c7824 */ /* 0x010fc600078e024c */
[----:B------:R2:W-:Y:S01]  /*2bd0*/  STS [R19+0x400], R65 ;  /* 0x0004004113007388 */ /* 0x0005e20000000800 */
[----:B-----5:R-:W-:-:S03]  /*2be0*/  IMAD.IADD R74, R63, 0x1, R74 ;  /* 0x000000013f4a7824 */ /* 0x020fc600078e024a */
[----:B------:R2:W-:Y:S01]  /*2bf0*/  STS [R19+0x800], R67 ;  /* 0x0008004313007388 */ /* 0x0005e20000000800 */
[----:B------:R-:W-:-:S03]  /*2c00*/  IMAD.IADD R70, R63, 0x1, R70 ;  /* 0x000000013f467824 */ /* 0x000fc600078e0246 */
[----:B------:R2:W-:Y:S01]  /*2c10*/  STS [R19+0xc00], R76 ;  /* 0x000c004c13007388 */ /* 0x0005e20000000800 */
[----:B------:R-:W-:-:S03]  /*2c20*/  IMAD.IADD R72, R63, 0x1, R72 ;  /* 0x000000013f487824 */ /* 0x000fc600078e0248 */
        /* <DEDUP_REMOVED lines=9> */
[----:B-1----:R-:W-:-:S03]  /*2cc0*/  IMAD.IADD R62, R63, 0x1, R62 ;  /* 0x000000013f3e7824 */ /* 0x002fc600078e023e */
[----:B------:R2:W-:Y:S04]  /*2cd0*/  STS [R19+0x2400], R66 ;  /* 0x0024004213007388 */ /* 0x0005e80000000800 */
[----:B------:R2:W-:Y:S04]  /*2ce0*/  STS [R19+0x2800], R64 ;  /* 0x0028004013007388 */ /* 0x0005e80000000800 */
[----:B------:R2:W-:Y:S02]  /*2cf0*/  STS [R19+0x2c00], R62 ;  /* 0x002c003e13007388 */ /* 0x0005e40000000800 */
.L_x_51:
[----:B------:R-:W-:Y:S05]  /*2d00*/  BSYNC.RECONVERGENT B0 ;  /* 0x0000000000007941 */ /* 0x000fea0003800200 */
.L_x_50:
[----:B------:R-:W-:Y:S01]  /*2d10*/  BAR.SYNC.DEFER_BLOCKING 0x0 ;  /* 0x0000000000007b1d */ /* 0x000fe20000010000 */
[----:B------:R-:W-:Y:S01]  /*2d20*/  R2P PR, R58, 0x7f ;  /* 0x0000007f3a007804 */ /* 0x000fe20000000000 */
[----:B--2---:R-:W-:-:S04]  /*2d30*/  IMAD.MOV.U32 R62, RZ, RZ, RZ ;  /* 0x000000ffff3e7224 */ /* 0x004fc800078e00ff */
[----:B------:R-:W-:Y:S01]  /*2d40*/  BSSY.RECONVERGENT B0, `(.L_x_52) ;  /* 0x0000025000007945 */ /* 0x000fe20003800200 */
[----:B------:R-:W2:Y:S07]  /*2d50*/  S2R R76, SR_LANEID ;  /* 0x00000000004c7919 */ /* 0x000eae0000000000 */
[----:B0-----:R-:W-:Y:S02]  /*2d60*/  VOTE.ANY R56, PT, P0 ;  /* 0x0000000000387806 */ /* 0x001fe400000e0100 */
[----:B------:R-:W-:-:S02]  /*2d70*/  VOTE.ANY R57, PT, P1 ;  /* 0x0000000000397806 */ /* 0x000fc400008e0100 */
[----:B------:R-:W-:Y:S02]  /*2d80*/  @!P0 LOP3.LUT R56, RZ, R56, RZ, 0x33, !PT ;  /* 0x00000038ff388212 */ /* 0x000fe400078e33ff */
[----:B------:R-:W-:Y:S02]  /*2d90*/  VOTE.ANY R65, PT, P2 ;  /* 0x0000000000417806 */ /* 0x000fe400010e0100 */
[----:B------:R-:W-:Y:S02]  /*2da0*/  @!P1 LOP3.LUT R57, RZ, R57, RZ, 0x33, !PT ;  /* 0x00000039ff399212 */ /* 0x000fe400078e33ff */
[----:B------:R-:W-:Y:S02]  /*2db0*/  VOTE.ANY R67, PT, P3 ;  /* 0x0000000000437806 */ /* 0x000fe400018e0100 */
[----:B------:R-:W-:Y:S02]  /*2dc0*/  @!P2 LOP3.LUT R65, RZ, R65, RZ, 0x33, !PT ;  /* 0x00000041ff41a212 */ /* 0x000fe400078e33ff */
[----:B------:R-:W-:-:S02]  /*2dd0*/  LOP3.LUT R56, R57, R56, RZ, 0xc0, !PT ;  /* 0x0000003839387212 */ /* 0x000fc400078ec0ff */
[----:B------:R-:W-:Y:S02]  /*2de0*/  VOTE.ANY R57, PT, P4 ;  /* 0x0000000000397806 */ /* 0x000fe400020e0100 */
[----:B------:R-:W-:Y:S02]  /*2df0*/  @!P3 LOP3.LUT R67, RZ, R67, RZ, 0x33, !PT ;  /* 0x00000043ff43b212 */ /* 0x000fe400078e33ff */
[----:B------:R-:W-:Y:S02]  /*2e00*/  LOP3.LUT R56, R65, R56, RZ, 0xc0, !PT ;  /* 0x0000003841387212 */ /* 0x000fe400078ec0ff */
[----:B------:R-:W-:Y:S02]  /*2e10*/  @!P4 LOP3.LUT R57, RZ, R57, RZ, 0x33, !PT ;  /* 0x00000039ff39c212 */ /* 0x000fe400078e33ff */
[----:B------:R-:W-:Y:S02]  /*2e20*/  LOP3.LUT P0, RZ, R58, 0x80, RZ, 0xc0, !PT ;  /* 0x000000803aff7812 */ /* 0x000fe4000780c0ff */
[----:B------:R-:W-:-:S02]  /*2e30*/  LOP3.LUT R56, R67, R56, RZ, 0xc0, !PT ;  /* 0x0000003843387212 */ /* 0x000fc400078ec0ff */
[----:B------:R-:W-:Y:S02]  /*2e40*/  VOTE.ANY R65, PT, P5 ;  /* 0x0000000000417806 */ /* 0x000fe400028e0100 */
[----:B------:R-:W-:Y:S02]  /*2e50*/  LOP3.LUT R56, R57, R56, RZ, 0xc0, !PT ;  /* 0x0000003839387212 */ /* 0x000fe400078ec0ff */
[----:B------:R-:W0:Y:S01]  /*2e60*/  S2R R57, SR_LEMASK ;  /* 0x0000000000397919 */ /* 0x000e220000003a00 */
[----:B------:R-:W-:Y:S02]  /*2e70*/  @!P5 LOP3.LUT R65, RZ, R65, RZ, 0x33, !PT ;  /* 0x00000041ff41d212 */ /* 0x000fe400078e33ff */
[----:B------:R-:W-:Y:S02]  /*2e80*/  VOTE.ANY R67, PT, P6 ;  /* 0x0000000000437806 */ /* 0x000fe400030e0100 */
[----:B------:R-:W-:Y:S02]  /*2e90*/  LOP3.LUT R56, R65, R56, RZ, 0xc0, !PT ;  /* 0x0000003841387212 */ /* 0x000fe400078ec0ff */
[----:B------:R-:W-:-:S02]  /*2ea0*/  VOTE.ANY R65, PT, P0 ;  /* 0x0000000000417806 */ /* 0x000fc400000e0100 */
[----:B------:R-:W-:Y:S02]  /*2eb0*/  @!P6 LOP3.LUT R67, RZ, R67, RZ, 0x33, !PT ;  /* 0x00000043ff43e212 */ /* 0x000fe400078e33ff */
[----:B------:R-:W-:Y:S02]  /*2ec0*/  @!P0 LOP3.LUT R65, RZ, R65, RZ, 0x33, !PT ;  /* 0x00000041ff418212 */ /* 0x000fe400078e33ff */
[----:B------:R-:W-:-:S04]  /*2ed0*/  LOP3.LUT R56, R67, R56, RZ, 0xc0, !PT ;  /* 0x0000003843387212 */ /* 0x000fc800078ec0ff */
[----:B------:R-:W-:-:S04]  /*2ee0*/  LOP3.LUT R64, R65, R56, RZ, 0xc0, !PT ;  /* 0x0000003841407212 */ /* 0x000fc800078ec0ff */
[----:B------:R-:W2:Y:S01]  /*2ef0*/  FLO.U32 R65, R64 ;  /* 0x0000004000417300 */ /* 0x000ea200000e0000 */
[----:B0-----:R-:W-:Y:S02]  /*2f00*/  LOP3.LUT R56, R57, R64, RZ, 0xc0, !PT ;  /* 0x0000004039387212 */ /* 0x001fe400078ec0ff */
[----:B--2---:R-:W-:-:S05]  /*2f10*/  ISETP.NE.AND P0, PT, R76, R65, PT ;  /* 0x000000414c00720c */ /* 0x004fca0003f05270 */
[----:B------:R-:W0:Y:S08]  /*2f20*/  POPC R56, R56 ;  /* 0x0000003800387309 */ /* 0x000e300000000000 */
[----:B------:R-:W-:Y:S05]  /*2f30*/  @P0 BRA `(.L_x_53) ;  /* 0x0000000000140947 */ /* 0x000fea0003800000 */
[----:B------:R-:W-:-:S05]  /*2f40*/  IMAD.SHL.U32 R62, R21, 0x20, RZ ;  /* 0x00000020153e7824 */ /* 0x000fca00078e00ff */
[----:B------:R-:W-:-:S05]  /*2f50*/  LOP3.LUT R62, R62, 0x7c00, RZ, 0xc0, !PT ;  /* 0x00007c003e3e7812 */ /* 0x000fca00078ec0ff */
[----:B------:R-:W-:-:S04]  /*2f60*/  IMAD.IADD R67, R61, 0x1, R62 ;  /* 0x000000013d437824 */ /* 0x000fc800078e023e */
[----:B------:R-:W-:-:S05]  /*2f70*/  IMAD R67, R58, 0x4, R67 ;  /* 0x000000043a437824 */ /* 0x000fca00078e0243 */
[----:B0-----:R2:W3:Y:S02]  /*2f80*/  ATOMS.ADD R62, [R67], R56 ;  /* 0x00000038433e738c */ /* 0x0014e40000000000 */
.L_x_53:
[----:B------:R-:W-:Y:S05]  /*2f90*/  BSYNC.RECONVERGENT B0 ;  /* 0x0000000000007941 */ /* 0x000fea0003800200 */
.L_x_52:
[----:B------:R-:W4:Y:S01]  /*2fa0*/  LDCU UR5, c[0x0][0x3c4] ;  /* 0x00007880ff0577ac */ /* 0x000f220008000800 */
[----:B---3--:R3:W0:Y:S01]  /*2fb0*/  SHFL.IDX PT, R65, R62, R65, 0x1f ;  /* 0x00001f413e417589 */ /* 0x00862200000e0000 */
[----:B------:R-:W-:Y:S01]  /*2fc0*/  BSSY.RECONVERGENT B0, `(.L_x_54) ;  /* 0x0000024000007945 */ /* 0x000fe20003800200 */
[----:B----4-:R-:W-:-:S04]  /*2fd0*/  SHF.R.U64 R58, R24, UR5, R25 ;  /* 0x00000005183a7c19 */ /* 0x010fc80008001219 */
[----:B------:R-:W-:-:S04]  /*2fe0*/  LOP3.LUT R64, R58, UR4, RZ, 0x30, !PT ;  /* 0x000000043a407c12 */ /* 0x000fc8000f8e30ff */
[----:B------:R-:W-:-:S13]  /*2ff0*/  R2P PR, R64, 0x7f ;  /* 0x0000007f40007804 */ /* 0x000fda0000000000 */
[----:B------:R-:W-:Y:S02]  /*3000*/  VOTE.ANY R58, PT, P0 ;  /* 0x00000000003a7806 */ /* 0x000fe400000e0100 */
[----:B--2---:R-:W-:Y:S02]  /*3010*/  VOTE.ANY R67, PT, P1 ;  /* 0x0000000000437806 */ /* 0x004fe400008e0100 */
[----:B------:R-:W-:Y:S02]  /*3020*/  @!P0 LOP3.LUT R58, RZ, R58, RZ, 0x33, !PT ;  /* 0x0000003aff3a8212 */ /* 0x000fe400078e33ff */
[----:B------:R-:W-:Y:S02]  /*3030*/  VOTE.ANY R69, PT, P2 ;  /* 0x0000000000457806 */ /* 0x000fe400010e0100 */
[----:B------:R-:W-:Y:S02]  /*3040*/  @!P1 LOP3.LUT R67, RZ, R67, RZ, 0x33, !PT ;  /* 0x00000043ff439212 */ /* 0x000fe400078e33ff */
[----:B------:R-:W-:-:S02]  /*3050*/  @!P2 LOP3.LUT R69, RZ, R69, RZ, 0x33, !PT ;  /* 0x00000045ff45a212 */ /* 0x000fc400078e33ff */
[----:B------:R-:W-:Y:S02]  /*3060*/  LOP3.LUT R58, R67, R58, RZ, 0xc0, !PT ;  /* 0x0000003a433a7212 */ /* 0x000fe400078ec0ff */
[----:B------:R-:W-:Y:S02]  /*3070*/  VOTE.ANY R67, PT, P3 ;  /* 0x0000000000437806 */ /* 0x000fe400018e0100 */
[----:B------:R-:W-:Y:S02]  /*3080*/  LOP3.LUT R58, R69, R58, RZ, 0xc0, !PT ;  /* 0x0000003a453a7212 */ /* 0x000fe400078ec0ff */
[----:B------:R-:W-:Y:S01]  /*3090*/  LOP3.LUT P0, RZ, R64, 0x80, RZ, 0xc0, !PT ;  /* 0x0000008040ff7812 */ /* 0x000fe2000780c0ff */
[----:B------:R-:W-:Y:S01]  /*30a0*/  IMAD.MOV.U32 R64, RZ, RZ, RZ ;  /* 0x000000ffff407224 */ /* 0x000fe200078e00ff */
[----:B------:R-:W-:Y:S02]  /*30b0*/  VOTE.ANY R69, PT, P4 ;  /* 0x0000000000457806 */ /* 0x000fe400020e0100 */
[----:B------:R-:W-:-:S02]  /*30c0*/  @!P3 LOP3.LUT R67, RZ, R67, RZ, 0x33, !PT ;  /* 0x00000043ff43b212 */ /* 0x000fc400078e33ff */
[----:B------:R-:W-:Y:S02]  /*30d0*/  @!P4 LOP3.LUT R69, RZ, R69, RZ, 0x33, !PT ;  /* 0x00000045ff45c212 */ /* 0x000fe400078e33ff */
[----:B------:R-:W-:Y:S02]  /*30e0*/  LOP3.LUT R58, R67, R58, RZ, 0xc0, !PT ;  /* 0x0000003a433a7212 */ /* 0x000fe400078ec0ff */
[----:B------:R-:W-:Y:S02]  /*30f0*/  VOTE.ANY R67, PT, P5 ;  /* 0x0000000000437806 */ /* 0x000fe400028e0100 */
[----:B------:R-:W-:Y:S02]  /*3100*/  LOP3.LUT R58, R69, R58, RZ, 0xc0, !PT ;  /* 0x0000003a453a7212 */ /* 0x000fe400078ec0ff */
[----:B------:R-:W-:Y:S02]  /*3110*/  VOTE.ANY R69, PT, P6 ;  /* 0x0000000000457806 */ /* 0x000fe400030e0100 */
[----:B------:R-:W-:-:S02]  /*3120*/  @!P5 LOP3.LUT R67, RZ, R67, RZ, 0x33, !PT ;  /* 0x00000043ff43d212 */ /* 0x000fc400078e33ff */
[----:B------:R-:W-:Y:S02]  /*3130*/  VOTE.ANY R71, PT, P0 ;  /* 0x0000000000477806 */ /* 0x000fe400000e0100 */
[----:B------:R-:W-:Y:S02]  /*3140*/  @!P6 LOP3.LUT R69, RZ, R69, RZ, 0x33, !PT ;  /* 0x00000045ff45e212 */ /* 0x000fe400078e33ff */
[----:B------:R-:W-:Y:S02]  /*3150*/  LOP3.LUT R58, R67, R58, RZ, 0xc0, !PT ;  /* 0x0000003a433a7212 */ /* 0x000fe400078ec0ff */
[----:B------:R-:W-:Y:S02]  /*3160*/  @!P0 LOP3.LUT R71, RZ, R71, RZ, 0x33, !PT ;  /* 0x00000047ff478212 */ /* 0x000fe400078e33ff */
[----:B------:R-:W-:-:S04]  /*3170*/  LOP3.LUT R58, R69, R58, RZ, 0xc0, !PT ;  /* 0x0000003a453a7212 */ /* 0x000fc800078ec0ff */
[----:B------:R-:W-:-:S04]  /*3180*/  LOP3.LUT R66, R71, R58, RZ, 0xc0, !PT ;  /* 0x0000003a47427212 */ /* 0x000fc800078ec0ff */
[----:B------:R-:W2:Y:S01]  /*3190*/  FLO.U32 R67, R66 ;  /* 0x0000004200437300 */ /* 0x000ea200000e0000 */
[----:B------:R-:W-:-:S07]  /*31a0*/  LOP3.LUT R58, R57, R66, RZ, 0xc0, !PT ;  /* 0x00000042393a7212 */ /* 0x000fce00078ec0ff */
[----:B------:R-:W4:Y:S01]  /*31b0*/  POPC R58, R58 ;  /* 0x0000003a003a7309 */ /* 0x000f220000000000 */
[----:B--2---:R-:W-:-:S13]  /*31c0*/  ISETP.NE.AND P0, PT, R76, R67, PT ;  /* 0x000000434c00720c */ /* 0x004fda0003f05270 */
[----:B0--34-:R-:W-:Y:S05]  /*31d0*/  @P0 BRA `(.L_x_55) ;  /* 0x0000000000080947 */ /* 0x019fea0003800000 */
[----:B------:R-:W2:Y:S04]  /*31e0*/  LDL.LU R68, [R1] ;  /* 0x0000000001447983 */ /* 0x000ea80000300800 */
[----:B--2---:R0:W2:Y:S02]  /*31f0*/  ATOMS.ADD R64, [R68], R58 ;  /* 0x0000003a4440738c */ /* 0x0040a40000000000 */
.L_x_55:
[----:B------:R-:W-:Y:S05]  /*3200*/  BSYNC.RECONVERGENT B0 ;  /* 0x0000000000007941 */ /* 0x000fea0003800200 */
.L_x_54:
[----:B------:R-:W-:Y:S01]  /*3210*/  R2P PR, R17, 0x7f ;  /* 0x0000007f11007804 */ /* 0x000fe20000000000 */
[----:B--2---:R2:W3:Y:S01]  /*3220*/  SHFL.IDX PT, R67, R64, R67, 0x1f ;  /* 0x00001f4340437589 */ /* 0x0044e200000e0000 */
[----:B0-----:R-:W-:Y:S01]  /*3230*/  SHF.R.U64 R68, R28, UR5, R29 ;  /* 0x000000051c447c19 */ /* 0x001fe2000800121d */
[----:B------:R-:W-:Y:S03]  /*3240*/  BSSY.RECONVERGENT B0, `(.L_x_56) ;  /* 0x0000021000007945 */ /* 0x000fe60003800200 */
[----:B------:R-:W-:-:S07]  /*3250*/  LOP3.LUT R68, R68, UR4, RZ, 0x30, !PT ;  /* 0x0000000444447c12 */ /* 0x000fce000f8e30ff */
[----:B------:R-:W-:Y:S02]  /*3260*/  VOTE.ANY R62, PT, P0 ;  /* 0x00000000003e7806 */ /* 0x000fe400000e0100 */
[----:B------:R-:W-:Y:S02]  /*3270*/  VOTE.ANY R69, PT, P1 ;  /* 0x0000000000457806 */ /* 0x000fe400008e0100 */
[----:B------:R-:W-:Y:S02]  /*3280*/  @!P0 LOP3.LUT R62, RZ, R62, RZ, 0x33, !PT ;  /* 0x0000003eff3e8212 */ /* 0x000fe400078e33ff */
[----:B------:R-:W-:Y:S02]  /*3290*/  @!P1 LOP3.LUT R69, RZ, R69, RZ, 0x33, !PT ;  /* 0x00000045ff459212 */ /* 0x000fe400078e33ff */
[----:B------:R-:W-:Y:S02]  /*32a0*/  VOTE.ANY R71, PT, P2 ;  /* 0x0000000000477806 */ /* 0x000fe400010e0100 */
[----:B------:R-:W-:-:S02]  /*32b0*/  LOP3.LUT R62, R69, R62, RZ, 0xc0, !PT ;  /* 0x0000003e453e7212 */ /* 0x000fc400078ec0ff */
[----:B------:R-:W-:Y:S02]  /*32c0*/  @!P2 LOP3.LUT R71, RZ, R71, RZ, 0x33, !PT ;  /* 0x00000047ff47a212 */ /* 0x000fe400078e33ff */
[----:B------:R-:W-:Y:S02]  /*32d0*/  VOTE.ANY R69, PT, P3 ;  /* 0x0000000000457806 */ /* 0x000fe400018e0100 */
[----:B------:R-:W-:Y:S02]  /*32e0*/  LOP3.LUT P0, RZ, R17, 0x80, RZ, 0xc0, !PT ;  /* 0x0000008011ff7812 */ /* 0x000fe4000780c0ff */
[----:B------:R-:W-:Y:S02]  /*32f0*/  LOP3.LUT R62, R71, R62, RZ, 0xc0, !PT ;  /* 0x0000003e473e7212 */ /* 0x000fe400078ec0ff */
        /* <DEDUP_REMOVED lines=10> */
[----:B------:R-:W-:Y:S01]  /*33a0*/  LOP3.LUT R62, R69, R62, RZ, 0xc0, !PT ;  /* 0x0000003e453e7212 */ /* 0x000fe200078ec0ff */
[----:B------:R-:W-:Y:S01]  /*33b0*/  IMAD.MOV.U32 R69, RZ, RZ, RZ ;  /* 0x000000ffff457224 */ /* 0x000fe200078e00ff */
[----:B------:R-:W-:Y:S02]  /*33c0*/  @!P0 LOP3.LUT R71, RZ, R71, RZ, 0x33, !PT ;  /* 0x00000047ff478212 */ /* 0x000fe400078e33ff */
[----:B------:R-:W-:-:S04]  /*33d0*/  LOP3.LUT R62, R17, R62, RZ, 0xc0, !PT ;  /* 0x0000003e113e7212 */ /* 0x000fc800078ec0ff */
[----:B------:R-:W-:-:S04]  /*33e0*/  LOP3.LUT R66, R71, R62, RZ, 0xc0, !PT ;  /* 0x0000003e47427212 */ /* 0x000fc800078ec0ff */
[----:B------:R-:W0:Y:S01]  /*33f0*/  FLO.U32 R62, R66 ;  /* 0x00000042003e7300 */ /* 0x000e2200000e0000 */
[----:B------:R-:W-:-:S07]  /*3400*/  LOP3.LUT R17, R57, R66, RZ, 0xc0, !PT ;  /* 0x0000004239117212 */ /* 0x000fce00078ec0ff */
[----:B------:R-:W4:Y:S01]  /*3410*/  POPC R17, R17 ;  /* 0x0000001100117309 */ /* 0x000f220000000000 */
[----:B0-----:R-:W-:-:S13]  /*3420*/  ISETP.NE.AND P0, PT, R76, R62, PT ;  /* 0x0000003e4c00720c */ /* 0x001fda0003f05270 */
[----:B--234-:R-:W-:Y:S05]  /*3430*/  @P0 BRA `(.L_x_57) ;  /* 0x0000000000040947 */ /* 0x01cfea0003800000 */
[----:B------:R0:W2:Y:S02]  /*3440*/  ATOMS.ADD R69, [R4], R17 ;  /* 0x000000110445738c */ /* 0x0000a40000000000 */
.L_x_57:
[----:B------:R-:W-:Y:S05]  /*3450*/  BSYNC.RECONVERGENT B0 ;  /* 0x0000000000007941 */ /* 0x000fea0003800200 */
.L_x_56:
[----:B------:R-:W-:Y:S01]  /*3460*/  R2P PR, R68, 0x7f ;  /* 0x0000007f44007804 */ /* 0x000fe20000000000 */
[----:B--2---:R2:W3:Y:S01]  /*3470*/  SHFL.IDX PT, R62, R69, R62, 0x1f ;  /* 0x00001f3e453e7589 */ /* 0x0044e200000e0000 */
[----:B------:R-:W-:Y:S11]  /*3480*/  BSSY.RECONVERGENT B0, `(.L_x_58) ;  /* 0x0000022000007945 */ /* 0x000ff60003800200 */
[----:B0-----:R-:W-:-:S02]  /*3490*/  VOTE.ANY R4, PT, P0 ;  /* 0x0000000000047806 */ /* 0x001fc400000e0100 */
[----:B------:R-:W-:Y:S02]  /*34a0*/  VOTE.ANY R71, PT, P1 ;  /* 0x0000000000477806 */ /* 0x000fe400008e0100 */
[----:B------:R-:W-:Y:S02]  /*34b0*/  @!P0 LOP3.LUT R4, RZ, R4, RZ, 0x33, !PT ;  /* 0x00000004ff048212 */ /* 0x000fe400078e33ff */
[----:B------:R-:W-:Y:S02]  /*34c0*/  @!P1 LOP3.LUT R71, RZ, R71, RZ, 0x33, !PT ;  /* 0x00000047ff479212 */ /* 0x000fe400078e33ff */
[----:B------:R-:W-:Y:S02]  /*34d0*/  VOTE.ANY R73, PT, P2 ;  /* 0x0000000000497806 */ /* 0x000fe400010e0100 */
[----:B------:R-:W-:Y:S02]  /*34e0*/  LOP3.LUT R4, R71, R4, RZ, 0xc0, !PT ;  /* 0x0000000447047212 */ /* 0x000fe400078ec0ff */
[----:B------:R-:W-:-:S02]  /*34f0*/  @!P2 LOP3.LUT R73, RZ, R73, RZ, 0x33, !PT ;  /* 0x00000049ff49a212 */ /* 0x000fc400078e33ff */
[----:B------:R-:W-:Y:S02]  /*3500*/  VOTE.ANY R71, PT, P3 ;  /* 0x0000000000477806 */ /* 0x000fe400018e0100 */
[----:B------:R-:W-:Y:S02]  /*3510*/  LOP3.LUT R4, R73, R4, RZ, 0xc0, !PT ;  /* 0x0000000449047212 */ /* 0x000fe400078ec0ff */
[----:B------:R-:W-:Y:S02]  /*3520*/  @!P3 LOP3.LUT R71, RZ, R71, RZ, 0x33, !PT ;  /* 0x00000047ff47b212 */ /* 0x000fe400078e33ff */
[----:B------:R-:W-:Y:S02]  /*3530*/  LOP3.LUT P0, RZ, R68, 0x80, RZ, 0xc0, !PT ;  /* 0x0000008044ff7812 */ /* 0x000fe4000780c0ff */
[----:B------:R-:W-:Y:S02]  /*3540*/  VOTE.ANY R73, PT, P4 ;  /* 0x0000000000497806 */ /* 0x000fe400020e0100 */
[----:B------:R-:W-:-:S02]  /*3550*/  LOP3.LUT R4, R71, R4, RZ, 0xc0, !PT ;  /* 0x0000000447047212 */ /* 0x000fc400078ec0ff */
[----:B------:R-:W-:Y:S02]  /*3560*/  VOTE.ANY R71, PT, P5 ;  /* 0x0000000000477806 */ /* 0x000fe400028e0100 */
[----:B------:R-:W-:Y:S02]  /*3570*/  @!P4 LOP3.LUT R73, RZ, R73, RZ, 0x33, !PT ;  /* 0x00000049ff49c212 */ /* 0x000fe400078e33ff */
[----:B------:R-:W-:Y:S02]  /*3580*/  @!P5 LOP3.LUT R71, RZ, R71, RZ, 0x33, !PT ;  /* 0x00000047ff47d212 */ /* 0x000fe400078e33ff */
[----:B------:R-:W-:Y:S02]  /*3590*/  LOP3.LUT R4, R73, R4, RZ, 0xc0, !PT ;  /* 0x0000000449047212 */ /* 0x000fe400078ec0ff */
[----:B------:R-:W-:Y:S02]  /*35a0*/  VOTE.ANY R73, PT, P6 ;  /* 0x0000000000497806 */ /* 0x000fe400030e0100 */
[----:B------:R-:W-:-:S02]  /*35b0*/  LOP3.LUT R4, R71, R4, RZ, 0xc0, !PT ;  /* 0x0000000447047212 */ /* 0x000fc400078ec0ff */
[----:B------:R-:W-:Y:S02]  /*35c0*/  VOTE.ANY R71, PT, P0 ;  /* 0x0000000000477806 */ /* 0x000fe400000e0100 */
[----:B------:R-:W-:Y:S02]  /*35d0*/  @!P6 LOP3.LUT R73, RZ, R73, RZ, 0x33, !PT ;  /* 0x00000049ff49e212 */ /* 0x000fe400078e33ff */
[----:B------:R-:W-:Y:S02]  /*35e0*/  @!P0 LOP3.LUT R71, RZ, R71, RZ, 0x33, !PT ;  /* 0x00000047ff478212 */ /* 0x000fe400078e33ff */
[----:B------:R-:W-:Y:S02]  /*35f0*/  LOP3.LUT R4, R73, R4, RZ, 0xc0, !PT ;  /* 0x0000000449047212 */ /* 0x000fe400078ec0ff */
[----:B------:R-:W-:Y:S02]  /*3600*/  SHF.R.U64 R68, R30, UR5, R31 ;  /* 0x000000051e447c19 */ /* 0x000fe4000800121f */
[----:B------:R-:W-:Y:S01]  /*3610*/  LOP3.LUT R66, R71, R4, RZ, 0xc0, !PT ;  /* 0x0000000447427212 */ /* 0x000fe200078ec0ff */
[----:B------:R-:W-:Y:S01]  /*3620*/  IMAD.MOV.U32 R71, RZ, RZ, RZ ;  /* 0x000000ffff477224 */ /* 0x000fe200078e00ff */
[----:B------:R-:W-:-:S02]  /*3630*/  LOP3.LUT R68, R68, UR4, RZ, 0x30, !PT ;  /* 0x0000000444447c12 */ /* 0x000fc4000f8e30ff */
[----:B------:R-:W0:Y:S01]  /*3640*/  FLO.U32 R64, R66 ;  /* 0x0000004200407300 */ /* 0x000e2200000e0000 */
[----:B------:R-:W-:-:S07]  /*3650*/  LOP3.LUT R4, R57, R66, RZ, 0xc0, !PT ;  /* 0x0000004239047212 */ /* 0x000fce00078ec0ff */
[----:B------:R-:W4:Y:S01]  /*3660*/  POPC R4, R4 ;  /* 0x0000000400047309 */ /* 0x000f220000000000 */
[----:B0-----:R-:W-:-:S13]  /*3670*/  ISETP.NE.AND P0, PT, R76, R64, PT ;  /* 0x000000404c00720c */ /* 0x001fda0003f05270 */
[----:B--234-:R-:W-:Y:S05]  /*3680*/  @P0 BRA `(.L_x_59) ;  /* 0x0000000000040947 */ /* 0x01cfea0003800000 */
[----:B------:R0:W2:Y:S02]  /*3690*/  ATOMS.ADD R71, [R13], R4 ;  /* 0x000000040d47738c */ /* 0x0000a40000000000 */
.L_x_59:
[----:B------:R-:W-:Y:S05]  /*36a0*/  BSYNC.RECONVERGENT B0 ;  /* 0x0000000000007941 */ /* 0x000fea0003800200 */
.L_x_58:
[----:B------:R-:W-:Y:S01]  /*36b0*/  R2P PR, R68, 0x7f ;  /* 0x0000007f44007804 */ /* 0x000fe20000000000 */
[----:B--2---:R2:W3:Y:S01]  /*36c0*/  SHFL.IDX PT, R69, R71, R64, 0x1f ;  /* 0x00001f4047457589 */ /* 0x0044e200000e0000 */
[----:B------:R-:W-:Y:S01]  /*36d0*/  BSSY.RECONVERGENT B0, `(.L_x_60) ;  /* 0x0000022000007945 */ /* 0x000fe20003800200 */
[----:B------:R-:W-:-:S10]  /*36e0*/  IMAD.MOV.U32 R73, RZ, RZ, RZ ;  /* 0x000000ffff497224 */ /* 0x000fd400078e00ff */
[----:B0-----:R-:W-:Y:S02]  /*36f0*/  VOTE.ANY R13, PT, P0 ;  /* 0x00000000000d7806 */ /* 0x001fe400000e0100 */
[----:B------:R-:W-:Y:S02]  /*3700*/  VOTE.ANY R66, PT, P1 ;  /* 0x0000000000427806 */ /* 0x000fe400008e0100 */
[----:B------:R-:W-:Y:S02]  /*3710*/  @!P0 LOP3.LUT R13, RZ, R13, RZ, 0x33, !PT ;  /* 0x0000000dff0d8212 */ /* 0x000fe400078e33ff */
[----:B------:R-:W-:Y:S02]  /*3720*/  @!P1 LOP3.LUT R66, RZ, R66, RZ, 0x33, !PT ;  /* 0x00000042ff429212 */ /* 0x000fe400078e33ff */
[----:B------:R-:W-:Y:S02]  /*3730*/  LOP3.LUT P0, RZ, R68, 0x80, RZ, 0xc0, !PT ;  /* 0x0000008044ff7812 */ /* 0x000fe4000780c0ff */
[----:B------:R-:W-:-:S02]  /*3740*/  VOTE.ANY R68, PT, P2 ;  /* 0x0000000000447806 */ /* 0x000fc400010e0100 */
[----:B------:R-:W-:Y:S02]  /*3750*/  LOP3.LUT R13, R66, R13, RZ, 0xc0, !PT ;  /* 0x0000000d420d7212 */ /* 0x000fe400078ec0ff */
[----:B------:R-:W-:Y:S02]  /*3760*/  @!P2 LOP3.LUT R68, RZ, R68, RZ, 0x33, !PT ;  /* 0x00000044ff44a212 */ /* 0x000fe400078e33ff */
[----:B------:R-:W-:Y:S02]  /*3770*/  VOTE.ANY R66, PT, P3 ;  /* 0x0000000000427806 */ /* 0x000fe400018e0100 */
[----:B------:R-:W-:Y:S02]  /*3780*/  LOP3.LUT R13, R68, R13, RZ, 0xc0, !PT ;  /* 0x0000000d440d7212 */ /* 0x000fe400078ec0ff */
[----:B------:R-:W-:Y:S02]  /*3790*/  @!P3 LOP3.LUT R66, RZ, R66, RZ, 0x33, !PT ;  /* 0x00000042ff42b212 */ /* 0x000fe400078e33ff */
        /* <DEDUP_REMOVED lines=12> */
[----:B------:R-:W-:-:S02]  /*3860*/  SHF.R.U64 R68, R32, UR5, R33 ;  /* 0x0000000520447c19 */ /* 0x000fc40008001221 */
[----:B------:R-:W-:Y:S02]  /*3870*/  LOP3.LUT R70, R66, R13, RZ, 0xc0, !PT ;  /* 0x0000000d42467212 */ /* 0x000fe400078ec0ff */
[----:B------:R-:W-:Y:S02]  /*3880*/  LOP3.LUT R68, R68, UR4, RZ, 0x30, !PT ;  /* 0x0000000444447c12 */ /* 0x000fe4000f8e30ff */
[----:B------:R-:W0:Y:S01]  /*3890*/  FLO.U32 R66, R70 ;  /* 0x0000004600427300 */ /* 0x000e2200000e0000 */
[----:B------:R-:W-:-:S07]  /*38a0*/  LOP3.LUT R13, R57, R70, RZ, 0xc0, !PT ;  /* 0x00000046390d7212 */ /* 0x000fce00078ec0ff */
[----:B------:R-:W4:Y:S01]  /*38b0*/  POPC R13, R13 ;  /* 0x0000000d000d7309 */ /* 0x000f220000000000 */
[----:B0-----:R-:W-:-:S13]  /*38c0*/  ISETP.NE.AND P0, PT, R76, R66, PT ;  /* 0x000000424c00720c */ /* 0x001fda0003f05270 */
[----:B--234-:R-:W-:Y:S05]  /*38d0*/  @P0 BRA `(.L_x_61) ;  /* 0x0000000000040947 */ /* 0x01cfea0003800000 */
[----:B------:R0:W2:Y:S02]  /*38e0*/  ATOMS.ADD R73, [R12], R13 ;  /* 0x0000000d0c49738c */ /* 0x0000a40000000000 */
.L_x_61:
[----:B------:R-:W-:Y:S05]  /*38f0*/  BSYNC.RECONVERGENT B0 ;  /* 0x0000000000007941 */ /* 0x000fea0003800200 */
.L_x_60:
[----:B------:R-:W-:Y:S01]  /*3900*/  R2P PR, R68, 0x7f ;  /* 0x0000007f44007804 */ /* 0x000fe20000000000 */
[----:B--2---:R2:W3:Y:S01]  /*3910*/  SHFL.IDX PT, R64, R73, R66, 0x1f ;  /* 0x00001f4249407589 */ /* 0x0044e200000e0000 */
[----:B------:R-:W-:Y:S01]  /*3920*/  SHF.R.U64 R70, R34, UR5, R35 ;  /* 0x0000000522467c19 */ /* 0x000fe20008001223 */
[----:B------:R-:W-:Y:S03]  /*3930*/  BSSY.RECONVERGENT B0, `(.L_x_62) ;  /* 0x0000021000007945 */ /* 0x000fe60003800200 */
[----:B------:R-:W-:-:S07]  /*3940*/  LOP3.LUT R70, R70, UR4, RZ, 0x30, !PT ;  /* 0x0000000446467c12 */ /* 0x000fce000f8e30ff */
[----:B0-----:R-:W-:Y:S02]  /*3950*/  VOTE.ANY R12, PT, P0 ;  /* 0x00000000000c7806 */ /* 0x001fe400000e0100 */
[----:B------:R-:W-:Y:S02]  /*3960*/  VOTE.ANY R71, PT, P1 ;  /* 0x0000000000477806 */ /* 0x000fe400008e0100 */
[----:B------:R-:W-:Y:S02]  /*3970*/  @!P0 LOP3.LUT R12, RZ, R12, RZ, 0x33, !PT ;  /* 0x0000000cff0c8212 */ /* 0x000fe400078e33ff */
[----:B------:R-:W-:Y:S02]  /*3980*/  @!P1 LOP3.LUT R71, RZ, R71, RZ, 0x33, !PT ;  /* 0x00000047ff479212 */ /* 0x000fe400078e33ff */
[----:B------:R-:W-:Y:S01]  /*3990*/  LOP3.LUT P0, RZ, R68, 0x80, RZ, 0xc0, !PT ;  /* 0x0000008044ff7812 */ /* 0x000fe2000780c0ff */
[----:B------:R-:W-:Y:S01]  /*39a0*/  IMAD.MOV.U32 R68, RZ, RZ, RZ ;  /* 0x000000ffff447224 */ /* 0x000fe200078e00ff */
[----:B------:R-:W-:-:S02]  /*39b0*/  LOP3.LUT R12, R71, R12, RZ, 0xc0, !PT ;  /* 0x0000000c470c7212 */ /* 0x000fc400078ec0ff */
[----:B------:R-:W-:-:S04]  /*39c0*/  VOTE.ANY R71, PT, P2 ;  /* 0x0000000000477806 */ /* 0x000fc800010e0100 */
[----:B------:R-:W-:-:S04]  /*39d0*/  @!P2 LOP3.LUT R71, RZ, R71, RZ, 0x33, !PT ;  /* 0x00000047ff47a212 */ /* 0x000fc800078e33ff */
[----:B------:R-:W-:Y:S02]  /*39e0*/  LOP3.LUT R12, R71, R12, RZ, 0xc0, !PT ;  /* 0x0000000c470c7212 */ /* 0x000fe400078ec0ff */
        /* <DEDUP_REMOVED lines=14> */
[----:B------:R-:W-:-:S04]  /*3ad0*/  LOP3.LUT R72, R71, R12, RZ, 0xc0, !PT ;  /* 0x0000000c47487212 */ /* 0x000fc800078ec0ff */
[----:B------:R-:W0:Y:S01]  /*3ae0*/  FLO.U32 R71, R72 ;  /* 0x0000004800477300 */ /* 0x000e2200000e0000 */
[----:B------:R-:W-:-:S07]  /*3af0*/  LOP3.LUT R12, R57, R72, RZ, 0xc0, !PT ;  /* 0x00000048390c7212 */ /* 0x000fce00078ec0ff */
[----:B------:R-:W4:Y:S01]  /*3b00*/  POPC R12, R12 ;  /* 0x0000000c000c7309 */ /* 0x000f220000000000 */
[----:B0-----:R-:W-:-:S13]  /*3b10*/  ISETP.NE.AND P0, PT, R76, R71, PT ;  /* 0x000000474c00720c */ /* 0x001fda0003f05270 */
[----:B--234-:R-:W-:Y:S05]  /*3b20*/  @P0 BRA `(.L_x_63) ;  /* 0x0000000000040947 */ /* 0x01cfea0003800000 */
[----:B------:R0:W2:Y:S02]  /*3b30*/  ATOMS.ADD R68, [R11], R12 ;  /* 0x0000000c0b44738c */ /* 0x0000a40000000000 */
.L_x_63:
[----:B------:R-:W-:Y:S05]  /*3b40*/  BSYNC.RECONVERGENT B0 ;  /* 0x0000000000007941 */ /* 0x000fea0003800200 */
.L_x_62:
        /* <DEDUP_REMOVED lines=9> */
[----:B------:R-:W-:-:S02]  /*3be0*/  LOP3.LUT R11, R66, R11, RZ, 0xc0, !PT ;  /* 0x0000000b420b7212 */ /* 0x000fc400078ec0ff */
[----:B------:R-:W-:Y:S02]  /*3bf0*/  VOTE.ANY R66, PT, P2 ;  /* 0x0000000000427806 */ /* 0x000fe400010e0100 */
[----:B------:R-:W-:Y:S02]  /*3c00*/  SHF.R.U64 R70, R36, UR5, R37 ;  /* 0x0000000524467c19 */ /* 0x000fe40008001225 */
[----:B------:R-:W-:Y:S02]  /*3c10*/  @!P2 LOP3.LUT R66, RZ, R66, RZ, 0x33, !PT ;  /* 0x00000042ff42a212 */ /* 0x000fe400078e33ff */
[----:B------:R-:W-:Y:S02]  /*3c20*/  LOP3.LUT R70, R70, UR4, RZ, 0x30, !PT ;  /* 0x0000000446467c12 */ /* 0x000fe4000f8e30ff */
        /* <DEDUP_REMOVED lines=22> */
.L_x_65:
[----:B------:R-:W-:Y:S05]  /*3d90*/  BSYNC.RECONVERGENT B0 ;  /* 0x0000000000007941 */ /* 0x000fea0003800200 */
.L_x_64:
[----:B------:R-:W-:Y:S01]  /*3da0*/  R2P PR, R70, 0x7f ;  /* 0x0000007f46007804 */ /* 0x000fe20000000000 */
[----:B--2---:R2:W3:Y:S01]  /*3db0*/  SHFL.IDX PT, R66, R73, R66, 0x1f ;  /* 0x00001f4249427589 */ /* 0x0044e200000e0000 */
[----:B------:R-:W-:Y:S11]  /*3dc0*/  BSSY.RECONVERGENT B0, `(.L_x_66) ;  /* 0x0000022000007945 */ /* 0x000ff60003800200 */
[----:B0-----:R-:W-:-:S02]  /*3dd0*/  VOTE.ANY R10, PT, P0 ;  /* 0x00000000000a7806 */ /* 0x001fc400000e0100 */
[----:B------:R-:W-:Y:S02]  /*3de0*/  VOTE.ANY R75, PT, P1 ;  /* 0x00000000004b7806 */ /* 0x000fe400008e0100 */
[----:B------:R-:W-:Y:S02]  /*3df0*/  @!P0 LOP3.LUT R10, RZ, R10, RZ, 0x33, !PT ;  /* 0x0000000aff0a8212 */ /* 0x000fe400078e33ff */
[----:B------:R-:W-:Y:S02]  /*3e00*/  @!P1 LOP3.LUT R75, RZ, R75, RZ, 0x33, !PT ;  /* 0x0000004bff4b9212 */ /* 0x000fe400078e33ff */
[----:B------:R-:W-:Y:S02]  /*3e10*/  LOP3.LUT P0, RZ, R70, 0x80, RZ, 0xc0, !PT ;  /* 0x0000008046ff7812 */ /* 0x000fe4000780c0ff */
[----:B------:R-:W-:Y:S02]  /*3e20*/  LOP3.LUT R10, R75, R10, RZ, 0xc0, !PT ;  /* 0x0000000a4b0a7212 */ /* 0x000fe400078ec0ff */
[----:B------:R-:W-:-:S02]  /*3e30*/  VOTE.ANY R75, PT, P2 ;  /* 0x00000000004b7806 */ /* 0x000fc400010e0100 */
        /* <DEDUP_REMOVED lines=18> */
[----:B------:R-:W-:Y:S01]  /*3f60*/  LOP3.LUT R72, R75, R10, RZ, 0xc0, !PT ;  /* 0x0000000a4b487212 */ /* 0x000fe200078ec0ff */
[----:B------:R-:W-:-:S03]  /*3f70*/  IMAD.MOV.U32 R75, RZ, RZ, RZ ;  /* 0x000000ffff4b7224 */ /* 0x000fc600078e00ff */
[----:B------:R-:W0:Y:S01]  /*3f80*/  FLO.U32 R68, R72 ;  /* 0x0000004800447300 */ /* 0x000e2200000e0000 */
[----:B------:R-:W-:-:S07]  /*3f90*/  LOP3.LUT R10, R57, R72, RZ, 0xc0, !PT ;  /* 0x00000048390a7212 */ /* 0x000fce00078ec0ff */
[----:B------:R-:W4:Y:S01]  /*3fa0*/  POPC R10, R10 ;  /* 0x0000000a000a7309 */ /* 0x000f220000000000 */
[----:B0-----:R-:W-:-:S13]  /*3fb0*/  ISETP.NE.AND P0, PT, R76, R68, PT ;  /* 0x000000444c00720c */ /* 0x001fda0003f05270 */
[----:B--234-:R-:W-:Y:S05]  /*3fc0*/  @P0 BRA `(.L_x_67) ;  /* 0x0000000000040947 */ /* 0x01cfea0003800000 */
[----:B------:R0:W2:Y:S02]  /*3fd0*/  ATOMS.ADD R75, [R9], R10 ;  /* 0x0000000a094b738c */ /* 0x0000a40000000000 */
.L_x_67:
[----:B------:R-:W-:Y:S05]  /*3fe0*/  BSYNC.RECONVERGENT B0 ;  /* 0x0000000000007941 */ /* 0x000fea0003800200 */
.L_x_66:
        /* <DEDUP_REMOVED lines=11> */
[----:B------:R-:W-:Y:S02]  /*40a0*/  VOTE.ANY R70, PT, P5 ;  /* 0x0000000000467806 */ /* 0x000fe400028e0100 */
[----:B------:R-:W-:Y:S02]  /*40b0*/  @!P2 LOP3.LUT R72, RZ, R72, RZ, 0x33, !PT ;  /* 0x00000048ff48a212 */ /* 0x000fe400078e33ff */
[----:B------:R-:W-:Y:S02]  /*40c0*/  @!P5 LOP3.LUT R70, RZ, R70, RZ, 0x33, !PT ;  /* 0x00000046ff46d212 */ /* 0x000fe400078e33ff */
[----:B------:R-:W-:Y:S02]  /*40d0*/  LOP3.LUT R9, R72, R9, RZ, 0xc0, !PT ;  /* 0x0000000948097212 */ /* 0x000fe400078ec0ff */
[----:B------:R-:W-:-:S04]  /*40e0*/  VOTE.ANY R72, PT, P3 ;  /* 0x0000000000487806 */ /* 0x000fc800018e0100 */
[----:B------:R-:W-:-:S04]  /*40f0*/  @!P3 LOP3.LUT R72, RZ, R72, RZ, 0x33, !PT ;  /* 0x00000048ff48b212 */ /* 0x000fc800078e33ff */
[----:B------:R-:W-:Y:S02]  /*4100*/  LOP3.LUT R9, R72, R9, RZ, 0xc0, !PT ;  /* 0x0000000948097212 */ /* 0x000fe400078ec0ff */
[----:B------:R-:W-:-:S04]  /*4110*/  VOTE.ANY R72, PT, P4 ;  /* 0x0000000000487806 */ /* 0x000fc800020e0100 */
[----:B------:R-:W-:-:S04]  /*4120*/  @!P4 LOP3.LUT R72, RZ, R72, RZ, 0x33, !PT ;  /* 0x00000048ff48c212 */ /* 0x000fc800078e33ff */
[----:B------:R-:W-:-:S04]  /*4130*/  LOP3.LUT R9, R72, R9, RZ, 0xc0, !PT ;  /* 0x0000000948097212 */ /* 0x000fc800078ec0ff */
[----:B------:R-:W-:Y:S02]  /*4140*/  LOP3.LUT R9, R70, R9, RZ, 0xc0, !PT ;  /* 0x0000000946097212 */ /* 0x000fe400078ec0ff */
[----:B------:R-:W-:-:S04]  /*4150*/  VOTE.ANY R70, PT, P6 ;  /* 0x0000000000467806 */ /* 0x000fc800030e0100 */
[----:B------:R-:W-:-:S04]  /*4160*/  @!P6 LOP3.LUT R70, RZ, R70, RZ, 0x33, !PT ;  /* 0x00000046ff46e212 */ /* 0x000fc800078e33ff */
[----:B------:R-:W-:Y:S02]  /*4170*/  LOP3.LUT R9, R70, R9, RZ, 0xc0, !PT ;  /* 0x0000000946097212 */ /* 0x000fe400078ec0ff */
[----:B------:R-:W-:-:S04]  /*4180*/  VOTE.ANY R70, PT, P0 ;  /* 0x0000000000467806 */ /* 0x000fc800000e0100 */
[----:B------:R-:W-:-:S04]  /*4190*/  @!P0 LOP3.LUT R70, RZ, R70, RZ, 0x33, !PT ;  /* 0x00000046ff468212 */ /* 0x000fc800078e33ff */
[----:B------:R-:W-:Y:S02]  /*41a0*/  LOP3.LUT R74, R70, R9, RZ, 0xc0, !PT ;  /* 0x00000009464a7212 */ /* 0x000fe400078ec0ff */
[----:B------:R-:W-:Y:S02]  /*41b0*/  SHF.R.U64 R70, R40, UR5, R41 ;  /* 0x0000000528467c19 */ /* 0x000fe40008001229 */
[----:B------:R-:W0:Y:S01]  /*41c0*/  FLO.U32 R72, R74 ;  /* 0x0000004a00487300 */ /* 0x000e2200000e0000 */
[----:B------:R-:W-:Y:S02]  /*41d0*/  LOP3.LUT R9, R57, R74, RZ, 0xc0, !PT ;  /* 0x0000004a39097212 */ /* 0x000fe400078ec0ff */
[----:B------:R-:W-:-:S05]  /*41e0*/  LOP3.LUT R70, R70, UR4, RZ, 0x30, !PT ;  /* 0x0000000446467c12 */ /* 0x000fca000f8e30ff */
[----:B------:R-:W4:Y:S01]  /*41f0*/  POPC R9, R9 ;  /* 0x0000000900097309 */ /* 0x000f220000000000 */
[----:B0-----:R-:W-:-:S13]  /*4200*/  ISETP.NE.AND P0, PT, R76, R72, PT ;  /* 0x000000484c00720c */ /* 0x001fda0003f05270 */
[----:B--234-:R-:W-:Y:S05]  /*4210*/  @P0 BRA `(.L_x_69) ;  /* 0x0000000000040947 */ /* 0x01cfea0003800000 */
[----:B------:R0:W2:Y:S02]  /*4220*/  ATOMS.ADD R77, [R8], R9 ;  /* 0x00000009084d738c */ /* 0x0000a40000000000 */
.L_x_69:
[----:B------:R-:W-:Y:S05]  /*4230*/  BSYNC.RECONVERGENT B0 ;  /* 0x0000000000007941 */ /* 0x000fea0003800200 */
.L_x_68:
[----:B------:R-:W-:Y:S01]  /*4240*/  R2P PR, R70, 0x7f ;  /* 0x0000007f46007804 */ /* 0x000fe20000000000 */
[----:B------:R-:W-:Y:S01]  /*4250*/  IMAD.IADD R68, R56, 0x1, R65 ;  /* 0x0000000138447824 */ /* 0x000fe200078e0241 */
[----:B------:R-:W-:Y:S01]  /*4260*/  SHF.R.U64 R74, R42, UR5, R43 ;  /* 0x000000052a4a7c19 */ /* 0x000fe2000800122b */
[----:B--2---:R2:W3:Y:S01]  /*4270*/  SHFL.IDX PT, R56, R77, R72, 0x1f ;  /* 0x00001f484d387589 */ /* 0x0044e200000e0000 */
[----:B------:R-:W-:Y:S01]  /*4280*/  BSSY.RECONVERGENT B0, `(.L_x_70) ;  /* 0x0000022000007945 */ /* 0x000fe20003800200 */
[----:B------:R-:W-:Y:S01]  /*4290*/  IMAD.MOV.U32 R65, RZ, RZ, RZ ;  /* 0x000000ffff417224 */ /* 0x000fe200078e00ff */
[----:B------:R-:W-:-:S07]  /*42a0*/  LOP3.LUT R74, R74, UR4, RZ, 0x30, !PT ;  /* 0x000000044a4a7c12 */ /* 0x000fce000f8e30ff */
[----:B0-----:R-:W-:Y:S02]  /*42b0*/  VOTE.ANY R8, PT, P0 ;  /* 0x0000000000087806 */ /* 0x001fe400000e0100 */
[----:B------:R-:W-:Y:S02]  /*42c0*/  VOTE.ANY R75, PT, P1 ;  /* 0x00000000004b7806 */ /* 0x000fe400008e0100 */
[----:B------:R-:W-:Y:S02]  /*42d0*/  @!P0 LOP3.LUT R8, RZ, R8, RZ, 0x33, !PT ;  /* 0x00000008ff088212 */ /* 0x000fe400078e33ff */
[----:B------:R-:W-:Y:S02]  /*42e0*/  @!P1 LOP3.LUT R75, RZ, R75, RZ, 0x33, !PT ;  /* 0x0000004bff4b9212 */ /* 0x000fe400078e33ff */
[----:B------:R-:W-:Y:S02]  /*42f0*/  LOP3.LUT P0, RZ, R70, 0x80, RZ, 0xc0, !PT ;  /* 0x0000008046ff7812 */ /* 0x000fe4000780c0ff */
        /* <DEDUP_REMOVED lines=19> */
[----:B------:R-:W0:Y:S02]  /*4430*/  S2R R75, SR_LANEID ;  /* 0x00000000004b7919 */ /* 0x000e240000000000 */
[----:B------:R-:W0:Y:S01]  /*4440*/  FLO.U32 R70, R76 ;  /* 0x0000004c00467300 */ /* 0x000e2200000e0000 */
[----:B------:R-:W-:-:S07]  /*4450*/  LOP3.LUT R8, R57, R76, RZ, 0xc0, !PT ;  /* 0x0000004c39087212 */ /* 0x000fce00078ec0ff */
[----:B------:R-:W4:Y:S01]  /*4460*/  POPC R8, R8 ;  /* 0x0000000800087309 */ /* 0x000f220000000000 */
[----:B0-----:R-:W-:-:S13]  /*4470*/  ISETP.NE.AND P0, PT, R75, R70, PT ;  /* 0x000000464b00720c */ /* 0x001fda0003f05270 */
[----:B--234-:R-:W-:Y:S05]  /*4480*/  @P0 BRA `(.L_x_71) ;  /* 0x0000000000040947 */ /* 0x01cfea0003800000 */
[----:B------:R0:W2:Y:S02]  /*4490*/  ATOMS.ADD R65, [R7], R8 ;  /* 0x000000080741738c */ /* 0x0000a40000000000 */
.L_x_71:
[----:B------:R-:W-:Y:S05]  /*44a0*/  BSYNC.RECONVERGENT B0 ;  /* 0x0000000000007941 */ /* 0x000fea0003800200 */
.L_x_70:
[----:B------:R-:W-:Y:S01]  /*44b0*/  R2P PR, R74, 0x7f ;  /* 0x0000007f4a007804 */ /* 0x000fe20000000000 */
[----:B------:R-:W-:Y:S01]  /*44c0*/  IMAD.IADD R58, R58, 0x1, R67 ;  /* 0x000000013a3a7824 */ /* 0x000fe200078e0243 */
[----:B------:R-:W-:Y:S01]  /*44d0*/  SHF.R.U64 R67, R44, UR5, R45 ;  /* 0x000000052c437c19 */ /* 0x000fe2000800122d */
[----:B--2---:R2:W3:Y:S01]  /*44e0*/  SHFL.IDX PT, R65, R65, R70, 0x1f ;  /* 0x00001f4641417589 */ /* 0x0044e200000e0000 */
[----:B------:R-:W-:Y:S02]  /*44f0*/  BSSY.RECONVERGENT B0, `(.L_x_72) ;  /* 0x0000021000007945 */ /* 0x000fe40003800200 */
        /* <DEDUP_REMOVED lines=28> */
[----:B0-----:R-:W-:Y:S01]  /*46c0*/  ISETP.NE.AND P0, PT, R75, R72, PT ;  /* 0x000000484b00720c */ /* 0x001fe20003f05270 */
[----:B------:R-:W-:-:S12]  /*46d0*/  IMAD.MOV.U32 R75, RZ, RZ, RZ ;  /* 0x000000ffff4b7224 */ /* 0x000fd800078e00ff */
[----:B--234-:R-:W-:Y:S05]  /*46e0*/  @P0 BRA `(.L_x_73) ;  /* 0x0000000000040947 */ /* 0x01cfea0003800000 */
[----:B------:R0:W2:Y:S02]  /*46f0*/  ATOMS.ADD R75, [R6], R7 ;  /* 0x00000007064b738c */ /* 0x0000a40000000000 */
.L_x_73:
[----:B------:R-:W-:Y:S05]  /*4700*/  BSYNC.RECONVERGENT B0 ;  /* 0x0000000000007941 */ /* 0x000fea0003800200 */
.L_x_72:
[----:B------:R-:W-:Y:S01]  /*4710*/  R2P PR, R67, 0x7f ;  /* 0x0000007f43007804 */ /* 0x000fe20000000000 */
[----:B--2---:R2:W3:Y:S01]  /*4720*/  SHFL.IDX PT, R70, R75, R72, 0x1f ;  /* 0x00001f484b467589 */ /* 0x0044e200000e0000 */
[----:B------:R-:W-:Y:S01]  /*4730*/  BSSY.RECONVERGENT B0, `(.L_x_74) ;  /* 0x0000021000007945 */ /* 0x000fe20003800200 */
[----:B------:R-:W-:-:S10]  /*4740*/  IMAD.MOV.U32 R74, RZ, RZ, RZ ;  /* 0x000000ffff4a7224 */ /* 0x000fd400078e00ff */
[----:B0-----:R-:W-:Y:S02]  /*4750*/  VOTE.ANY R6, PT, P0 ;  /* 0x0000000000067806 */ /* 0x001fe400000e0100 */
[----:B------:R-:W-:Y:S02]  /*4760*/  VOTE.ANY R77, PT, P1 ;  /* 0x00000000004d7806 */ /* 0x000fe400008e0100 */
[----:B------:R-:W-:Y:S02]  /*4770*/  @!P0 LOP3.LUT R6, RZ, R6, RZ, 0x33, !PT ;  /* 0x00000006ff068212 */ /* 0x000fe400078e33ff */
[----:B------:R-:W-:Y:S02]  /*4780*/  LOP3.LUT P0, RZ, R67, 0x80, RZ, 0xc0, !PT ;  /* 0x0000008043ff7812 */ /* 0x000fe4000780c0ff */
[----:B------:R-:W-:Y:S02]  /*4790*/  @!P1 LOP3.LUT R77, RZ, R77, RZ, 0x33, !PT ;  /* 0x0000004dff4d9212 */ /* 0x000fe400078e33ff */
[----:B------:R-:W-:-:S02]  /*47a0*/  VOTE.ANY R67, PT, P2 ;  /* 0x0000000000437806 */ /* 0x000fc400010e0100 */
[----:B------:R-:W-:Y:S02]  /*47b0*/  LOP3.LUT R6, R77, R6, RZ, 0xc0, !PT ;  /* 0x000000064d067212 */ /* 0x000fe400078ec0ff */
[----:B------:R-:W-:Y:S01]  /*47c0*/  @!P2 LOP3.LUT R67, RZ, R67, RZ, 0x33, !PT ;  /* 0x00000043ff43a212 */ /* 0x000fe200078e33ff */
[----:B------:R-:W0:Y:S03]  /*47d0*/  S2R R77, SR_LANEID ;  /* 0x00000000004d7919 */ /* 0x000e260000000000 */
        /* <DEDUP_REMOVED lines=22> */
.L_x_75:
[----:B------:R-:W-:Y:S05]  /*4940*/  BSYNC.RECONVERGENT B0 ;  /* 0x0000000000007941 */ /* 0x000fea0003800200 */
.L_x_74:
[----:B------:R-:W-:Y:S01]  /*4950*/  R2P PR, R16, 0x7f ;  /* 0x0000007f10007804 */ /* 0x000fe20000000000 */
[----:B------:R-:W-:Y:S01]  /*4960*/  BSSY.RECONVERGENT B0, `(.L_x_76) ;  /* 0x0000021000007945 */ /* 0x000fe20003800200 */
[----:B------:R-:W-:-:S11]  /*4970*/  IMAD.MOV.U32 R75, RZ, RZ, RZ ;  /* 0x000000ffff4b7224 */ /* 0x000fd600078e00ff */
[----:B0-----:R-:W-:-:S04]  /*4980*/  VOTE.ANY R5, PT, P0 ;  /* 0x0000000000057806 */ /* 0x001fc800000e0100 */
[----:B------:R-:W-:Y:S02]  /*4990*/  @!P0 LOP3.LUT R5, RZ, R5, RZ, 0x33, !PT ;  /* 0x00000005ff058212 */ /* 0x000fe400078e33ff */
[----:B------:R-:W-:Y:S02]  /*49a0*/  LOP3.LUT P0, RZ, R16, 0x80, RZ, 0xc0, !PT ;  /* 0x0000008010ff7812 */ /* 0x000fe4000780c0ff */
        /* <DEDUP_REMOVED lines=21> */
[----:B--2---:R0:W2:Y:S02]  /*4b00*/  SHFL.IDX PT, R5, R74, R67, 0x1f ;  /* 0x00001f434a057589 */ /* 0x0040a400000e0000 */
[----:B------:R-:W3:Y:S01]  /*4b10*/  FLO.U32 R72, R76 ;  /* 0x0000004c00487300 */ /* 0x000ee200000e0000 */
[----:B------:R-:W-:-:S07]  /*4b20*/  LOP3.LUT R16, R57, R76, RZ, 0xc0, !PT ;  /* 0x0000004c39107212 */ /* 0x000fce00078ec0ff */
[----:B------:R-:W4:Y:S01]  /*4b30*/  POPC R16, R16 ;  /* 0x0000001000107309 */ /* 0x000f220000000000 */
[----:B---3--:R-:W-:-:S13]  /*4b40*/  ISETP.NE.AND P0, PT, R77, R72, PT ;  /* 0x000000484d00720c */ /* 0x008fda0003f05270 */
[----:B0-2-4-:R-:W-:Y:S05]  /*4b50*/  @P0 BRA `(.L_x_77) ;  /* 0x0000000000040947 */ /* 0x015fea0003800000 */
[----:B------:R0:W2:Y:S02]  /*4b60*/  ATOMS.ADD R75, [R3], R16 ;  /* 0x00000010034b738c */ /* 0x0000a40000000000 */
.L_x_77:
[----:B------:R-:W-:Y:S05]  /*4b70*/  BSYNC.RECONVERGENT B0 ;  /* 0x0000000000007941 */ /* 0x000fea0003800200 */
.L_x_76:
[----:B------:R-:W-:Y:S01]  /*4b80*/  R2P PR, R15, 0x7f ;  /* 0x0000007f0f007804 */ /* 0x000fe20000000000 */
[----:B------:R-:W-:-:S12]  /*4b90*/  BSSY.RECONVERGENT B0, `(.L_x_78) ;  /* 0x0000021000007945 */ /* 0x000fd80003800200 */
[----:B0-----:R-:W-:Y:S02]  /*4ba0*/  VOTE.ANY R3, PT, P0 ;  /* 0x0000000000037806 */ /* 0x001fe400000e0100 */
[----:B------:R-:W-:Y:S02]  /*4bb0*/  VOTE.ANY R74, PT, P1 ;  /* 0x00000000004a7806 */ /* 0x000fe400008e0100 */
[----:B------:R-:W-:Y:S02]  /*4bc0*/  @!P0 LOP3.LUT R3, RZ, R3, RZ, 0x33, !PT ;  /* 0x00000003ff038212 */ /* 0x000fe400078e33ff */
[----:B------:R-:W-:Y:S02]  /*4bd0*/  @!P1 LOP3.LUT R74, RZ, R74, RZ, 0x33, !PT ;  /* 0x0000004aff4a9212 */ /* 0x000fe400078e33ff */
[----:B------:R-:W-:Y:S02]  /*4be0*/  LOP3.LUT P0, RZ, R15, 0x80, RZ, 0xc0, !PT ;  /* 0x000000800fff7812 */ /* 0x000fe4000780c0ff */
[----:B------:R-:W-:Y:S01]  /*4bf0*/  LOP3.LUT R3, R74, R3, RZ, 0xc0, !PT ;  /* 0x000000034a037212 */ /* 0x000fe200078ec0ff */
[----:B--2---:R0:W2:Y:S01]  /*4c00*/  SHFL.IDX PT, R15, R75, R72, 0x1f ;  /* 0x00001f484b0f7589 */ /* 0x0040a200000e0000 */
        /* <DEDUP_REMOVED lines=19> */
[----:B------:R-:W3:Y:S01]  /*4d40*/  FLO.U32 R67, R76 ;  /* 0x0000004c00437300 */ /* 0x000ee200000e0000 */
[----:B------:R-:W-:-:S07]  /*4d50*/  LOP3.LUT R3, R57, R76, RZ, 0xc0, !PT ;  /* 0x0000004c39037212 */ /* 0x000fce00078ec0ff */
[----:B------:R-:W4:Y:S01]  /*4d60*/  POPC R3, R3 ;  /* 0x0000000300037309 */ /* 0x000f220000000000 */
[----:B---3--:R-:W-:-:S13]  /*4d70*/  ISETP.NE.AND P0, PT, R77, R67, PT ;  /* 0x000000434d00720c */ /* 0x008fda0003f05270 */
[----:B0-2-4-:R-:W-:Y:S05]  /*4d80*/  @P0 BRA `(.L_x_79) ;  /* 0x0000000000040947 */ /* 0x015fea0003800000 */
[----:B------:R0:W2:Y:S02]  /*4d90*/  ATOMS.ADD R74, [R2], R3 ;  /* 0x00000003024a738c */ /* 0x0000a40000000000 */
.L_x_79:
[----:B------:R-:W-:Y:S05]  /*4da0*/  BSYNC.RECONVERGENT B0 ;  /* 0x0000000000007941 */ /* 0x000fea0003800200 */
.L_x_78:
[----:B------:R-:W-:Y:S01]  /*4db0*/  R2P PR, R14, 0x7f ;  /* 0x0000007f0e007804 */ /* 0x000fe20000000000 */
[----:B------:R-:W-:-:S12]  /*4dc0*/  BSSY.RECONVERGENT B0, `(.L_x_80) ;  /* 0x0000021000007945 */ /* 0x000fd80003800200 */
        /* <DEDUP_REMOVED lines=24> */
[----:B------:R-:W-:Y:S01]  /*4f50*/  IMAD.MOV.U32 R75, RZ, RZ, RZ ;  /* 0x000000ffff4b7224 */ /* 0x000fe200078e00ff */
[----:B--2---:R0:W2:Y:S02]  /*4f60*/  SHFL.IDX PT, R2, R74, R67, 0x1f ;  /* 0x00001f434a027589 */ /* 0x0040a400000e0000 */
[----:B------:R-:W3:Y:S01]  /*4f70*/  FLO.U32 R14, R72 ;  /* 0x00000048000e7300 */ /* 0x000ee200000e0000 */
[----:B------:R-:W-:-:S07]  /*4f80*/  LOP3.LUT R57, R57, R72, RZ, 0xc0, !PT ;  /* 0x0000004839397212 */ /* 0x000fce00078ec0ff */
[----:B------:R-:W4:Y:S01]  /*4f90*/  POPC R57, R57 ;  /* 0x0000003900397309 */ /* 0x000f220000000000 */
[----:B---3--:R-:W-:-:S13]  /*4fa0*/  ISETP.NE.AND P0, PT, R77, R14, PT ;  /* 0x0000000e4d00720c */ /* 0x008fda0003f05270 */
[----:B0-2-4-:R-:W-:Y:S05]  /*4fb0*/  @P0 BRA `(.L_x_81) ;  /* 0x0000000000040947 */ /* 0x015fea0003800000 */
[----:B------:R0:W2:Y:S02]  /*4fc0*/  ATOMS.ADD R75, [R0], R57 ;  /* 0x00000039004b738c */ /* 0x0000a40000000000 */
.L_x_81:
[----:B------:R-:W-:Y:S05]  /*4fd0*/  BSYNC.RECONVERGENT B0 ;  /* 0x0000000000007941 */ /* 0x000fea0003800200 */
.L_x_80:
[----:B0-----:R-:W3:Y:S01]  /*4fe0*/  LDL.LU R0, [R1+0x4] ;  /* 0x0000040001007983 */ /* 0x001ee20000300800 */
[----:B------:R-:W-:Y:S01]  /*4ff0*/  IMAD.IADD R62, R17, 0x1, R62 ;  /* 0x00000001113e7824 */ /* 0x000fe200078e023e */
[----:B------:R-:W-:Y:S01]  /*5000*/  BSSY B1, `(.L_x_82) ;  /* 0x0000059000017945 */ /* 0x000fe20003800000 */
[----:B------:R-:W-:Y:S02]  /*5010*/  IMAD.IADD R6, R6, 0x1, R5 ;  /* 0x0000000106067824 */ /* 0x000fe400078e0205 */
[----:B------:R-:W-:Y:S02]  /*5020*/  IMAD.IADD R4, R4, 0x1, R69 ;  /* 0x0000000104047824 */ /* 0x000fe400078e0245 */
[----:B------:R-:W-:Y:S01]  /*5030*/  IMAD R5, R68, 0x8, R61 ;  /* 0x0000000844057824 */ /* 0x000fe200078e023d */
[----:B------:R-:W-:Y:S01]  /*5040*/  BAR.SYNC.DEFER_BLOCKING 0x0 ;  /* 0x0000000000007b1d */ /* 0x000fe20000010000 */
[----:B------:R-:W-:Y:S02]  /*5050*/  IMAD.IADD R64, R13, 0x1, R64 ;  /* 0x000000010d407824 */ /* 0x000fe400078e0240 */
[----:B------:R-:W-:-:S02]  /*5060*/  IMAD.IADD R56, R9, 0x1, R56 ;  /* 0x0000000109387824 */ /* 0x000fc400078e0238 */
[----:B------:R-:W-:Y:S02]  /*5070*/  IMAD.IADD R12, R12, 0x1, R71 ;  /* 0x000000010c0c7824 */ /* 0x000fe400078e0247 */
[----:B------:R-:W-:Y:S02]  /*5080*/  IMAD.IADD R66, R11, 0x1, R66 ;  /* 0x000000010b427824 */ /* 0x000fe400078e0242 */
[--C-:B------:R-:W-:Y:S02]  /*5090*/  IMAD R9, R58, 0x8, R61.reuse ;  /* 0x000000083a097824 */ /* 0x100fe400078e023d */
[----:B------:R-:W-:Y:S02]  /*50a0*/  IMAD R11, R62, 0x8, R61 ;  /* 0x000000083e0b7824 */ /* 0x000fe400078e023d */
[----:B------:R-:W-:Y:S02]  /*50b0*/  IMAD.IADD R10, R10, 0x1, R73 ;  /* 0x000000010a0a7824 */ /* 0x000fe400078e0249 */
[----:B------:R-:W-:-:S02]  /*50c0*/  IMAD.IADD R2, R3, 0x1, R2 ;  /* 0x0000000103027824 */ /* 0x000fc400078e0202 */
[--C-:B------:R-:W-:Y:S02]  /*50d0*/  IMAD R13, R4, 0x8, R61.reuse ;  /* 0x00000008040d7824 */ /* 0x100fe400078e023d */
[----:B------:R-:W-:Y:S02]  /*50e0*/  IMAD R3, R64, 0x8, R61 ;  /* 0x0000000840037824 */ /* 0x000fe400078e023d */
[----:B------:R-:W-:Y:S02]  /*50f0*/  IMAD.IADD R8, R8, 0x1, R65 ;  /* 0x0000000108087824 */ /* 0x000fe400078e0241 */
[----:B------:R-:W-:Y:S01]  /*5100*/  IMAD.IADD R70, R7, 0x1, R70 ;  /* 0x0000000107467824 */ /* 0x000fe200078e0246 */
[----:B------:R0:W-:Y:S01]  /*5110*/  STS.64 [R5+-0x8], R22 ;  /* 0xfffff81605007388 */ /* 0x0001e20000000a00 */
[----:B------:R-:W-:Y:S02]  /*5120*/  IMAD R7, R66, 0x8, R61 ;  /* 0x0000000842077824 */ /* 0x000fe400078e023d */
[----:B------:R-:W-:Y:S01]  /*5130*/  IMAD.IADD R16, R16, 0x1, R15 ;  /* 0x0000000110107824 */ /* 0x000fe200078e020f */
[----:B------:R4:W-:Y:S01]  /*5140*/  STS.64 [R9+-0x8], R24 ;  /* 0xfffff81809007388 */ /* 0x0009e20000000a00 */
[----:B------:R-:W-:-:S02]  /*5150*/  IMAD R17, R70, 0x8, R61 ;  /* 0x0000000846117824 */ /* 0x000fc400078e023d */
[----:B------:R-:W-:Y:S01]  /*5160*/  IMAD.MOV.U32 R15, RZ, RZ, R43 ;  /* 0x000000ffff0f7224 */ /* 0x000fe200078e002b */
[----:B------:R5:W-:Y:S01]  /*5170*/  STS.64 [R11+-0x8], R26 ;  /* 0xfffff81a0b007388 */ /* 0x000be20000000a00 */
[--C-:B------:R-:W-:Y:S02]  /*5180*/  IMAD R43, R16, 0x8, R61.reuse ;  /* 0x00000008102b7824 */ /* 0x100fe400078e023d */
[--C-:B0-----:R-:W-:Y:S01]  /*5190*/  IMAD R5, R12, 0x8, R61.reuse ;  /* 0x000000080c057824 */ /* 0x101fe200078e023d */
[----:B------:R0:W-:Y:S01]  /*51a0*/  STS.64 [R13+-0x8], R28 ;  /* 0xfffff81c0d007388 */ /* 0x0001e20000000a00 */
[--C-:B------:R-:W-:Y:S02]  /*51b0*/  IMAD R23, R2, 0x8, R61.reuse ;  /* 0x0000000802177824 */ /* 0x100fe400078e023d */
[--C-:B----4-:R-:W-:Y:S01]  /*51c0*/  IMAD R9, R10, 0x8, R61.reuse ;  /* 0x000000080a097824 */ /* 0x110fe200078e023d */
[----:B------:R-:W-:Y:S01]  /*51d0*/  STS.64 [R3+-0x8], R30 ;  /* 0xfffff81e03007388 */ /* 0x000fe20000000a00 */
[----:B-----5:R-:W-:-:S03]  /*51e0*/  IMAD R11, R56, 0x8, R61 ;  /* 0x00000008380b7824 */ /* 0x020fc600078e023d */
[----:B------:R-:W-:Y:S01]  /*51f0*/  STS.64 [R5+-0x8], R32 ;  /* 0xfffff82005007388 */ /* 0x000fe20000000a00 */
[----:B0-----:R-:W-:-:S03]  /*5200*/  IMAD R13, R8, 0x8, R61 ;  /* 0x00000008080d7824 */ /* 0x001fc600078e023d */
[----:B------:R-:W-:Y:S04]  /*5210*/  STS.64 [R7+-0x8], R34 ;  /* 0xfffff82207007388 */ /* 0x000fe80000000a00 */
[----:B------:R-:W-:Y:S04]  /*5220*/  STS.64 [R9+-0x8], R36 ;  /* 0xfffff82409007388 */ /* 0x000fe80000000a00 */
[----:B------:R-:W-:Y:S04]  /*5230*/  STS.64 [R11+-0x8], R38 ;  /* 0xfffff8260b007388 */ /* 0x000fe80000000a00 */
[----:B------:R-:W-:Y:S01]  /*5240*/  STS.64 [R13+-0x8], R40 ;  /* 0xfffff8280d007388 */ /* 0x000fe20000000a00 */
[----:B---3--:R-:W-:-:S03]  /*5250*/  ISETP.NE.AND P0, PT, R0, RZ, PT ;  /* 0x000000ff0000720c */ /* 0x008fc60003f05270 */
[----:B--2---:R0:W2:Y:S02]  /*5260*/  SHFL.IDX PT, R0, R75, R14, 0x1f ;  /* 0x00001f0e4b007589 */ /* 0x0040a400000e0000 */
[----:B0-----:R-:W-:-:S05]  /*5270*/  IMAD.MOV.U32 R14, RZ, RZ, R42 ;  /* 0x000000ffff0e7224 */ /* 0x001fca00078e002a */
[----:B------:R0:W-:Y:S01]  /*5280*/  STS.64 [R17+-0x8], R14 ;  /* 0xfffff80e11007388 */ /* 0x0001e20000000a00 */
[----:B--2---:R-:W-:Y:S02]  /*5290*/  IMAD.IADD R0, R57, 0x1, R0 ;  /* 0x0000000139007824 */ /* 0x004fe400078e0200 */
[--C-:B------:R-:W-:Y:S02]  /*52a0*/  IMAD R57, R6, 0x8, R61.reuse ;  /* 0x0000000806397824 */ /* 0x100fe400078e023d */
[----:B------:R-:W-:-:S03]  /*52b0*/  IMAD R25, R0, 0x8, R61 ;  /* 0x0000000800197824 */ /* 0x000fc600078e023d */
[----:B------:R0:W-:Y:S04]  /*52c0*/  STS.64 [R57+-0x8], R44 ;  /* 0xfffff82c39007388 */ /* 0x0001e80000000a00 */
[----:B------:R0:W-:Y:S04]  /*52d0*/  STS.64 [R43+-0x8], R46 ;  /* 0xfffff82e2b007388 */ /* 0x0001e80000000a00 */
[----:B------:R0:W-:Y:S04]  /*52e0*/  STS.64 [R23+-0x8], R48 ;  /* 0xfffff83017007388 */ /* 0x0001e80000000a00 */
[----:B------:R0:W-:Y:S01]  /*52f0*/  STS.64 [R25+-0x8], R50 ;  /* 0xfffff83219007388 */ /* 0x0001e20000000a00 */
[----:B------:R-:W-:Y:S05]  /*5300*/  @P0 BRA `(.L_x_83) ;  /* 0x0000000000a00947 */ /* 0x000fea0003800000 */
[----:B------:R-:W1:Y:S01]  /*5310*/  LDG.E R54, desc[UR8][R54.64] ;  /* 0x0000000836367981 */ /* 0x000e62000c1e1900 */
[----:B------:R-:W-:Y:S01]  /*5320*/  ISETP.GE.AND P0, PT, R60, 0x1, PT ;  /* 0x000000013c00780c */ /* 0x000fe20003f06270 */
[----:B0-----:R-:W-:Y:S02]  /*5330*/  IMAD.MOV.U32 R23, RZ, RZ, R18 ;  /* 0x000000ffff177224 */ /* 0x001fe400078e0012 */
[----:B-1----:R-:W-:-:S05]  /*5340*/  IMAD.IADD R22, R54, 0x1, -R63 ;  /* 0x0000000136167824 */ /* 0x002fca00078e0a3f */
[----:B------:R0:W-:Y:S05]  /*5350*/  STS [R19+0xb400], R22 ;  /* 0x00b4001613007388 */ /* 0x0001ea0000000800 */
[----:B------:R-:W-:Y:S05]  /*5360*/  @!P0 BRA `(.L_x_84) ;  /* 0x00000000006c8947 */ /* 0x000fea0003800000 */
[----:B------:R-:W-:Y:S01]  /*5370*/  BSSY B0, `(.L_x_85) ;  /* 0x0000019000007945 */ /* 0x000fe20003800000 */
[----:B0-----:R-:W-:Y:S02]  /*5380*/  IMAD.MOV.U32 R22, RZ, RZ, -0x1 ;  /* 0xffffffffff167424 */ /* 0x001fe400078e00ff */
[----:B------:R-:W-:Y:S02]  /*5390*/  IMAD.MOV.U32 R24, RZ, RZ, R60 ;  /* 0x000000ffff187224 */ /* 0x000fe400078e003c */
[----:B------:R-:W-:-:S07]  /*53a0*/  IMAD.MOV.U32 R23, RZ, RZ, R18 ;  /* 0x000000ffff177224 */ /* 0x000fce00078e0012 */
.L_x_89:
[----:B------:R-:W0:Y:S01]  /*53b0*/  LDC.64 R14, c[0x0][0x380] ;  /* 0x0000e000ff0e7b82 */ /* 0x000e220000000a00 */
[----:B------:R-:W-:Y:S01]  /*53c0*/  VIADD R27, R24, 0xffffffff ;  /* 0xffffffff181b7836 */ /* 0x000fe20000000000 */
[----:B------:R-:W-:Y:S03]  /*53d0*/  BSSY B2, `(.L_x_86) ;  /* 0x0000008000027945 */ /* 0x000fe60003800000 */
[----:B------:R-:W-:-:S04]  /*53e0*/  IMAD R25, R27, 0x100, R21 ;  /* 0x000001001b197824 */ /* 0x000fc800078e0215 */
[----:B0-----:R-:W-:-:S07]  /*53f0*/  IMAD.WIDE R14, R25, 0x4, R14 ;  /* 0x00000004190e7825 */ /* 0x001fce00078e020e */
.L_x_87:
[----:B------:R-:W-:Y:S05]  /*5400*/  YIELD ;  /* 0x0000000000007946 */ /* 0x000fea0003800000 */
[----:B------:R0:W-:Y:S06]  /*5410*/  MEMBAR.SC.CTA ;  /* 0x0000000000007992 */ /* 0x0001ec0000000000 */
[----:B0-----:R-:W2:Y:S02]  /*5420*/  LDG.E.STRONG.SYS R25, desc[UR8][R14.64] ;  /* 0x000000080e197981 */ /* 0x001ea4000c1f5900 */
[----:B--2---:R-:W-:-:S13]  /*5430*/  ISETP.NE.AND P0, PT, R25, RZ, PT ;  /* 0x000000ff1900720c */ /* 0x004fda0003f05270 */
[----:B------:R-:W-:Y:S05]  /*5440*/  @!P0 BRA `(.L_x_87) ;  /* 0xfffffffc00ec8947 */ /* 0x000fea000383ffff */
[----:B------:R-:W-:Y:S05]  /*5450*/  BSYNC B2 ;  /* 0x0000000000027941 */ /* 0x000fea0003800000 */
.L_x_86:
[----:B------:R-:W-:Y:S01]  /*5460*/  BSSY.RECONVERGENT B2, `(.L_x_88) ;  /* 0x0000006000027945 */ /* 0x000fe20003800200 */
[C---:B------:R-:W-:Y:S02]  /*5470*/  ISETP.GT.AND P0, PT, R25.reuse, -0x1, PT ;  /* 0xffffffff1900780c */ /* 0x040fe40003f04270 */
[----:B------:R-:W-:Y:S01]  /*5480*/  LOP3.LUT R14, R25, 0x3fffffff, RZ, 0xc0, !PT ;  /* 0x3fffffff190e7812 */ /* 0x000fe200078ec0ff */
[----:B------:R-:W-:Y:S05]  /*5490*/  WARPSYNC.EXCLUSIVE R22 ;  /* 0x0000000016007348 */ /* 0x000fea0003a00000 */
[----:B------:R-:W-:-:S05]  /*54a0*/  IMAD.IADD R23, R14, 0x1, R23 ;  /* 0x000000010e177824 */ /* 0x000fca00078e0217 */
[----:B------:R-:W-:-:S07]  /*54b0*/  VOTE.ANY R22, PT, P0 ;  /* 0x0000000000167806 */ /* 0x000fce00000e0100 */
[----:B------:R-:W-:Y:S05]  /*54c0*/  BSYNC.RECONVERGENT B2 ;  /* 0x0000000000027941 */ /* 0x000fea0003800200 */
.L_x_88:
[----:B------:R-:W-:Y:S01]  /*54d0*/  ISETP.GT.U32.AND P1, PT, R24, 0x1, PT ;  /* 0x000000011800780c */ /* 0x000fe20003f24070 */
[----:B------:R-:W-:-:S12]  /*54e0*/  IMAD.MOV.U32 R24, RZ, RZ, R27 ;  /* 0x000000ffff187224 */ /* 0x000fd800078e001b */
[----:B------:R-:W-:Y:S05]  /*54f0*/  @P0 BRA P1, `(.L_x_89) ;  /* 0xfffffffc00ac0947 */ /* 0x000fea000083ffff */
[----:B------:R-:W-:Y:S05]  /*5500*/  BSYNC B0 ;  /* 0x0000000000007941 */ /* 0x000fea0003800000 */
.L_x_85:
[----:B------:R1:W2:Y:S02]  /*5510*/  LDS R22, [R19+0xb400] ;  /* 0x00b4000013167984 */ /* 0x0002a40000000800 */
.L_x_84:
[----:B------:R-:W3:Y:S01]  /*5520*/  LDC.64 R14, c[0x0][0x380] ;  /* 0x0000e000ff0e7b82 */ /* 0x000ee20000000a00 */
[----:B------:R-:W-:Y:S01]  /*5530*/  IMAD R25, R60, 0x100, R21 ;  /* 0x000001003c197824 */ /* 0x000fe200078e0215 */
[----:B0-2---:R-:W-:Y:S02]  /*5540*/  IADD3 R22, PT, PT, R22, R23, -R18 ;  /* 0x0000001716167210 */ /* 0x005fe40007ffe812 */
[----:B------:R-:W-:-:S03]  /*5550*/  LOP3.LUT R23, R23, 0x80000000, RZ, 0xfc, !PT ;  /* 0x8000000017177812 */ /* 0x000fc600078efcff */
[----:B------:R2:W-:Y:S01]  /*5560*/  STS [R19+0xb400], R22 ;  /* 0x00b4001613007388 */ /* 0x0005e20000000800 */
[----:B---3--:R-:W-:-:S05]  /*5570*/  IMAD.WIDE R14, R25, 0x4, R14 ;  /* 0x00000004190e7825 */ /* 0x008fca00078e020e */
[----:B------:R2:W-:Y:S02]  /*5580*/  STG.E.STRONG.SYS desc[UR8][R14.64], R23 ;  /* 0x000000170e007986 */ /* 0x0005e4000c115908 */
.L_x_83:
[----:B------:R-:W-:Y:S05]  /*5590*/  BSYNC B1 ;  /* 0x0000000000017941 */ /* 0x000fea0003800000 */
.L_x_82:
[----:B0-2---:R-:W0:Y:S01]  /*55a0*/  LDC.64 R14, c[0x0][0x390] ;  /* 0x0000e400ff0e7b82 */ /* 0x005e220000000a00 */
[----:B------:R-:W-:Y:S01]  /*55b0*/  IMAD R24, R60, 0x1680, RZ ;  /* 0x000016803c187824 */ /* 0x000fe200078e02ff */
[----:B------:R-:W-:Y:S05]  /*55c0*/  WARPSYNC.ALL ;  /* 0x0000000000007948 */ /* 0x000fea0003800000 */
[----:B------:R-:W-:Y:S01]  /*55d0*/  VIADD R24, R24, 0x1680 ;  /* 0x0000168018187836 */ /* 0x000fe20000000000 */
[----:B------:R-:W2:Y:S01]  /*55e0*/  LDC R45, c[0x0][0x3c0] ;  /* 0x0000f000ff2d7b82 */ /* 0x000ea20000000800 */
[----:B------:R-:W-:Y:S01]  /*55f0*/  IMAD R47, R21, 0x4, R19 ;  /* 0x00000004152f7824 */ /* 0x000fe200078e0213 */
[----:B0-----:R-:W-:-:S02]  /*5600*/  ISETP.EQ.U32.AND P1, PT, R14, RZ, PT ;  /* 0x000000ff0e00720c */ /* 0x001fc40003f22070 */
[----:B--2---:R-:W-:-:S04]  /*5610*/  ISETP.GE.AND P0, PT, R24, R45, PT ;  /* 0x0000002d1800720c */ /* 0x004fc80003f06270 */
[----:B------:R-:W-:-:S04]  /*5620*/  ISETP.EQ.OR.EX P0, PT, R15, RZ, !P0, P1 ;  /* 0x000000ff0f00720c */ /* 0x000fc80004702710 */
[----:B------:R-:W-:-:S13]  /*5630*/  ISETP.GT.U32.OR P0, PT, R21, 0xff, P0 ;  /* 0x000000ff1500780c */ /* 0x000fda0000704470 */
[----:B------:R-:W1:Y:S01]  /*5640*/  @!P0 LDS R22, [R19+0xb400] ;  /* 0x00b4000013168984 */ /* 0x000e620000000800 */
[----:B------:R-:W0:Y:S02]  /*5650*/  @!P0 LDC.64 R14, c[0x0][0x390] ;  /* 0x0000e400ff0e8b82 */ /* 0x000e240000000a00 */
[----:B0-----:R-:W-:Y:S01]  /*5660*/  @!P0 IMAD.WIDE.U32 R14, R21, 0x4, R14 ;  /* 0x00000004150e8825 */ /* 0x001fe200078e000e */
[----:B-1----:R-:W-:-:S05]  /*5670*/  @!P0 IADD3 R63, PT, PT, R22, R63, R18 ;  /* 0x0000003f163f8210 */ /* 0x002fca0007ffe012 */
[----:B------:R0:W-:Y:S01]  /*5680*/  @!P0 STG.E desc[UR8][R14.64], R63 ;  /* 0x0000003f0e008986 */ /* 0x0001e2000c101908 */
[----:B------:R-:W-:Y:S01]  /*5690*/  BAR.SYNC.DEFER_BLOCKING 0x0 ;  /* 0x0000000000007b1d */ /* 0x000fe20000010000 */
[----:B------:R-:W-:-:S13]  /*56a0*/  ISETP.GT.AND P0, PT, R24, R45, PT ;  /* 0x0000002d1800720c */ /* 0x000fda0003f04270 */
[----:B0-----:R-:W-:Y:S05]  /*56b0*/  @P0 BRA `(.L_x_90) ;  /* 0x0000000800280947 */ /* 0x001fea0003800000 */
[----:B------:R-:W0:Y:S01]  /*56c0*/  LDS.64 R18, [R47] ;  /* 0x000000002f127984 */ /* 0x000e220000000a00 */
[----:B------:R-:W0:Y:S02]  /*56d0*/  LDCU UR5, c[0x0][0x3c4] ;  /* 0x00007880ff0577ac */ /* 0x000e240008000800 */
[----:B0-----:R-:W-:-:S04]  /*56e0*/  SHF.R.U64 R14, R18, UR5, R19 ;  /* 0x00000005120e7c19 */ /* 0x001fc80008001213 */
[----:B------:R-:W-:-:S05]  /*56f0*/  LOP3.LUT R14, R14, UR4, RZ, 0x30, !PT ;  /* 0x000000040e0e7c12 */ /* 0x000fca000f8e30ff */
[----:B------:R-:W-:Y:S02]  /*5700*/  IMAD R28, R14, 0x4, R61 ;  /* 0x000000040e1c7824 */ /* 0x000fe400078e023d */
[----:B------:R-:W0:Y:S03]  /*5710*/  LDC.64 R14, c[0x0][0x3a0] ;  /* 0x0000e800ff0e7b82 */ /* 0x000e260000000a00 */
[----:B------:R-:W1:Y:S02]  /*5720*/  LDS R23, [R28+0xb400] ;  /* 0x00b400001c177984 */ /* 0x000e640000000800 */
[----:B-1----:R-:W-:-:S04]  /*5730*/  IMAD.IADD R23, R23, 0x1, R21 ;  /* 0x0000000117177824 */ /* 0x002fc800078e0215 */
[----:B0-----:R-:W-:-:S05]  /*5740*/  IMAD.WIDE.U32 R24, R23, 0x8, R14 ;  /* 0x0000000817187825 */ /* 0x001fca00078e000e */
[----:B------:R-:W-:Y:S01]  /*5750*/  STG.E.64 desc[UR8][R24.64], R18 ;  /* 0x0000001218007986 */ /* 0x000fe2000c101b08 */
[----:B------:R-:W-:-:S03]  /*5760*/  NOP ;  /* 0x0000000000007918 */ /* 0x000fc60000000000 */
[----:B------:R-:W0:Y:S02]  /*5770*/  LDS.64 R22, [R47+0xc00] ;  /* 0x000c00002f167984 */ /* 0x000e240000000a00 */
[----:B0-----:R-:W-:-:S04]  /*5780*/  SHF.R.U64 R26, R22, UR5, R23 ;  /* 0x00000005161a7c19 */ /* 0x001fc80008001217 */
[----:B------:R-:W-:-:S05]  /*5790*/  LOP3.LUT R26, R26, UR4, RZ, 0x30, !PT ;  /* 0x000000041a1a7c12 */ /* 0x000fca000f8e30ff */
[----:B------:R-:W-:-:S05]  /*57a0*/  IMAD R29, R26, 0x4, R61 ;  /* 0x000000041a1d7824 */ /* 0x000fca00078e023d */
[----:B------:R-:W0:Y:S02]  /*57b0*/  LDS R27, [R29+0xb400] ;  /* 0x00b400001d1b7984 */ /* 0x000e240000000800 */
[----:B0-----:R-:W-:-:S05]  /*57c0*/  IADD3 R27, PT, PT, R21, 0x180, R27 ;  /* 0x00000180151b7810 */ /* 0x001fca0007ffe01b */
[----:B------:R-:W-:-:S05]  /*57d0*/  IMAD.WIDE.U32 R26, R27, 0x8, R14 ;  /* 0x000000081b1a7825 */ /* 0x000fca00078e000e */
        /* <DEDUP_REMOVED lines=117> */
[----:B------:R0:W-:Y:S01]  /*5f30*/  STG.E.64 desc[UR8][R14.64], R18 ;  /* 0x000000120e007986 */ /* 0x0001e2000c101b08 */
[----:B------:R-:W-:Y:S01]  /*5f40*/  NOP ;  /* 0x0000000000007918 */ /* 0x000fe20000000000 */
[----:B------:R-:W-:Y:S05]  /*5f50*/  BRA `(.L_x_91) ;  /* 0x0000000c00d07947 */ /* 0x000fea0003800000 */
.L_x_90:
[----:B------:R-:W-:Y:S01]  /*5f60*/  IMAD R23, R60, -0x1680, R45 ;  /* 0xffffe9803c177824 */ /* 0x000fe200078e022d */
[----:B------:R-:W-:Y:S01]  /*5f70*/  BSSY.RECONVERGENT B0, `(.L_x_92) ;  /* 0x000001b000007945 */ /* 0x000fe20003800200 */
[C---:B------:R-:W-:Y:S02]  /*5f80*/  VIADD R34, R21.reuse, 0x300 ;  /* 0x0000030015227836 */ /* 0x040fe40000000000 */
[C---:B------:R-:W-:Y:S01]  /*5f90*/  VIADD R32, R21.reuse, 0x180 ;  /* 0x0000018015207836 */ /* 0x040fe20000000000 */
[CC--:B------:R-:W-:Y:S01]  /*5fa0*/  ISETP.GE.AND P6, PT, R21.reuse, R23.reuse, PT ;  /* 0x000000171500720c */ /* 0x0c0fe20003fc6270 */
[C---:B------:R-:W-:Y:S01]  /*5fb0*/  VIADD R30, R21.reuse, 0x480 ;  /* 0x00000480151e7836 */ /* 0x040fe20000000000 */
[-C--:B------:R-:W-:Y:S01]  /*5fc0*/  ISETP.GE.AND P1, PT, R34, R23.reuse, PT ;  /* 0x000000172200720c */ /* 0x080fe20003f26270 */
[C---:B------:R-:W-:Y:S01]  /*5fd0*/  VIADD R28, R21.reuse, 0x600 ;  /* 0x00000600151c7836 */ /* 0x040fe20000000000 */
[-C--:B------:R-:W-:Y:S01]  /*5fe0*/  ISETP.GE.AND P5, PT, R32, R23.reuse, PT ;  /* 0x000000172000720c */ /* 0x080fe20003fa6270 */
[C---:B------:R-:W-:Y:S01]  /*5ff0*/  VIADD R26, R21.reuse, 0x780 ;  /* 0x00000780151a7836 */ /* 0x040fe20000000000 */
[----:B------:R-:W-:Y:S01]  /*6000*/  P2R R29, PR, RZ, 0x2 ;  /* 0x00000002ff1d7803 */ /* 0x000fe20000000000 */
[C---:B------:R-:W-:Y:S01]  /*6010*/  VIADD R24, R21.reuse, 0x900 ;  /* 0x0000090015187836 */ /* 0x040fe20000000000 */
[-C--:B------:R-:W-:Y:S01]  /*6020*/  ISETP.GE.AND P4, PT, R30, R23.reuse, PT ;  /* 0x000000171e00720c */ /* 0x080fe20003f86270 */
[----:B------:R-:W-:Y:S01]  /*6030*/  VIADD R22, R21, 0xa80 ;  /* 0x00000a8015167836 */ /* 0x000fe20000000000 */
[----:B------:R-:W-:-:S02]  /*6040*/  ISETP.GE.AND P3, PT, R28, R23, PT ;  /* 0x000000171c00720c */ /* 0x000fc40003f66270 */
[-C--:B------:R-:W-:Y:S02]  /*6050*/  ISETP.GE.AND P2, PT, R26, R23.reuse, PT ;  /* 0x000000171a00720c */ /* 0x080fe40003f46270 */
[----:B------:R-:W-:Y:S01]  /*6060*/  ISETP.GE.AND P1, PT, R24, R23, PT ;  /* 0x000000171800720c */ /* 0x000fe20003f26270 */
[----:B------:R-:W-:-:S12]  /*6070*/  @P6 BRA `(.L_x_93) ;  /* 0x0000000000286947 */ /* 0x000fd80003800000 */
[----:B------:R-:W0:Y:S01]  /*6080*/  LDS.64 R14, [R47] ;  /* 0x000000002f0e7984 */ /* 0x000e220000000a00 */
[----:B------:R-:W0:Y:S02]  /*6090*/  LDCU UR5, c[0x0][0x3c4] ;  /* 0x00007880ff0577ac */ /* 0x000e240008000800 */
[----:B0-----:R-:W-:-:S04]  /*60a0*/  SHF.R.U64 R18, R14, UR5, R15 ;  /* 0x000000050e127c19 */ /* 0x001fc8000800120f */
[----:B------:R-:W-:-:S05]  /*60b0*/  LOP3.LUT R18, R18, UR4, RZ, 0x30, !PT ;  /* 0x0000000412127c12 */ /* 0x000fca000f8e30ff */
[----:B------:R-:W-:Y:S02]  /*60c0*/  IMAD R25, R18, 0x4, R61 ;  /* 0x0000000412197824 */ /* 0x000fe400078e023d */
[----:B------:R-:W0:Y:S04]  /*60d0*/  LDC.64 R18, c[0x0][0x3a0] ;  /* 0x0000e800ff127b82 */ /* 0x000e280000000a00 */
[----:B------:R-:W1:Y:S02]  /*60e0*/  LDS R25, [R25+0xb400] ;  /* 0x00b4000019197984 */ /* 0x000e640000000800 */
[----:B-1----:R-:W-:-:S04]  /*60f0*/  IMAD.IADD R27, R25, 0x1, R21 ;  /* 0x00000001191b7824 */ /* 0x002fc800078e0215 */
[----:B0-----:R-:W-:-:S05]  /*6100*/  IMAD.WIDE.U32 R18, R27, 0x8, R18 ;  /* 0x000000081b127825 */ /* 0x001fca00078e0012 */
[----:B------:R0:W-:Y:S02]  /*6110*/  STG.E.64 desc[UR8][R18.64], R14 ;  /* 0x0000000e12007986 */ /* 0x0001e4000c101b08 */
.L_x_93:
[----:B------:R-:W-:Y:S05]  /*6120*/  BSYNC.RECONVERGENT B0 ;  /* 0x0000000000007941 */ /* 0x000fea0003800200 */
.L_x_92:
[----:B------:R-:W-:Y:S01]  /*6130*/  NOP ;  /* 0x0000000000007918 */ /* 0x000fe20000000000 */
[----:B------:R-:W-:Y:S01]  /*6140*/  BSSY.RECONVERGENT B0, `(.L_x_94) ;  /* 0x000000d000007945 */ /* 0x000fe20003800200 */
[----:B------:R-:W-:-:S03]  /*6150*/  ISETP.GE.AND P6, PT, R22, R23, PT ;  /* 0x000000171600720c */ /* 0x000fc60003fc6270 */
[----:B------:R-:W-:Y:S10]  /*6160*/  @P5 BRA `(.L_x_95) ;  /* 0x0000000000285947 */ /* 0x000ff40003800000 */
[----:B0-----:R-:W0:Y:S01]  /*6170*/  LDS.64 R14, [R47+0xc00] ;  /* 0x000c00002f0e7984 */ /* 0x001e220000000a00 */
        /* <DEDUP_REMOVED lines=9> */
.L_x_95:
[----:B------:R-:W-:Y:S05]  /*6210*/  BSYNC.RECONVERGENT B0 ;  /* 0x0000000000007941 */ /* 0x000fea0003800200 */
.L_x_94:
[----:B------:R-:W-:Y:S01]  /*6220*/  ISETP.NE.AND P5, PT, R29, RZ, PT ;  /* 0x000000ff1d00720c */ /* 0x000fe20003fa5270 */
[----:B------:R-:W-:Y:S01]  /*6230*/  NOP ;  /* 0x0000000000007918 */ /* 0x000fe20000000000 */
[----:B------:R-:W-:Y:S11]  /*6240*/  BSSY.RECONVERGENT B0, `(.L_x_96) ;  /* 0x000000c000007945 */ /* 0x000ff60003800200 */
[----:B------:R-:W-:Y:S05]  /*6250*/  @P5 BRA `(.L_x_97) ;  /* 0x0000000000285947 */ /* 0x000fea0003800000 */
[----:B01----:R-:W0:Y:S01]  /*6260*/  LDS.64 R14, [R47+0x1800] ;  /* 0x001800002f0e7984 */ /* 0x003e220000000a00 */
        /* <DEDUP_REMOVED lines=9> */
.L_x_97:
[----:B------:R-:W-:Y:S05]  /*6300*/  BSYNC.RECONVERGENT B0 ;  /* 0x0000000000007941 */ /* 0x000fea0003800200 */
.L_x_96:
[----:B------:R-:W-:Y:S01]  /*6310*/  NOP ;  /* 0x0000000000007918 */ /* 0x000fe20000000000 */
[----:B------:R-:W-:Y:S04]  /*6320*/  BSSY.RECONVERGENT B0, `(.L_x_98) ;  /* 0x000000c000007945 */ /* 0x000fe80003800200 */
[----:B------:R-:W-:Y:S05]  /*6330*/  @P4 BRA `(.L_x_99) ;  /* 0x0000000000284947 */ /* 0x000fea0003800000 */
[----:B012---:R-:W0:Y:S01]  /*6340*/  LDS.64 R14, [R47+0x2400] ;  /* 0x002400002f0e7984 */ /* 0x007e220000000a00 */
        /* <DEDUP_REMOVED lines=9> */
.L_x_99:
[----:B------:R-:W-:Y:S05]  /*63e0*/  BSYNC.RECONVERGENT B0 ;  /* 0x0000000000007941 */ /* 0x000fea0003800200 */
.L_x_98:
[----:B------:R-:W-:Y:S01]  /*63f0*/  NOP ;  /* 0x0000000000007918 */ /* 0x000fe20000000000 */
[----:B------:R-:W-:Y:S04]  /*6400*/  BSSY.RECONVERGENT B0, `(.L_x_100) ;  /* 0x000000c000007945 */ /* 0x000fe80003800200 */
[----:B------:R-:W-:Y:S05]  /*6410*/  @P3 BRA `(.L_x_101) ;  /* 0x0000000000283947 */ /* 0x000fea0003800000 */
[----:B0123--:R-:W0:Y:S01]  /*6420*/  LDS.64 R14, [R47+0x3000] ;  /* 0x003000002f0e7984 */ /* 0x00fe220000000a00 */
        /* <DEDUP_REMOVED lines=9> */
.L_x_101:
[----:B------:R-:W-:Y:S05]  /*64c0*/  BSYNC.RECONVERGENT B0 ;  /* 0x0000000000007941 */ /* 0x000fea0003800200 */
.L_x_100:
[----:B------:R-:W-:Y:S01]  /*64d0*/  NOP ;  /* 0x0000000000007918 */ /* 0x000fe20000000000 */
[----:B------:R-:W-:Y:S04]  /*64e0*/  BSSY.RECONVERGENT B0, `(.L_x_102) ;  /* 0x000000c000007945 */ /* 0x000fe80003800200 */
[----:B------:R-:W-:Y:S05]  /*64f0*/  @P2 BRA `(.L_x_103) ;  /* 0x0000000000282947 */ /* 0x000fea0003800000 */
[----:B01234-:R-:W0:Y:S01]  /*6500*/  LDS.64 R14, [R47+0x3c00] ;  /* 0x003c00002f0e7984 */ /* 0x01fe220000000a00 */
        /* <DEDUP_REMOVED lines=9> */
.L_x_103:
[----:B------:R-:W-:Y:S05]  /*65a0*/  BSYNC.RECONVERGENT B0 ;  /* 0x0000000000007941 */ /* 0x000fea0003800200 */
.L_x_102:
[----:B------:R-:W-:Y:S01]  /*65b0*/  NOP ;  /* 0x0000000000007918 */ /* 0x000fe20000000000 */
[----:B------:R-:W-:Y:S01]  /*65c0*/  BSSY.RECONVERGENT B0, `(.L_x_104) ;  /* 0x000000d000007945 */ /* 0x000fe20003800200 */
[----:B------:R-:W-:-:S03]  /*65d0*/  LOP3.LUT R30, R21, 0xc00, RZ, 0xfc, !PT ;  /* 0x00000c00151e7812 */ /* 0x000fc600078efcff */
        /* <DEDUP_REMOVED lines=11> */
.L_x_105:
[----:B------:R-:W-:Y:S05]  /*6690*/  BSYNC.RECONVERGENT B0 ;  /* 0x0000000000007941 */ /* 0x000fea0003800200 */
.L_x_104:
[----:B------:R-:W-:Y:S01]  /*66a0*/  NOP ;  /* 0x0000000000007918 */ /* 0x000fe20000000000 */
[----:B------:R-:W-:Y:S01]  /*66b0*/  BSSY.RECONVERGENT B0, `(.L_x_106) ;  /* 0x000000d000007945 */ /* 0x000fe20003800200 */
[----:B------:R-:W-:-:S03]  /*66c0*/  VIADD R32, R21, 0xd80 ;  /* 0x00000d8015207836 */ /* 0x000fc60000000000 */
[----:B------:R-:W-:Y:S05]  /*66d0*/  @P6 BRA `(.L_x_107) ;  /* 0x0000000000286947 */ /* 0x000fea0003800000 */
[----:B01234-:R-:W0:Y:S01]  /*66e0*/  LDS.64 R14, [R47+0x5400] ;  /* 0x005400002f0e7984 */ /* 0x01fe220000000a00 */
        /* <DEDUP_REMOVED lines=8> */
[----:B------:R0:W-:Y:S02]  /*6770*/  STG.E.64 desc[UR8][R18.64], R14 ;  /* 0x0000000e12007986 */ /* 0x0001e4000c101b08 */
.L_x_107:
[----:B------:R-:W-:Y:S05]  /*6780*/  BSYNC.RECONVERGENT B0 ;  /* 0x0000000000007941 */ /* 0x000fea0003800200 */
.L_x_106:
[-C--:B------:R-:W-:Y:S01]  /*6790*/  ISETP.GE.AND P6, PT, R30, R23.reuse, PT ;  /* 0x000000171e00720c */ /* 0x080fe20003fc6270 */
[C---:B------:R-:W-:Y:S01]  /*67a0*/  VIADD R34, R21.reuse, 0xf00 ;  /* 0x00000f0015227836 */ /* 0x040fe20000000000 */
[-C--:B------:R-:W-:Y:S01]  /*67b0*/  ISETP.GE.AND P3, PT, R32, R23.reuse, PT ;  /* 0x000000172000720c */ /* 0x080fe20003f66270 */
[C---:B------:R-:W-:Y:S01]  /*67c0*/  VIADD R28, R21.reuse, 0x1080 ;  /* 0x00001080151c7836 */ /* 0x040fe20000000000 */
[----:B------:R-:W-:Y:S01]  /*67d0*/  NOP ;  /* 0x0000000000007918 */ /* 0x000fe20000000000 */
[C---:B------:R-:W-:Y:S01]  /*67e0*/  VIADD R26, R21.reuse, 0x1200 ;  /* 0x00001200151a7836 */ /* 0x040fe20000000000 */
[----:B------:R-:W-:Y:S01]  /*67f0*/  BSSY.RECONVERGENT B0, `(.L_x_108) ;  /* 0x0000014000007945 */ /* 0x000fe20003800200 */
[C---:B------:R-:W-:Y:S01]  /*6800*/  VIADD R24, R21.reuse, 0x1380 ;  /* 0x0000138015187836 */ /* 0x040fe20000000000 */
[----:B------:R-:W-:Y:S01]  /*6810*/  P2R R27, PR, RZ, 0x8 ;  /* 0x00000008ff1b7803 */ /* 0x000fe20000000000 */
[----:B01234-:R-:W-:Y:S01]  /*6820*/  VIADD R14, R21, 0x1500 ;  /* 0x00001500150e7836 */ /* 0x01ffe20000000000 */
[----:B------:R-:W-:-:S02]  /*6830*/  ISETP.GE.AND P1, PT, R34, R23, PT ;  /* 0x000000172200720c */ /* 0x000fc40003f26270 */
[-C--:B------:R-:W-:Y:S02]  /*6840*/  ISETP.GE.AND P2, PT, R28, R23.reuse, PT ;  /* 0x000000171c00720c */ /* 0x080fe40003f46270 */
[-C--:B------:R-:W-:Y:S02]  /*6850*/  ISETP.GE.AND P3, PT, R26, R23.reuse, PT ;  /* 0x000000171a00720c */ /* 0x080fe40003f66270 */
[-C--:B------:R-:W-:Y:S02]  /*6860*/  ISETP.GE.AND P4, PT, R24, R23.reuse, PT ;  /* 0x000000171800720c */ /* 0x080fe40003f86270 */
[----:B------:R-:W-:Y:S01]  /*6870*/  ISETP.GE.AND P5, PT, R14, R23, PT ;  /* 0x000000170e00720c */ /* 0x000fe20003fa6270 */
[----:B------:R-:W-:-:S12]  /*6880*/  @P6 BRA `(.L_x_109) ;  /* 0x0000000000286947 */ /* 0x000fd80003800000 */
[----:B------:R-:W0:Y:S01]  /*6890*/  LDS.64 R18, [R47+0x6000] ;  /* 0x006000002f127984 */ /* 0x000e220000000a00 */
        /* <DEDUP_REMOVED lines=9> */
.L_x_109:
[----:B------:R-:W-:Y:S05]  /*6930*/  BSYNC.RECONVERGENT B0 ;  /* 0x0000000000007941 */ /* 0x000fea0003800200 */
.L_x_108:
[----:B------:R-:W-:Y:S01]  /*6940*/  ISETP.NE.AND P6, PT, R27, RZ, PT ;  /* 0x000000ff1b00720c */ /* 0x000fe20003fc5270 */
[----:B------:R-:W-:Y:S01]  /*6950*/  NOP ;  /* 0x0000000000007918 */ /* 0x000fe20000000000 */
[----:B------:R-:W-:Y:S11]  /*6960*/  BSSY.RECONVERGENT B0, `(.L_x_110) ;  /* 0x000000c000007945 */ /* 0x000ff60003800200 */
[----:B------:R-:W-:Y:S05]  /*6970*/  @P6 BRA `(.L_x_111) ;  /* 0x0000000000286947 */ /* 0x000fea0003800000 */
        /* <DEDUP_REMOVED lines=10> */
.L_x_111:
[----:B------:R-:W-:Y:S05]  /*6a20*/  BSYNC.RECONVERGENT B0 ;  /* 0x0000000000007941 */ /* 0x000fea0003800200 */
.L_x_110:
[----:B------:R-:W-:Y:S01]  /*6a30*/  NOP ;  /* 0x0000000000007918 */ /* 0x000fe20000000000 */
[----:B------:R-:W-:Y:S04]  /*6a40*/  BSSY.RECONVERGENT B0, `(.L_x_112) ;  /* 0x000000c000007945 */ /* 0x000fe80003800200 */
        /* <DEDUP_REMOVED lines=11> */
.L_x_113:
[----:B------:R-:W-:Y:S05]  /*6b00*/  BSYNC.RECONVERGENT B0 ;  /* 0x0000000000007941 */ /* 0x000fea0003800200 */
.L_x_112:
        /* <DEDUP_REMOVED lines=13> */
.L_x_115:
[----:B------:R-:W-:Y:S05]  /*6be0*/  BSYNC.RECONVERGENT B0 ;  /* 0x0000000000007941 */ /* 0x000fea0003800200 */
.L_x_114:
        /* <DEDUP_REMOVED lines=13> */
.L_x_117:
[----:B------:R-:W-:Y:S05]  /*6cc0*/  BSYNC.RECONVERGENT B0 ;  /* 0x0000000000007941 */ /* 0x000fea0003800200 */
.L_x_116:
        /* <DEDUP_REMOVED lines=13> */
.L_x_119:
[----:B------:R-:W-:Y:S05]  /*6da0*/  BSYNC.RECONVERGENT B0 ;  /* 0x0000000000007941 */ /* 0x000fea0003800200 */
.L_x_118:
        /* <DEDUP_REMOVED lines=13> */
.L_x_121:
[----:B------:R-:W-:Y:S05]  /*6e80*/  BSYNC.RECONVERGENT B0 ;  /* 0x0000000000007941 */ /* 0x000fea0003800200 */
.L_x_120:
[----:B------:R-:W-:Y:S01]  /*6e90*/  NOP ;  /* 0x0000000000007918 */ /* 0x000fe20000000000 */
.L_x_91:
[----:B------:R0:W5:Y:S01]  /*6ea0*/  @!P0 LDG.E R71, desc[UR8][R52.64] ;  /* 0x0000000834478981 */ /* 0x000162000c1e1900 */
[----:B------:R-:W1:Y:S03]  /*6eb0*/  LDCU UR5, c[0x0][0x3c4] ;  /* 0x00007880ff0577ac */ /* 0x000e660008000800 */
[----:B------:R0:W5:Y:S04]  /*6ec0*/  @!P0 LDG.E R69, desc[UR8][R52.64+0x80] ;  /* 0x0000800834458981 */ /* 0x000168000c1e1900 */
        /* <DEDUP_REMOVED lines=13> */
[----:B0-----:R-:W0:Y:S04]  /*6fa0*/  LDS.64 R14, [R47] ;  /* 0x000000002f0e7984 */ /* 0x001e280000000a00 */
[----:B-1234-:R-:W1:Y:S04]  /*6fb0*/  LDS.64 R18, [R47+0xc00] ;  /* 0x000c00002f127984 */ /* 0x01ee680000000a00 */
[----:B------:R-:W2:Y:S04]  /*6fc0*/  LDS.64 R22, [R47+0x1800] ;  /* 0x001800002f167984 */ /* 0x000ea80000000a00 */
[----:B------:R-:W3:Y:S04]  /*6fd0*/  LDS.64 R24, [R47+0x4800] ;  /* 0x004800002f187984 */ /* 0x000ee80000000a00 */
[----:B------:R-:W4:Y:S04]  /*6fe0*/  LDS.64 R26, [R47+0x5400] ;  /* 0x005400002f1a7984 */ /* 0x000f280000000a00 */
[----:B------:R-:W4:Y:S04]  /*6ff0*/  LDS.64 R28, [R47+0x6000] ;  /* 0x006000002f1c7984 */ /* 0x000f280000000a00 */
[----:B------:R-:W-:Y:S04]  /*7000*/  LDS.64 R30, [R47+0x6c00] ;  /* 0x006c00002f1e7984 */ /* 0x000fe80000000a00 */
[----:B------:R-:W4:Y:S04]  /*7010*/  LDS.64 R32, [R47+0x7800] ;  /* 0x007800002f207984 */ /* 0x000f280000000a00 */
[----:B------:R-:W4:Y:S04]  /*7020*/  LDS.64 R34, [R47+0x8400] ;  /* 0x008400002f227984 */ /* 0x000f280000000a00 */
[----:B------:R-:W4:Y:S01]  /*7030*/  LDS.64 R36, [R47+0x9000] ;  /* 0x009000002f247984 */ /* 0x000f220000000a00 */
[----:B0-----:R-:W-:-:S03]  /*7040*/  SHF.R.U64 R72, R14, UR5, R15 ;  /* 0x000000050e487c19 */ /* 0x001fc6000800120f */
[----:B------:R-:W-:Y:S01]  /*7050*/  LDS.64 R38, [R47+0x9c00] ;  /* 0x009c00002f267984 */ /* 0x000fe20000000a00 */
[----:B-1----:R-:W-:-:S03]  /*7060*/  SHF.R.U64 R73, R18, UR5, R19 ;  /* 0x0000000512497c19 */ /* 0x002fc60008001213 */
[----:B------:R-:W0:Y:S01]  /*7070*/  LDS.64 R14, [R47+0x2400] ;  /* 0x002400002f0e7984 */ /* 0x000e220000000a00 */
[----:B--2---:R-:W-:-:S03]  /*7080*/  SHF.R.U64 R74, R22, UR5, R23 ;  /* 0x00000005164a7c19 */ /* 0x004fc60008001217 */
[----:B------:R-:W1:Y:S01]  /*7090*/  LDS.64 R18, [R47+0x3000] ;  /* 0x003000002f127984 */ /* 0x000e620000000a00 */
[----:B---3--:R-:W-:-:S03]  /*70a0*/  SHF.R.U64 R24, R24, UR5, R25 ;  /* 0x0000000518187c19 */ /* 0x008fc60008001219 */
[----:B------:R-:W2:Y:S01]  /*70b0*/  LDS.64 R22, [R47+0x3c00] ;  /* 0x003c00002f167984 */ /* 0x000ea20000000a00 */
[----:B----4-:R-:W-:-:S03]  /*70c0*/  SHF.R.U64 R26, R26, UR5, R27 ;  /* 0x000000051a1a7c19 */ /* 0x010fc6000800121b */
[----:B------:R-:W3:Y:S01]  /*70d0*/  LDS.64 R40, [R47+0xa800] ;  /* 0x00a800002f287984 */ /* 0x000ee20000000a00 */
[----:B------:R-:W-:Y:S02]  /*70e0*/  SHF.R.U64 R28, R28, UR5, R29 ;  /* 0x000000051c1c7c19 */ /* 0x000fe4000800121d */
[----:B------:R-:W-:Y:S02]  /*70f0*/  LOP3.LUT R72, R72, UR4, RZ, 0x30, !PT ;  /* 0x0000000448487c12 */ /* 0x000fe4000f8e30ff */
[----:B------:R-:W-:Y:S02]  /*7100*/  LOP3.LUT R73, R73, UR4, RZ, 0x30, !PT ;  /* 0x0000000449497c12 */ /* 0x000fe4000f8e30ff */
[----:B------:R-:W-:Y:S02]  /*7110*/  SHF.R.U64 R29, R32, UR5, R33 ;  /* 0x00000005201d7c19 */ /* 0x000fe40008001221 */
[----:B------:R-:W-:Y:S02]  /*7120*/  SHF.R.U64 R27, R34, UR5, R35 ;  /* 0x00000005221b7c19 */ /* 0x000fe40008001223 */
[----:B------:R-:W-:-:S02]  /*7130*/  SHF.R.U64 R25, R36, UR5, R37 ;  /* 0x0000000524197c19 */ /* 0x000fc40008001225 */
[----:B------:R-:W-:Y:S02]  /*7140*/  LOP3.LUT R74, R74, UR4, RZ, 0x30, !PT ;  /* 0x000000044a4a7c12 */ /* 0x000fe4000f8e30ff */
[----:B------:R-:W-:Y:S02]  /*7150*/  LOP3.LUT R24, R24, UR4, RZ, 0x30, !PT ;  /* 0x0000000418187c12 */ /* 0x000fe4000f8e30ff */
[----:B0-----:R-:W-:Y:S02]  /*7160*/  SHF.R.U64 R14, R14, UR5, R15 ;  /* 0x000000050e0e7c19 */ /* 0x001fe4000800120f */
[----:B------:R-:W-:Y:S02]  /*7170*/  SHF.R.U64 R15, R30, UR5, R31 ;  /* 0x000000051e0f7c19 */ /* 0x000fe4000800121f */
[----:B-1----:R-:W-:Y:S02]  /*7180*/  SHF.R.U64 R18, R18, UR5, R19 ;  /* 0x0000000512127c19 */ /* 0x002fe40008001213 */
[----:B--2---:R-:W-:-:S02]  /*7190*/  SHF.R.U64 R22, R22, UR5, R23 ;  /* 0x0000000516167c19 */ /* 0x004fc40008001217 */
[----:B------:R-:W-:Y:S02]  /*71a0*/  SHF.R.U64 R23, R38, UR5, R39 ;  /* 0x0000000526177c19 */ /* 0x000fe40008001227 */
[----:B---3--:R-:W-:Y:S02]  /*71b0*/  SHF.R.U64 R19, R40, UR5, R41 ;  /* 0x0000000528137c19 */ /* 0x008fe40008001229 */
[----:B------:R-:W-:Y:S02]  /*71c0*/  LOP3.LUT R14, R14, UR4, RZ, 0x30, !PT ;  /* 0x000000040e0e7c12 */ /* 0x000fe4000f8e30ff */
[----:B------:R-:W-:Y:S02]  /*71d0*/  LOP3.LUT R18, R18, UR4, RZ, 0x30, !PT ;  /* 0x0000000412127c12 */ /* 0x000fe4000f8e30ff */
[----:B------:R-:W-:Y:S02]  /*71e0*/  LOP3.LUT R22, R22, UR4, RZ, 0x30, !PT ;  /* 0x0000000416167c12 */ /* 0x000fe4000f8e30ff */
[----:B------:R-:W-:-:S02]  /*71f0*/  LOP3.LUT R26, R26, UR4, RZ, 0x30, !PT ;  /* 0x000000041a1a7c12 */ /* 0x000fc4000f8e30ff */
[----:B------:R-:W-:Y:S02]  /*7200*/  LOP3.LUT R28, R28, UR4, RZ, 0x30, !PT ;  /* 0x000000041c1c7c12 */ /* 0x000fe4000f8e30ff */
[----:B------:R-:W-:Y:S02]  /*7210*/  LOP3.LUT R15, R15, UR4, RZ, 0x30, !PT ;  /* 0x000000040f0f7c12 */ /* 0x000fe4000f8e30ff */
[----:B------:R-:W-:Y:S02]  /*7220*/  LOP3.LUT R29, R29, UR4, RZ, 0x30, !PT ;  /* 0x000000041d1d7c12 */ /* 0x000fe4000f8e30ff */
[----:B------:R-:W-:Y:S02]  /*7230*/  LOP3.LUT R27, R27, UR4, RZ, 0x30, !PT ;  /* 0x000000041b1b7c12 */ /* 0x000fe4000f8e30ff */
[----:B------:R-:W-:Y:S02]  /*7240*/  LOP3.LUT R25, R25, UR4, RZ, 0x30, !PT ;  /* 0x0000000419197c12 */ /* 0x000fe4000f8e30ff */
[----:B------:R-:W-:-:S02]  /*7250*/  LOP3.LUT R23, R23, UR4, RZ, 0x30, !PT ;  /* 0x0000000417177c12 */ /* 0x000fc4000f8e30ff */
[----:B------:R-:W-:Y:S01]  /*7260*/  LOP3.LUT R19, R19, UR4, RZ, 0x30, !PT ;  /* 0x0000000413137c12 */ /* 0x000fe2000f8e30ff */
[----:B------:R-:W-:Y:S06]  /*7270*/  @!P0 BRA `(.L_x_122) ;  /* 0x0000000000b48947 */ /* 0x000fec0003800000 */
        /* <DEDUP_REMOVED lines=14> */
[----:B-----5:R0:W5:Y:S01]  /*7360*/  @!P4 LDG.E R71, desc[UR8][R52.64] ;  /* 0x000000083447c981 */ /* 0x020162000c1e1900 */
        /* <DEDUP_REMOVED lines=16> */
[C---:B------:R-:W-:Y:S02]  /*7470*/  VIADD R33, R59.reuse, 0x1a0 ;  /* 0x000001a03b217836 */ /* 0x040fe40000000000 */
[----:B------:R-:W-:Y:S01]  /*7480*/  VIADD R59, R59, 0x1c0 ;  /* 0x000001c03b3b7836 */ /* 0x000fe20000000000 */
[----:B------:R0:W5:Y:S01]  /*7490*/  @!P4 LDG.E R55, desc[UR8][R52.64+0x300] ;  /* 0x000300083437c981 */ /* 0x000162000c1e1900 */
[----:B------:R-:W-:-:S03]  /*74a0*/  ISETP.GE.AND P4, PT, R31, R30, PT ;  /* 0x0000001e1f00720c */ /* 0x000fc60003f86270 */
        /* <DEDUP_REMOVED lines=10> */
.L_x_122:
[----:B------:R-:W1:Y:S08]  /*7550*/  S2UR UR6, SR_CgaCtaId ;  /* 0x00000000000679c3 */ /* 0x000e700000008800 */
[----:B------:R-:W-:Y:S01]  /*7560*/  BAR.SYNC.DEFER_BLOCKING 0x0 ;  /* 0x0000000000007b1d */ /* 0x000fe20000010000 */
[----:B------:R-:W-:Y:S02]  /*7570*/  IMAD R64, R64, -0x4, R3 ;  /* 0xfffffffc40407824 */ /* 0x000fe400078e0203 */
[----:B------:R-:W-:-:S02]  /*7580*/  IMAD R66, R66, -0x4, R7 ;  /* 0xfffffffc42427824 */ /* 0x000fc400078e0207 */
[----:B------:R-:W-:Y:S01]  /*7590*/  IMAD R70, R70, -0x4, R17 ;  /* 0xfffffffc46467824 */ /* 0x000fe200078e0211 */
[----:B------:R-:W-:Y:S02]  /*75a0*/  UMOV UR4, 0x400 ;  /* 0x0000040000047882 */ /* 0x000fe40000000000 */
[----:B------:R-:W2:Y:S01]  /*75b0*/  S2UR UR5, SR_CgaCtaId ;  /* 0x00000000000579c3 */ /* 0x000ea20000008800 */
[----:B------:R-:W-:Y:S02]  /*75c0*/  IMAD R12, R12, -0x4, R5 ;  /* 0xfffffffc0c0c7824 */ /* 0x000fe400078e0205 */
[----:B------:R-:W-:Y:S02]  /*75d0*/  IMAD R9, R10, -0x4, R9 ;  /* 0xfffffffc0a097824 */ /* 0x000fe400078e0209 */
[----:B------:R-:W-:Y:S02]  /*75e0*/  IMAD R56, R56, -0x4, R11 ;  /* 0xfffffffc38387824 */ /* 0x000fe400078e020b */
[----:B------:R-:W-:-:S02]  /*75f0*/  IMAD R13, R8, -0x4, R13 ;  /* 0xfffffffc080d7824 */ /* 0x000fc400078e020d */
[----:B------:R-:W-:Y:S02]  /*7600*/  IMAD R57, R6, -0x4, R57 ;  /* 0xfffffffc06397824 */ /* 0x000fe400078e0239 */
[----:B------:R-:W-:Y:S02]  /*7610*/  IMAD R43, R16, -0x4, R43 ;  /* 0xfffffffc102b7824 */ /* 0x000fe400078e022b */
[C---:B------:R-:W-:Y:S02]  /*7620*/  VIADD R6, R21.reuse, 0x1080 ;  /* 0x0000108015067836 */ /* 0x040fe40000000000 */
[C---:B------:R-:W-:Y:S01]  /*7630*/  VIADD R36, R21.reuse, 0x300 ;  /* 0x0000030015247836 */ /* 0x040fe20000000000 */
[----:B-1----:R-:W-:Y:S01]  /*7640*/  ULEA UR6, UR6, UR4, 0x18 ;  /* 0x0000000406067291 */ /* 0x002fe2000f8ec0ff */
[C---:B------:R-:W-:Y:S02]  /*7650*/  VIADD R16, R21.reuse, 0x780 ;  /* 0x0000078015107836 */ /* 0x040fe40000000000 */
[----:B------:R-:W-:-:S02]  /*7660*/  VIADD R30, R21, 0x600 ;  /* 0x00000600151e7836 */ /* 0x000fc40000000000 */
[C---:B------:R-:W-:Y:S01]  /*7670*/  VIADD R8, R21.reuse, 0xd80 ;  /* 0x00000d8015087836 */ /* 0x040fe20000000000 */
[----:B------:R-:W-:Y:S01]  /*7680*/  LEA R3, R68, UR6, 0x3 ;  /* 0x0000000644037c11 */ /* 0x000fe2000f8e18ff */
[C---:B------:R-:W-:Y:S01]  /*7690*/  VIADD R10, R21.reuse, 0xa80 ;  /* 0x00000a80150a7836 */ /* 0x040fe20000000000 */
[----:B--2---:R-:W-:Y:S01]  /*76a0*/  ULEA UR4, UR5, UR4, 0x18 ;  /* 0x0000000405047291 */ /* 0x004fe2000f8ec0ff */
[----:B------:R-:W-:Y:S01]  /*76b0*/  LEA R7, R62, UR6, 0x3 ;  /* 0x000000063e077c11 */ /* 0x000fe2000f8e18ff */
[----:B------:R-:W-:Y:S01]  /*76c0*/  VIADD R32, R21, 0x480 ;  /* 0x0000048015207836 */ /* 0x000fe20000000000 */
[----:B------:R-:W-:Y:S01]  /*76d0*/  LEA R17, R4, UR6, 0x3 ;  /* 0x0000000604117c11 */ /* 0x000fe2000f8e18ff */
[----:B------:R-:W-:Y:S02]  /*76e0*/  IMAD R68, R68, -0x4, R3 ;  /* 0xfffffffc44447824 */ /* 0x000fe400078e0203 */
[----:B------:R-:W-:Y:S01]  /*76f0*/  LEA R3, R58, UR4, 0x3 ;  /* 0x000000043a037c11 */ /* 0x000fe2000f8e18ff */
[----:B------:R-:W-:Y:S01]  /*7700*/  IMAD R62, R62, -0x4, R7 ;  /* 0xfffffffc3e3e7824 */ /* 0x000fe200078e0207 */
[----:B------:R-:W-:Y:S01]  /*7710*/  LEA R5, R2, UR4, 0x3 ;  /* 0x0000000402057c11 */ /* 0x000fe2000f8e18ff */
[----:B------:R-:W-:Y:S01]  /*7720*/  IMAD R4, R4, -0x4, R17 ;  /* 0xfffffffc04047824 */ /* 0x000fe200078e0211 */
[----:B-----5:R-:W-:Y:S01]  /*7730*/  STS [R68+-0x4], R71 ;  /* 0xfffffc4744007388 */ /* 0x020fe20000000800 */
[----:B------:R-:W-:Y:S01]  /*7740*/  IMAD R58, R58, -0x4, R3 ;  /* 0xfffffffc3a3a7824 */ /* 0x000fe200078e0203 */
[----:B------:R-:W-:Y:S01]  /*7750*/  LEA R11, R0, UR4, 0x3 ;  /* 0x00000004000b7c11 */ /* 0x000fe2000f8e18ff */
[----:B------:R-:W-:-:S02]  /*7760*/  IMAD R3, R2, -0x4, R5 ;  /* 0xfffffffc02037824 */ /* 0x000fc400078e0205 */
[C---:B------:R-:W-:Y:S01]  /*7770*/  VIADD R5, R21.reuse, 0x1200 ;  /* 0x0000120015057836 */ /* 0x040fe20000000000 */
[----:B------:R-:W-:Y:S01]  /*7780*/  STS [R58+-0x4], R69 ;  /* 0xfffffc453a007388 */ /* 0x000fe20000000800 */
[----:B------:R-:W-:Y:S02]  /*7790*/  IMAD R11, R0, -0x4, R11 ;  /* 0xfffffffc000b7824 */ /* 0x000fe400078e020b */
[C---:B------:R-:W-:Y:S01]  /*77a0*/  VIADD R0, R21.reuse, 0x1500 ;  /* 0x0000150015007836 */ /* 0x040fe20000000000 */
[----:B------:R-:W-:Y:S01]  /*77b0*/  STS [R62+-0x4], R67 ;  /* 0xfffffc433e007388 */ /* 0x000fe20000000800 */
[C---:B------:R-:W-:Y:S02]  /*77c0*/  VIADD R7, R21.reuse, 0xf00 ;  /* 0x00000f0015077836 */ /* 0x040fe40000000000 */
[C---:B------:R-:W-:Y:S01]  /*77d0*/  VIADD R38, R21.reuse, 0x180 ;  /* 0x0000018015267836 */ /* 0x040fe20000000000 */
[----:B------:R1:W-:Y:S04]  /*77e0*/  STS [R4+-0x4], R65 ;  /* 0xfffffc4104007388 */ /* 0x0003e80000000800 */
[----:B------:R-:W-:Y:S04]  /*77f0*/  STS [R64+-0x4], R63 ;  /* 0xfffffc3f40007388 */ /* 0x000fe80000000800 */
[----:B------:R2:W-:Y:S01]  /*7800*/  STS [R12+-0x4], R61 ;  /* 0xfffffc3d0c007388 */ /* 0x0005e20000000800 */
[----:B-1----:R-:W-:-:S03]  /*7810*/  VIADD R4, R21, 0x1380 ;  /* 0x0000138015047836 */ /* 0x002fc60000000000 */
[----:B------:R-:W-:Y:S04]  /*7820*/  STS [R66+-0x4], R55 ;  /* 0xfffffc3742007388 */ /* 0x000fe80000000800 */
[----:B------:R1:W-:Y:S01]  /*7830*/  STS [R9+-0x4], R54 ;  /* 0xfffffc3609007388 */ /* 0x0003e20000000800 */
[----:B--2---:R-:W-:-:S03]  /*7840*/  VIADD R12, R21, 0x900 ;  /* 0x00000900150c7836 */ /* 0x004fc60000000000 */
[----:B------:R2:W-:Y:S04]  /*7850*/  STS [R56+-0x4], R51 ;  /* 0xfffffc3338007388 */ /* 0x0005e80000000800 */
[----:B------:R2:W-:Y:S01]  /*7860*/  STS [R13+-0x4], R50 ;  /* 0xfffffc320d007388 */ /* 0x0005e20000000800 */
[----:B-1----:R-:W-:-:S03]  /*7870*/  LOP3.LUT R9, R21, 0xc00, RZ, 0xfc, !PT ;  /* 0x00000c0015097812 */ /* 0x002fc600078efcff */
[----:B------:R2:W-:Y:S04]  /*7880*/  STS [R70+-0x4], R49 ;  /* 0xfffffc3146007388 */ /* 0x0005e80000000800 */
[----:B------:R2:W-:Y:S04]  /*7890*/  STS [R57+-0x4], R48 ;  /* 0xfffffc3039007388 */ /* 0x0005e80000000800 */
[----:B------:R2:W-:Y:S04]  /*78a0*/  STS [R43+-0x4], R46 ;  /* 0xfffffc2e2b007388 */ /* 0x0005e80000000800 */
[----:B------:R2:W-:Y:S04]  /*78b0*/  STS [R3+-0x4], R44 ;  /* 0xfffffc2c03007388 */ /* 0x0005e80000000800 */
[----:B------:R2:W-:Y:S01]  /*78c0*/  STS [R11+-0x4], R42 ;  /* 0xfffffc2a0b007388 */ /* 0x0005e20000000800 */
[----:B------:R-:W-:Y:S06]  /*78d0*/  BAR.SYNC.DEFER_BLOCKING 0x0 ;  /* 0x0000000000007b1d */ /* 0x000fec0000010000 */
[----:B------:R-:W-:Y:S05]  /*78e0*/  @P0 BRA `(.L_x_123) ;  /* 0x0000000400b00947 */ /* 0x000fea0003800000 */
[----:B------:R-:W-:Y:S01]  /*78f0*/  LEA R72, R72, UR4, 0x2 ;  /* 0x0000000448487c11 */ /* 0x000fe2000f8e10ff */
[----:B------:R-:W-:Y:S01]  /*7900*/  IMAD R47, R21, -0x4, R47 ;  /* 0xfffffffc152f7824 */ /* 0x000fe200078e022f */
[----:B--2---:R-:W1:Y:S01]  /*7910*/  LDC.64 R2, c[0x0][0x3b0] ;  /* 0x0000ec00ff027b82 */ /* 0x004e620000000a00 */
[----:B------:R-:W-:Y:S02]  /*7920*/  LEA R73, R73, UR4, 0x2 ;  /* 0x0000000449497c11 */ /* 0x000fe4000f8e10ff */
[----:B------:R-:W2:Y:S01]  /*7930*/  LDS R13, [R72+0xb400] ;  /* 0x00b40000480d7984 */ /* 0x000ea20000000800 */
[----:B------:R-:W-:Y:S02]  /*7940*/  LEA R74, R74, UR4, 0x2 ;  /* 0x000000044a4a7c11 */ /* 0x000fe4000f8e10ff */
[----:B------:R-:W-:Y:S01]  /*7950*/  LEA R14, R14, UR4, 0x2 ;  /* 0x000000040e0e7c11 */ /* 0x000fe2000f8e10ff */
[----:B------:R-:W3:Y:S01]  /*7960*/  LDS R11, [R47] ;  /* 0x000000002f0b7984 */ /* 0x000ee20000000800 */
[----:B------:R-:W-:-:S02]  /*7970*/  LEA R18, R18, UR4, 0x2 ;  /* 0x0000000412127c11 */ /* 0x000fc4000f8e10ff */
[----:B------:R-:W-:Y:S02]  /*7980*/  LEA R22, R22, UR4, 0x2 ;  /* 0x0000000416167c11 */ /* 0x000fe4000f8e10ff */
[----:B------:R-:W-:Y:S02]  /*7990*/  LEA R24, R24, UR4, 0x2 ;  /* 0x0000000418187c11 */ /* 0x000fe4000f8e10ff */
[----:B------:R-:W-:Y:S02]  /*79a0*/  LEA R26, R26, UR4, 0x2 ;  /* 0x000000041a1a7c11 */ /* 0x000fe4000f8e10ff */
[----:B------:R-:W-:Y:S02]  /*79b0*/  LEA R29, R29, UR4, 0x2 ;  /* 0x000000041d1d7c11 */ /* 0x000fe4000f8e10ff */
[----:B------:R-:W-:Y:S02]  /*79c0*/  LEA R27, R27, UR4, 0x2 ;  /* 0x000000041b1b7c11 */ /* 0x000fe4000f8e10ff */
[----:B------:R-:W-:-:S02]  /*79d0*/  LEA R25, R25, UR4, 0x2 ;  /* 0x0000000419197c11 */ /* 0x000fc4000f8e10ff */
[----:B------:R-:W-:Y:S02]  /*79e0*/  LEA R23, R23, UR4, 0x2 ;  /* 0x0000000417177c11 */ /* 0x000fe4000f8e10ff */
[----:B------:R-:W-:Y:S01]  /*79f0*/  LEA R19, R19, UR4, 0x2 ;  /* 0x0000000413137c11 */ /* 0x000fe2000f8e10ff */
[----:B--2---:R-:W-:-:S04]  /*7a00*/  IMAD.IADD R21, R13, 0x1, R21 ;  /* 0x000000010d157824 */ /* 0x004fc800078e0215 */
[----:B-1----:R-:W-:-:S05]  /*7a10*/  IMAD.WIDE.U32 R20, R21, 0x4, R2 ;  /* 0x0000000415147825 */ /* 0x002fca00078e0002 */
[----:B---3--:R-:W-:Y:S01]  /*7a20*/  STG.E desc[UR8][R20.64], R11 ;  /* 0x0000000b14007986 */ /* 0x008fe2000c101908 */
[----:B------:R-:W-:-:S03]  /*7a30*/  NOP ;  /* 0x0000000000007918 */ /* 0x000fc60000000000 */
[----:B------:R-:W1:Y:S04]  /*7a40*/  LDS R17, [R73+0xb400] ;  /* 0x00b4000049117984 */ /* 0x000e680000000800 */
[----:B------:R-:W2:Y:S01]  /*7a50*/  LDS R13, [R47+0x600] ;  /* 0x000600002f0d7984 */ /* 0x000ea20000000800 */
[----:B-1----:R-:W-:-:S04]  /*7a60*/  IMAD.IADD R17, R38, 0x1, R17 ;  /* 0x0000000126117824 */ /* 0x002fc800078e0211 */
[----:B------:R-:W-:-:S05]  /*7a70*/  IMAD.WIDE.U32 R34, R17, 0x4, R2 ;  /* 0x0000000411227825 */ /* 0x000fca00078e0002 */
[----:B--2---:R-:W-:Y:S01]  /*7a80*/  STG.E desc[UR8][R34.64], R13 ;  /* 0x0000000d22007986 */ /* 0x004fe2000c101908 */
[----:B------:R-:W-:-:S03]  /*7a90*/  NOP ;  /* 0x0000000000007918 */ /* 0x000fc60000000000 */
[----:B------:R-:W1:Y:S04]  /*7aa0*/  LDS R31, [R74+0xb400] ;  /* 0x00b400004a1f7984 */ /* 0x000e680000000800 */
[----:B------:R-:W2:Y:S01]  /*7ab0*/  LDS R17, [R47+0xc00] ;  /* 0x000c00002f117984 */ /* 0x000ea20000000800 */
[----:B-1----:R-:W-:-:S04]  /*7ac0*/  IMAD.IADD R21, R36, 0x1, R31 ;  /* 0x0000000124157824 */ /* 0x002fc800078e021f */
[----:B------:R-:W-:-:S05]  /*7ad0*/  IMAD.WIDE.U32 R20, R21, 0x4, R2 ;  /* 0x0000000415147825 */ /* 0x000fca00078e0002 */
[----:B--2---:R-:W-:Y:S01]  /*7ae0*/  STG.E desc[UR8][R20.64], R17 ;  /* 0x0000001114007986 */ /* 0x004fe2000c101908 */
[----:B------:R-:W-:-:S03]  /*7af0*/  NOP ;  /* 0x0000000000007918 */ /* 0x000fc60000000000 */
[----:B------:R1:W2:Y:S04]  /*7b00*/  LDS R31, [R14+0xb400] ;  /* 0x00b400000e1f7984 */ /* 0x0002a80000000800 */
[----:B------:R-:W3:Y:S01]  /*7b10*/  LDS R11, [R47+0x1200] ;  /* 0x001200002f0b7984 */ /* 0x000ee20000000800 */
[----:B-1----:R-:W-:Y:S01]  /*7b20*/  LEA R14, R28, UR4, 0x2 ;  /* 0x000000041c0e7c11 */ /* 0x002fe2000f8e10ff */
[----:B--2---:R-:W-:-:S04]  /*7b30*/  IMAD.IADD R31, R32, 0x1, R31 ;  /* 0x00000001201f7824 */ /* 0x004fc800078e021f */
[----:B------:R-:W-:-:S05]  /*7b40*/  IMAD.WIDE.U32 R32, R31, 0x4, R2 ;  /* 0x000000041f207825 */ /* 0x000fca00078e0002 */
        /* <DEDUP_REMOVED lines=12> */
[----:B--2---:R1:W-:Y:S01]  /*7c10*/  STG.E desc[UR8][R16.64], R31 ;  /* 0x0000001f10007986 */ /* 0x0043e2000c101908 */
[----:B------:R-:W-:-:S03]  /*7c20*/  NOP ;  /* 0x0000000000007918 */ /* 0x000fc60000000000 */
[----:B------:R-:W2:Y:S04]  /*7c30*/  LDS R11, [R24+0xb400] ;  /* 0x00b40000180b7984 */ /* 0x000ea80000000800 */
        /* <DEDUP_REMOVED lines=53> */
[----:B------:R-:W-:Y:S01]  /*7f90*/  NOP ;  /* 0x0000000000007918 */ /* 0x000fe20000000000 */
[----:B------:R-:W-:Y:S05]  /*7fa0*/  EXIT ;  /* 0x000000000000794d */ /* 0x000fea0003800000 */
.L_x_123:
[----:B------:R-:W-:Y:S01]  /*7fb0*/  IMAD R45, R60, -0x1680, R45 ;  /* 0xffffe9803c2d7824 */ /* 0x000fe200078e022d */
[----:B------:R-:W-:Y:S02]  /*7fc0*/  LEA R72, R72, UR4, 0x2 ;  /* 0x0000000448487c11 */ /* 0x000fe4000f8e10ff */
[----:B------:R-:W-:Y:S02]  /*7fd0*/  LEA R73, R73, UR4, 0x2 ;  /* 0x0000000449497c11 */ /* 0x000fe4000f8e10ff */
[-C--:B------:R-:W-:Y:S01]  /*7fe0*/  ISETP.GE.AND P0, PT, R21, R45.reuse, PT ;  /* 0x0000002d1500720c */ /* 0x080fe20003f06270 */
[----:B--2---:R-:W1:Y:S01]  /*7ff0*/  LDS R11, [R72+0xb400] ;  /* 0x00b40000480b7984 */ /* 0x004e620000000800 */
[----:B------:R-:W-:Y:S02]  /*8000*/  ISETP.GE.AND P1, PT, R38, R45, PT ;  /* 0x0000002d2600720c */ /* 0x000fe40003f26270 */
[----:B------:R-:W-:Y:S02]  /*8010*/  LEA R74, R74, UR4, 0x2 ;  /* 0x000000044a4a7c11 */ /* 0x000fe4000f8e10ff */
[----:B------:R-:W-:-:S02]  /*8020*/  LEA R14, R14, UR4, 0x2 ;  /* 0x000000040e0e7c11 */ /* 0x000fc4000f8e10ff */
[----:B------:R-:W-:Y:S02]  /*8030*/  LEA R18, R18, UR4, 0x2 ;  /* 0x0000000412127c11 */ /* 0x000fe4000f8e10ff */
[----:B------:R-:W-:Y:S02]  /*8040*/  LEA R22, R22, UR4, 0x2 ;  /* 0x0000000416167c11 */ /* 0x000fe4000f8e10ff */
[----:B------:R-:W-:Y:S01]  /*8050*/  LEA R24, R24, UR4, 0x2 ;  /* 0x0000000418187c11 */ /* 0x000fe2000f8e10ff */
[C-C-:B------:R-:W-:Y:S01]  /*8060*/  @!P0 IMAD R13, R21.reuse, -0x4, R47.reuse ;  /* 0xfffffffc150d8824 */ /* 0x140fe200078e022f */
[----:B------:R-:W2:Y:S01]  /*8070*/  @!P0 LDC.64 R2, c[0x0][0x3b0] ;  /* 0x0000ec00ff028b82 */ /* 0x000ea20000000a00 */
[----:B------:R-:W-:Y:S01]  /*8080*/  @!P1 IMAD R17, R21, -0x4, R47 ;  /* 0xfffffffc15119824 */ /* 0x000fe200078e022f */
[----:B------:R-:W-:Y:S02]  /*8090*/  LEA R26, R26, UR4, 0x2 ;  /* 0x000000041a1a7c11 */ /* 0x000fe4000f8e10ff */
[----:B------:R-:W-:Y:S01]  /*80a0*/  LEA R27, R27, UR4, 0x2 ;  /* 0x000000041b1b7c11 */ /* 0x000fe2000f8e10ff */
[----:B------:R-:W3:Y:S01]  /*80b0*/  @!P0 LDS R13, [R13] ;  /* 0x000000000d0d8984 */ /* 0x000ee20000000800 */
[----:B------:R-:W-:-:S02]  /*80c0*/  LEA R23, R23, UR4, 0x2 ;  /* 0x0000000417177c11 */ /* 0x000fc4000f8e10ff */
[----:B------:R-:W4:Y:S01]  /*80d0*/  @!P1 LDC.64 R34, c[0x0][0x3b0] ;  /* 0x0000ec00ff229b82 */ /* 0x000f220000000a00 */
[----:B------:R-:W-:Y:S01]  /*80e0*/  LEA R19, R19, UR4, 0x2 ;  /* 0x0000000413137c11 */ /* 0x000fe2000f8e10ff */
[----:B-1----:R-:W-:-:S04]  /*80f0*/  @!P0 IMAD.IADD R11, R11, 0x1, R21 ;  /* 0x000000010b0b8824 */ /* 0x002fc800078e0215 */
[----:B--2---:R-:W-:-:S05]  /*8100*/  @!P0 IMAD.WIDE.U32 R2, R11, 0x4, R2 ;  /* 0x000000040b028825 */ /* 0x004fca00078e0002 */
[----:B---3--:R1:W-:Y:S01]  /*8110*/  @!P0 STG.E desc[UR8][R2.64], R13 ;  /* 0x0000000d02008986 */ /* 0x0083e2000c101908 */
[----:B------:R-:W-:-:S03]  /*8120*/  NOP ;  /* 0x0000000000007918 */ /* 0x000fc60000000000 */
[----:B------:R-:W2:Y:S01]  /*8130*/  LDS R11, [R73+0xb400] ;  /* 0x00b40000490b7984 */ /* 0x000ea20000000800 */
[----:B------:R-:W-:-:S03]  /*8140*/  ISETP.GE.AND P0, PT, R36, R45, PT ;  /* 0x0000002d2400720c */ /* 0x000fc60003f06270 */
[----:B------:R-:W3:Y:S10]  /*8150*/  @!P1 LDS R17, [R17+0x600] ;  /* 0x0006000011119984 */ /* 0x000ef40000000800 */
[----:B-1----:R-:W-:Y:S01]  /*8160*/  @!P0 IMAD R13, R21, -0x4, R47 ;  /* 0xfffffffc150d8824 */ /* 0x002fe200078e022f */
[----:B------:R-:W1:Y:S01]  /*8170*/  @!P0 LDC.64 R2, c[0x0][0x3b0] ;  /* 0x0000ec00ff028b82 */ /* 0x000e620000000a00 */
[----:B--2---:R-:W-:-:S04]  /*8180*/  IMAD.IADD R11, R38, 0x1, R11 ;  /* 0x00000001260b7824 */ /* 0x004fc800078e020b */
[----:B----4-:R-:W-:-:S05]  /*8190*/  @!P1 IMAD.WIDE.U32 R34, R11, 0x4, R34 ;  /* 0x000000040b229825 */ /* 0x010fca00078e0022 */
[----:B---3--:R2:W-:Y:S01]  /*81a0*/  @!P1 STG.E desc[UR8][R34.64], R17 ;  /* 0x0000001122009986 */ /* 0x0085e2000c101908 */
[----:B------:R-:W-:-:S03]  /*81b0*/  NOP ;  /* 0x0000000000007918 */ /* 0x000fc60000000000 */
[----:B------:R-:W3:Y:S01]  /*81c0*/  LDS R11, [R74+0xb400] ;  /* 0x00b400004a0b7984 */ /* 0x000ee20000000800 */
[----:B------:R-:W-:-:S03]  /*81d0*/  ISETP.GE.AND P1, PT, R32, R45, PT ;  /* 0x0000002d2000720c */ /* 0x000fc60003f26270 */
[----:B------:R-:W4:Y:S10]  /*81e0*/  @!P0 LDS R13, [R13+0xc00] ;  /* 0x000c00000d0d8984 */ /* 0x000f340000000800 */
[----:B--2---:R-:W-:Y:S01]  /*81f0*/  @!P1 IMAD R17, R21, -0x4, R47 ;  /* 0xfffffffc15119824 */ /* 0x004fe200078e022f */
[----:B------:R-:W2:Y:S01]  /*8200*/  @!P1 LDC.64 R34, c[0x0][0x3b0] ;  /* 0x0000ec00ff229b82 */ /* 0x000ea20000000a00 */
[----:B---3--:R-:W-:-:S04]  /*8210*/  IMAD.IADD R11, R36, 0x1, R11 ;  /* 0x00000001240b7824 */ /* 0x008fc800078e020b */
[----:B-1----:R-:W-:-:S05]  /*8220*/  @!P0 IMAD.WIDE.U32 R2, R11, 0x4, R2 ;  /* 0x000000040b028825 */ /* 0x002fca00078e0002 */
[----:B----4-:R-:W-:Y:S01]  /*8230*/  @!P0 STG.E desc[UR8][R2.64], R13 ;  /* 0x0000000d02008986 */ /* 0x010fe2000c101908 */
[----:B------:R-:W-:-:S03]  /*8240*/  NOP ;  /* 0x0000000000007918 */ /* 0x000fc60000000000 */
[----:B------:R1:W3:Y:S01]  /*8250*/  LDS R11, [R14+0xb400] ;  /* 0x00b400000e0b7984 */ /* 0x0002e20000000800 */
[----:B------:R-:W-:-:S03]  /*8260*/  ISETP.GE.AND P0, PT, R30, R45, PT ;  /* 0x0000002d1e00720c */ /* 0x000fc60003f06270 */
[----:B------:R-:W4:Y:S01]  /*8270*/  @!P1 LDS R17, [R17+0x1200] ;  /* 0x0012000011119984 */ /* 0x000f220000000800 */
[----:B-1----:R-:W-:-:S09]  /*8280*/  LEA R14, R15, UR4, 0x2 ;  /* 0x000000040f0e7c11 */ /* 0x002fd2000f8e10ff */
[----:B------:R-:W-:Y:S01]  /*8290*/  @!P0 IMAD R13, R21, -0x4, R47 ;  /* 0xfffffffc150d8824 */ /* 0x000fe200078e022f */
[----:B------:R-:W1:Y:S01]  /*82a0*/  @!P0 LDC.64 R2, c[0x0][0x3b0] ;  /* 0x0000ec00ff028b82 */ /* 0x000e620000000a00 */
[----:B---3--:R-:W-:-:S04]  /*82b0*/  IMAD.IADD R11, R32, 0x1, R11 ;  /* 0x00000001200b7824 */ /* 0x008fc800078e020b */
[----:B--2---:R-:W-:-:S05]  /*82c0*/  @!P1 IMAD.WIDE.U32 R32, R11, 0x4, R34 ;  /* 0x000000040b209825 */ /* 0x004fca00078e0022 */
[----:B----4-:R2:W-:Y:S01]  /*82d0*/  @!P1 STG.E desc[UR8][R32.64], R17 ;  /* 0x0000001120009986 */ /* 0x0105e2000c101908 */
[----:B------:R-:W-:-:S03]  /*82e0*/  NOP ;  /* 0x0000000000007918 */ /* 0x000fc60000000000 */
[----:B------:R-:W3:Y:S01]  /*82f0*/  LDS R11, [R18+0xb400] ;  /* 0x00b40000120b7984 */ /* 0x000ee20000000800 */
[----:B------:R-:W-:-:S03]  /*8300*/  ISETP.GE.AND P1, PT, R16, R45, PT ;  /* 0x0000002d1000720c */ /* 0x000fc60003f26270 */
[----:B------:R-:W4:Y:S10]  /*8310*/  @!P0 LDS R13, [R13+0x1800] ;  /* 0x001800000d0d8984 */ /* 0x000f340000000800 */
[----:B--2---:R-:W-:-:S02]  /*8320*/  @!P1 IMAD R33, R21, -0x4, R47 ;  /* 0xfffffffc15219824 */ /* 0x004fc400078e022f */
[----:B---3--:R-:W-:Y:S02]  /*8330*/  IMAD.IADD R11, R30, 0x1, R11 ;  /* 0x000000011e0b7824 */ /* 0x008fe400078e020b */
[----:B------:R-:W2:Y:S02]  /*8340*/  @!P1 LDC.64 R30, c[0x0][0x3b0] ;  /* 0x0000ec00ff1e9b82 */ /* 0x000ea40000000a00 */
[----:B-1----:R-:W-:-:S05]  /*8350*/  @!P0 IMAD.WIDE.U32 R2, R11, 0x4, R2 ;  /* 0x000000040b028825 */ /* 0x002fca00078e0002 */
[----:B----4-:R1:W-:Y:S01]  /*8360*/  @!P0 STG.E desc[UR8][R2.64], R13 ;  /* 0x0000000d02008986 */ /* 0x0103e2000c101908 */
[----:B------:R-:W-:-:S03]  /*8370*/  NOP ;  /* 0x0000000000007918 */ /* 0x000fc60000000000 */
[----:B------:R-:W3:Y:S01]  /*8380*/  LDS R11, [R22+0xb400] ;  /* 0x00b40000160b7984 */ /* 0x000ee20000000800 */
[----:B------:R-:W-:-:S03]  /*8390*/  ISETP.GE.AND P0, PT, R12, R45, PT ;  /* 0x0000002d0c00720c */ /* 0x000fc60003f06270 */
[----:B------:R-:W4:Y:S10]  /*83a0*/  @!P1 LDS R33, [R33+0x1e00] ;  /* 0x001e000021219984 */ /* 0x000f340000000800 */
[----:B-1----:R-:W1:Y:S01]  /*83b0*/  @!P0 LDC.64 R2, c[0x0][0x3b0] ;  /* 0x0000ec00ff028b82 */ /* 0x002e620000000a00 */
[----:B---3--:R-:W-:-:S04]  /*83c0*/  IMAD.IADD R11, R16, 0x1, R11 ;  /* 0x00000001100b7824 */ /* 0x008fc800078e020b */
[----:B--2---:R-:W-:-:S04]  /*83d0*/  @!P1 IMAD.WIDE.U32 R16, R11, 0x4, R30 ;  /* 0x000000040b109825 */ /* 0x004fc800078e001e */
[----:B------:R-:W-:Y:S01]  /*83e0*/  @!P0 IMAD R31, R21, -0x4, R47 ;  /* 0xfffffffc151f8824 */ /* 0x000fe200078e022f */
        /* <DEDUP_REMOVED lines=16> */
[----:B--2---:R-:W-:Y:S01]  /*84f0*/  @!P1 IMAD.WIDE.U32 R10, R11, 0x4, R12 ;  /* 0x000000040b0a9825 */ /* 0x004fe200078e000c */
[----:B------:R-:W-:-:S03]  /*8500*/  LEA R12, R28, UR4, 0x2 ;  /* 0x000000041c0c7c11 */ /* 0x000fc6000f8e10ff */
[----:B------:R-:W-:Y:S01]  /*8510*/  @!P0 IMAD R13, R21, -0x4, R47 ;  /* 0xfffffffc150d8824 */ /* 0x000fe200078e022f */
[----:B----4-:R2:W-:Y:S01]  /*8520*/  @!P1 STG.E desc[UR8][R10.64], R17 ;  /* 0x000000110a009986 */ /* 0x0105e2000c101908 */
[----:B------:R-:W-:-:S03]  /*8530*/  NOP ;  /* 0x0000000000007918 */ /* 0x000fc60000000000 */
[----:B------:R-:W3:Y:S01]  /*8540*/  LDS R12, [R12+0xb400] ;  /* 0x00b400000c0c7984 */ /* 0x000ee20000000800 */
[----:B------:R-:W-:-:S03]  /*8550*/  ISETP.GE.AND P1, PT, R8, R45, PT ;  /* 0x0000002d0800720c */ /* 0x000fc60003f26270 */
[----:B------:R-:W4:Y:S10]  /*8560*/  @!P0 LDS R13, [R13+0x3000] ;  /* 0x003000000d0d8984 */ /* 0x000f340000000800 */
[----:B------:R-:W-:Y:S01]  /*8570*/  @!P1 IMAD R15, R21, -0x4, R47 ;  /* 0xfffffffc150f9824 */ /* 0x000fe200078e022f */
[----:B--2---:R-:W2:Y:S01]  /*8580*/  @!P1 LDC.64 R10, c[0x0][0x3b0] ;  /* 0x0000ec00ff0a9b82 */ /* 0x004ea20000000a00 */
[----:B---3--:R-:W-:-:S04]  /*8590*/  IMAD.IADD R9, R9, 0x1, R12 ;  /* 0x0000000109097824 */ /* 0x008fc800078e020c */
        /* <DEDUP_REMOVED lines=44> */
[----:B-1----:R-:W-:Y:S01]  /*8860*/  @!P0 IMAD R9, R21, -0x4, R47 ;  /* 0xfffffffc15098824 */ /* 0x002fe200078e022f */
[----:B------:R-:W1:Y:S01]  /*8870*/  @!P0 LDC.64 R2, c[0x0][0x3b0] ;  /* 0x0000ec00ff028b82 */ /* 0x000e620000000a00 */
[----:B---3--:R-:W-:-:S04]  /*8880*/  IMAD.IADD R5, R4, 0x1, R5 ;  /* 0x0000000104057824 */ /* 0x008fc800078e0205 */
[----:B--2---:R-:W-:-:S05]  /*8890*/  @!P1 IMAD.WIDE.U32 R4, R5, 0x4, R6 ;  /* 0x0000000405049825 */ /* 0x004fca00078e0006 */
[----:B----4-:R-:W-:Y:S01]  /*88a0*/  @!P1 STG.E desc[UR8][R4.64], R11 ;  /* 0x0000000b04009986 */ /* 0x010fe2000c101908 */
[----:B------:R-:W-:-:S03]  /*88b0*/  NOP ;  /* 0x0000000000007918 */ /* 0x000fc60000000000 */
[----:B------:R-:W2:Y:S04]  /*88c0*/  LDS R7, [R19+0xb400] ;  /* 0x00b4000013077984 */ /* 0x000ea80000000800 */
[----:B------:R-:W3:Y:S01]  /*88d0*/  @!P0 LDS R9, [R9+0x5400] ;  /* 0x0054000009098984 */ /* 0x000ee20000000800 */
[----:B--2---:R-:W-:-:S04]  /*88e0*/  IMAD.IADD R7, R0, 0x1, R7 ;  /* 0x0000000100077824 */ /* 0x004fc800078e0207 */
[----:B-1----:R-:W-:-:S05]  /*88f0*/  @!P0 IMAD.WIDE.U32 R2, R7, 0x4, R2 ;  /* 0x0000000407028825 */ /* 0x002fca00078e0002 */
[----:B---3--:R-:W-:Y:S01]  /*8900*/  @!P0 STG.E desc[UR8][R2.64], R9 ;  /* 0x0000000902008986 */ /* 0x008fe2000c101908 */
[----:B------:R-:W-:Y:S01]  /*8910*/  NOP ;  /* 0x0000000000007918 */ /* 0x000fe20000000000 */
[----:B------:R-:W-:Y:S05]  /*8920*/  EXIT ;  /* 0x000000000000794d */ /* 0x000fea0003800000 */
.L_x_49:
[----:B------:R-:W-:Y:S02]  /*8930*/  IMAD.MOV.U32 R56, RZ, RZ, 0x1 ;  /* 0x00000001ff387424 */ /* 0x000fe400078e00ff */
[----:B------:R-:W-:Y:S02]  /*8940*/  IMAD.MOV.U32 R77, RZ, RZ, R57 ;  /* 0x000000ffff4d7224 */ /* 0x000fe400078e0039 */
[----:B------:R-:W-:Y:S02]  /*8950*/  IMAD.MOV.U32 R75, RZ, RZ, RZ ;  /* 0x000000ffff4b7224 */ /* 0x000fe400078e00ff */
[----:B------:R-:W-:-:S07]  /*8960*/  IMAD.MOV.U32 R76, RZ, RZ, -0x1 ;  /* 0xffffffffff4c7424 */ /* 0x000fce00078e00ff */
[----:B------:R-:W-:Y:S05]  /*8970*/  WARPSYNC.COLLECTIVE R76, `(.L_x_124) ;  /* 0x000000004c087348 */ /* 0x000fea0003c00000 */
[----:B------:R0:W1:Y:S02]  /*8980*/  SHFL.UP P0, R56, R77, R56, R75 ;  /* 0x040000384d387389 */ /* 0x000064000000004b */
[----:B01----:R-:W-:Y:S05]  /*8990*/  ENDCOLLECTIVE ;  /* 0x000000000000791b */ /* 0x003fea0003800000 */
.L_x_124:
[----:B------:R-:W-:Y:S02]  /*89a0*/  IMAD.MOV.U32 R77, RZ, RZ, R56 ;  /* 0x000000ffff4d7224 */ /* 0x000fe400078e0038 */
[----:B------:R-:W-:Y:S02]  /*89b0*/  IMAD.MOV.U32 R56, RZ, RZ, 0x2 ;  /* 0x00000002ff387424 */ /* 0x000fe400078e00ff */
[----:B------:R-:W-:-:S07]  /*89c0*/  @P0 IMAD.IADD R77, R57, 0x1, R77 ;  /* 0x00000001394d0824 */ /* 0x000fce00078e024d */
[----:B------:R-:W-:Y:S05]  /*89d0*/  WARPSYNC.COLLECTIVE R76, `(.L_x_125) ;  /* 0x000000004c087348 */ /* 0x000fea0003c00000 */
[----:B------:R0:W1:Y:S02]  /*89e0*/  SHFL.UP P0, R56, R77, R56, R75 ;  /* 0x040000384d387389 */ /* 0x000064000000004b */
[----:B01----:R-:W-:Y:S05]  /*89f0*/  ENDCOLLECTIVE ;  /* 0x000000000000791b */ /* 0x003fea0003800000 */
.L_x_125:
[----:B------:R-:W-:Y:S02]  /*8a00*/  IMAD.MOV.U32 R74, RZ, RZ, R56 ;  /* 0x000000ffff4a7224 */ /* 0x000fe400078e0038 */
[----:B------:R-:W-:Y:S02]  /*8a10*/  IMAD.MOV.U32 R56, RZ, RZ, 0x4 ;  /* 0x00000004ff387424 */ /* 0x000fe400078e00ff */
[----:B------:R-:W-:-:S04]  /*8a20*/  @P0 IMAD.IADD R74, R77, 0x1, R74 ;  /* 0x000000014d4a0824 */ /* 0x000fc800078e024a */
[----:B------:R-:W-:-:S07]  /*8a30*/  IMAD.MOV.U32 R77, RZ, RZ, R74 ;  /* 0x000000ffff4d7224 */ /* 0x000fce00078e004a */
[----:B------:R-:W-:Y:S05]  /*8a40*/  WARPSYNC.COLLECTIVE R76, `(.L_x_126) ;  /* 0x000000004c087348 */ /* 0x000fea0003c00000 */
[----:B------:R0:W1:Y:S02]  /*8a50*/  SHFL.UP P0, R56, R77, R56, R75 ;  /* 0x040000384d387389 */ /* 0x000064000000004b */
[----:B01----:R-:W-:Y:S05]  /*8a60*/  ENDCOLLECTIVE ;  /* 0x000000000000791b */ /* 0x003fea0003800000 */
.L_x_126:
[----:B------:R-:W-:Y:S02]  /*8a70*/  IMAD.MOV.U32 R77, RZ, RZ, R56 ;  /* 0x000000ffff4d7224 */ /* 0x000fe400078e0038 */
[----:B------:R-:W-:Y:S02]  /*8a80*/  IMAD.MOV.U32 R56, RZ, RZ, 0x8 ;  /* 0x00000008ff387424 */ /* 0x000fe400078e00ff */
[----:B------:R-:W-:-:S07]  /*8a90*/  @P0 IMAD.IADD R77, R74, 0x1, R77 ;  /* 0x000000014a4d0824 */ /* 0x000fce00078e024d */
[----:B------:R-:W-:Y:S05]  /*8aa0*/  WARPSYNC.COLLECTIVE R76, `(.L_x_127) ;  /* 0x000000004c087348 */ /* 0x000fea0003c00000 */
[----:B------:R0:W1:Y:S02]  /*8ab0*/  SHFL.UP P0, R56, R77, R56, R75 ;  /* 0x040000384d387389 */ /* 0x000064000000004b */
[----:B01----:R-:W-:Y:S05]  /*8ac0*/  ENDCOLLECTIVE ;  /* 0x000000000000791b */ /* 0x003fea0003800000 */
.L_x_127:
[----:B------:R-:W-:Y:S02]  /*8ad0*/  IMAD.MOV.U32 R74, RZ, RZ, R56 ;  /* 0x000000ffff4a7224 */ /* 0x000fe400078e0038 */
[----:B------:R-:W-:Y:S02]  /*8ae0*/  IMAD.MOV.U32 R56, RZ, RZ, 0x10 ;  /* 0x00000010ff387424 */ /* 0x000fe400078e00ff */
[----:B------:R-:W-:-:S04]  /*8af0*/  @P0 IMAD.IADD R74, R77, 0x1, R74 ;  /* 0x000000014d4a0824 */ /* 0x000fc800078e024a */
[----:B------:R-:W-:-:S07]  /*8b00*/  IMAD.MOV.U32 R77, RZ, RZ, R74 ;  /* 0x000000ffff4d7224 */ /* 0x000fce00078e004a */
[----:B------:R-:W-:Y:S05]  /*8b10*/  WARPSYNC.COLLECTIVE R76, `(.L_x_128) ;  /* 0x000000004c087348 */ /* 0x000fea0003c00000 */
[----:B------:R0:W1:Y:S02]  /*8b20*/  SHFL.UP P0, R56, R77, R56, R75 ;  /* 0x040000384d387389 */ /* 0x000064000000004b */
[----:B01----:R-:W-:Y:S05]  /*8b30*/  ENDCOLLECTIVE ;  /* 0x000000000000791b */ /* 0x003fea0003800000 */
.L_x_128:
[----:B------:R-:W-:Y:S05]  /*8b40*/  BRA `(.L_x_129) ;  /* 0xffffff9c004c7947 */ /* 0x000fea000383ffff */
.L_x_130:
        /* <DEDUP_REMOVED lines=11> */
.L_x_381:


//--------------------- .text._ZN3cub18CUB_300001_SM_10006detail10radix_sort33DeviceRadixSortExclusiveSumKernelINS1_5radix10policy_hubImijE10Policy1000EjEEvPT0_ --------------------------
	.section	.text._ZN3cub18CUB_300001_SM_10006detail10radix_sort33DeviceRadixSortExclusiveSumKernelINS1_5radix10policy_hubImijE10Policy1000EjEEvPT0_,"ax",@progbits
	.align	128
        .global         _ZN3cub18CUB_300001_SM_10006detail10radix_sort33DeviceRadixSortExclusiveSumKernelINS1_5radix10policy_hubImijE10Policy1000EjEEvPT0_
        .type           _ZN3cub18CUB_300001_SM_10006detail10radix_sort33DeviceRadixSortExclusiveSumKernelINS1_5radix10policy_hubImijE10Policy1000EjEEvPT0_,@function
        .size           _ZN3cub18CUB_300001_SM_10006detail10radix_sort33DeviceRadixSortExclusiveSumKernelINS1_5radix10policy_hubImijE10Policy1000EjEEvPT0_,(.L_x_382 - _ZN3cub18CUB_300001_SM_10006detail10radix_sort33DeviceRadixSortExclusiveSumKernelINS1_5radix10policy_hubImijE10Policy1000EjEEvPT0_)
        .other          _ZN3cub18CUB_300001_SM_10006detail10radix_sort33DeviceRadixSortExclusiveSumKernelINS1_5radix10policy_hubImijE10Policy1000EjEEvPT0_,@"STO_CUDA_ENTRY STV_DEFAULT"
_ZN3cub18CUB_300001_SM_10006detail10radix_sort33DeviceRadixSortExclusiveSumKernelINS1_5radix10policy_hubImijE10Policy1000EjEEvPT0_:
.text._ZN3cub18CUB_300001_SM_10006detail10radix_sort33DeviceRadixSortExclusiveSumKernelINS1_5radix10policy_hubImijE10Policy1000EjEEvPT0_:
[----:B------:R-:W-:Y:S01]  /*0000*/  LDC R1, c[0x0][0x37c] ;  /* 0x0000df00ff017b82 */ /* 0x000fe20000000800 */
[----:B------:R-:W0:Y:S07]  /*0010*/  S2R R4, SR_TID.X ;  /* 0x0000000000047919 */ /* 0x000e2e0000002100 */
[----:B------:R-:W1:Y:S01]  /*0020*/  LDC.64 R2, c[0x0][0x380] ;  /* 0x0000e000ff027b82 */ /* 0x000e620000000a00 */
[----:B------:R-:W2:Y:S01]  /*0030*/  LDCU.64 UR4, c[0x0][0x358] ;  /* 0x00006b00ff0477ac */ /* 0x000ea20008000a00 */
[----:B------:R-:W3:Y:S01]  /*0040*/  S2R R5, SR_CTAID.X ;  /* 0x0000000000057919 */ /* 0x000ee20000002500 */
[----:B0-----:R-:W-:Y:S01]  /*0050*/  ISETP.GT.U32.AND P1, PT, R4, 0xff, PT ;  /* 0x000000ff0400780c */ /* 0x001fe20003f24070 */
[----:B---3--:R-:W-:-:S04]  /*0060*/  IMAD R5, R5, 0x100, R4 ;  /* 0x0000010005057824 */ /* 0x008fc800078e0204 */
[----:B-1----:R-:W-:-:S08]  /*0070*/  IMAD.WIDE R2, R5, 0x4, R2 ;  /* 0x0000000405027825 */ /* 0x002fd000078e0202 */
[----:B--2---:R-:W2:Y:S01]  /*0080*/  @!P1 LDG.E R7, desc[UR4][R2.64] ;  /* 0x0000000402079981 */ /* 0x004ea2000c1e1900 */
[----:B------:R-:W-:Y:S02]  /*0090*/  MOV R0, 0x400 ;  /* 0x0000040000007802 */ /* 0x000fe40000000f00 */
[C---:B------:R-:W-:Y:S01]  /*00a0*/  ISETP.GT.U32.AND P0, PT, R4.reuse, 0x1f, PT ;  /* 0x0000001f0400780c */ /* 0x040fe20003f04070 */
[----:B------:R-:W0:Y:S02]  /*00b0*/  S2R R5, SR_CgaCtaId ;  /* 0x0000000000057919 */ /* 0x000e240000008800 */
[----:B0-----:R-:W-:Y:S02]  /*00c0*/  LEA R5, R5, R0, 0x18 ;  /* 0x0000000005057211 */ /* 0x001fe400078ec0ff */
[----:B------:R-:W-:-:S05]  /*00d0*/  LEA.HI R0, R4, R4, RZ, 0x1d ;  /* 0x0000000404007211 */ /* 0x000fca00078fe8ff */
[----:B------:R-:W-:-:S05]  /*00e0*/  IMAD R0, R0, 0x4, R5 ;  /* 0x0000000400007824 */ /* 0x000fca00078e0205 */
[----:B--2---:R0:W-:Y:S01]  /*00f0*/  STS [R0+0x10], R7 ;  /* 0x0000100700007388 */ /* 0x0041e20000000800 */
[----:B------:R-:W-:Y:S06]  /*0100*/  BAR.SYNC.DEFER_BLOCKING 0x0 ;  /* 0x0000000000007b1d */ /* 0x000fec0000010000 */
[----:B------:R-:W-:Y:S05]  /*0110*/  @P0 BRA `(.L_x_131) ;  /* 0x0000000000a40947 */ /* 0x000fea0003800000 */
[----:B------:R-:W-:Y:S01]  /*0120*/  IMAD R4, R4, 0x24, R5 ;  /* 0x0000002404047824 */ /* 0x000fe200078e0205 */
[----:B------:R-:W-:-:S04]  /*0130*/  UMOV UR6, 0xffffffff ;  /* 0xffffffff00067882 */ /* 0x000fc80000000000 */
[----:B------:R-:W-:Y:S04]  /*0140*/  LDS R9, [R4+0x10] ;  /* 0x0000100004097984 */ /* 0x000fe80000000800 */
[----:B------:R-:W-:Y:S04]  /*0150*/  LDS R10, [R4+0x14] ;  /* 0x00001400040a7984 */ /* 0x000fe80000000800 */
[----:B------:R-:W1:Y:S04]  /*0160*/  LDS R11, [R4+0x18] ;  /* 0x00001800040b7984 */ /* 0x000e680000000800 */
[----:B------:R-:W-:Y:S04]  /*0170*/  LDS R8, [R4+0x1c] ;  /* 0x00001c0004087984 */ /* 0x000fe80000000800 */
[----:B0-----:R-:W0:Y:S04]  /*0180*/  LDS R7, [R4+0x20] ;  /* 0x0000200004077984 */ /* 0x001e280000000800 */
[----:B------:R-:W-:Y:S04]  /*0190*/  LDS R6, [R4+0x24] ;  /* 0x0000240004067984 */ /* 0x000fe80000000800 */
[----:B------:R-:W2:Y:S04]  /*01a0*/  LDS R5, [R4+0x28] ;  /* 0x0000280004057984 */ /* 0x000ea80000000800 */
[----:B------:R-:W3:Y:S01]  /*01b0*/  LDS R12, [R4+0x2c] ;  /* 0x00002c00040c7984 */ /* 0x000ee20000000800 */
[----:B-1----:R-:W-:-:S04]  /*01c0*/  IADD3 R13, PT, PT, R11, R10, R9 ;  /* 0x0000000a0b0d7210 */ /* 0x002fc80007ffe009 */
[----:B0-----:R-:W-:-:S04]  /*01d0*/  IADD3 R13, PT, PT, R7, R13, R8 ;  /* 0x0000000d070d7210 */ /* 0x001fc80007ffe008 */
[----:B--2---:R-:W-:-:S04]  /*01e0*/  IADD3 R13, PT, PT, R5, R13, R6 ;  /* 0x0000000d050d7210 */ /* 0x004fc80007ffe006 */
[----:B---3--:R-:W-:Y:S01]  /*01f0*/  IADD3 R12, PT, PT, R12, R13, RZ ;  /* 0x0000000d0c0c7210 */ /* 0x008fe20007ffe0ff */
[----:B------:R-:W-:Y:S06]  /*0200*/  BRA.DIV UR6, `(.L_x_132) ;  /* 0x0000000206807947 */ /* 0x000fec000b800000 */
[----:B------:R-:W0:Y:S02]  /*0210*/  SHFL.UP P0, R13, R12, 0x1, RZ ;  /* 0x042000000c0d7989 */ /* 0x000e2400000000ff */
[----:B0-----:R-:W-:-:S05]  /*0220*/  @P0 IMAD.IADD R13, R12, 0x1, R13 ;  /* 0x000000010c0d0824 */ /* 0x001fca00078e020d */
[----:B------:R-:W0:Y:S02]  /*0230*/  SHFL.UP P0, R14, R13, 0x2, RZ ;  /* 0x044000000d0e7989 */ /* 0x000e2400000000ff */
[----:B0-----:R-:W-:-:S05]  /*0240*/  @P0 IMAD.IADD R14, R13, 0x1, R14 ;  /* 0x000000010d0e0824 */ /* 0x001fca00078e020e */
[----:B------:R-:W0:Y:S02]  /*0250*/  SHFL.UP P0, R15, R14, 0x4, RZ ;  /* 0x048000000e0f7989 */ /* 0x000e2400000000ff */
[----:B0-----:R-:W-:-:S05]  /*0260*/  @P0 IADD3 R15, PT, PT, R14, R15, RZ ;  /* 0x0000000f0e0f0210 */ /* 0x001fca0007ffe0ff */
[----:B------:R-:W0:Y:S02]  /*0270*/  SHFL.UP P0, R16, R15, 0x8, RZ ;  /* 0x050000000f107989 */ /* 0x000e2400000000ff */
[----:B0-----:R-:W-:-:S05]  /*0280*/  @P0 IMAD.IADD R16, R15, 0x1, R16 ;  /* 0x000000010f100824 */ /* 0x001fca00078e0210 */
[----:B------:R0:W1:Y:S02]  /*0290*/  SHFL.UP P0, R17, R16, 0x10, RZ ;  /* 0x0600000010117989 */ /* 0x00006400000000ff */
.L_x_138:
[----:B-1----:R-:W-:-:S05]  /*02a0*/  @P0 IMAD.IADD R17, R16, 0x1, R17 ;  /* 0x0000000110110824 */ /* 0x002fca00078e0211 */
[----:B------:R-:W-:-:S05]  /*02b0*/  IADD3 R12, PT, PT, -R12, R17, RZ ;  /* 0x000000110c0c7210 */ /* 0x000fca0007ffe1ff */
[----:B------:R-:W-:Y:S01]  /*02c0*/  IMAD.IADD R9, R9, 0x1, R12 ;  /* 0x0000000109097824 */ /* 0x000fe200078e020c */
[----:B------:R1:W-:Y:S03]  /*02d0*/  STS [R4+0x10], R12 ;  /* 0x0000100c04007388 */ /* 0x0003e60000000800 */
[----:B------:R-:W-:Y:S01]  /*02e0*/  IMAD.IADD R10, R10, 0x1, R9 ;  /* 0x000000010a0a7824 */ /* 0x000fe200078e0209 */
[----:B------:R1:W-:Y:S04]  /*02f0*/  STS [R4+0x14], R9 ;  /* 0x0000140904007388 */ /* 0x0003e80000000800 */
[----:B------:R-:W-:Y:S01]  /*0300*/  IADD3 R11, PT, PT, R11, R10, RZ ;  /* 0x0000000a0b0b7210 */ /* 0x000fe20007ffe0ff */
[----:B------:R1:W-:Y:S04]  /*0310*/  STS [R4+0x18], R10 ;  /* 0x0000180a04007388 */ /* 0x0003e80000000800 */
        /* <DEDUP_REMOVED lines=8> */
[----:B------:R1:W-:Y:S02]  /*03a0*/  STS [R4+0x2c], R5 ;  /* 0x00002c0504007388 */ /* 0x0003e40000000800 */
.L_x_131:
[----:B------:R-:W-:Y:S05]  /*03b0*/  WARPSYNC.ALL ;  /* 0x0000000000007948 */ /* 0x000fea0003800000 */
[----:B------:R-:W-:Y:S06]  /*03c0*/  BAR.SYNC.DEFER_BLOCKING 0x0 ;  /* 0x0000000000007b1d */ /* 0x000fec0000010000 */
[----:B------:R-:W-:Y:S05]  /*03d0*/  @P1 EXIT ;  /* 0x000000000000194d */ /* 0x000fea0003800000 */
[----:B-1----:R-:W1:Y:S04]  /*03e0*/  LDS R5, [R0+0x10] ;  /* 0x0000100000057984 */ /* 0x002e680000000800 */
[----:B-1----:R-:W-:Y:S01]  /*03f0*/  STG.E desc[UR4][R2.64], R5 ;  /* 0x0000000502007986 */ /* 0x002fe2000c101904 */
[----:B------:R-:W-:Y:S05]  /*0400*/  EXIT ;  /* 0x000000000000794d */ /* 0x000fea0003800000 */
.L_x_132:
[----:B------:R-:W-:Y:S02]  /*0410*/  HFMA2 R20, -RZ, RZ, 0, 5.9604644775390625e-08 ;  /* 0x00000001ff147431 */ /* 0x000fe400000001ff */
[----:B------:R-:W-:Y:S01]  /*0420*/  IMAD.MOV.U32 R19, RZ, RZ, R12 ;  /* 0x000000ffff137224 */ /* 0x000fe200078e000c */
[----:B------:R-:W-:Y:S01]  /*0430*/  MOV R18, 0xffffffff ;  /* 0xffffffff00127802 */ /* 0x000fe20000000f00 */
[----:B------:R-:W-:-:S07]  /*0440*/  IMAD.MOV.U32 R21, RZ, RZ, RZ ;  /* 0x000000ffff157224 */ /* 0x000fce00078e00ff */
[----:B------:R-:W-:Y:S05]  /*0450*/  WARPSYNC.COLLECTIVE R18, `(.L_x_133) ;  /* 0x0000000012087348 */ /* 0x000fea0003c00000 */
[----:B------:R0:W1:Y:S02]  /*0460*/  SHFL.UP P0, R17, R19, R20, R21 ;  /* 0x0400001413117389 */ /* 0x0000640000000015 */
[----:B01----:R-:W-:Y:S05]  /*0470*/  ENDCOLLECTIVE ;  /* 0x000000000000791b */ /* 0x003fea0003800000 */
.L_x_133:
[----:B------:R-:W-:Y:S02]  /*0480*/  HFMA2 R20, -RZ, RZ, 0, 1.1920928955078125e-07 ;  /* 0x00000002ff147431 */ /* 0x000fe400000001ff */
[----:B------:R-:W-:-:S05]  /*0490*/  IMAD.MOV.U32 R13, RZ, RZ, R17 ;  /* 0x000000ffff0d7224 */ /* 0x000fca00078e0011 */
[----:B------:R-:W-:-:S05]  /*04a0*/  @P0 IADD3 R13, PT, PT, R12, R13, RZ ;  /* 0x0000000d0c0d0210 */ /* 0x000fca0007ffe0ff */
[----:B------:R-:W-:-:S07]  /*04b0*/  IMAD.MOV.U32 R19, RZ, RZ, R13 ;  /* 0x000000ffff137224 */ /* 0x000fce00078e000d */
[----:B------:R-:W-:Y:S05]  /*04c0*/  WARPSYNC.COLLECTIVE R18, `(.L_x_134) ;  /* 0x0000000012087348 */ /* 0x000fea0003c00000 */
[----:B------:R0:W1:Y:S02]  /*04d0*/  SHFL.UP P0, R17, R19, R20, R21 ;  /* 0x0400001413117389 */ /* 0x0000640000000015 */
[----:B01----:R-:W-:Y:S05]  /*04e0*/  ENDCOLLECTIVE ;  /* 0x000000000000791b */ /* 0x003fea0003800000 */
.L_x_134:
[----:B------:R-:W-:Y:S01]  /*04f0*/  MOV R20, 0x4 ;  /* 0x0000000400147802 */ /* 0x000fe20000000f00 */
[----:B------:R-:W-:-:S05]  /*0500*/  IMAD.MOV.U32 R14, RZ, RZ, R17 ;  /* 0x000000ffff0e7224 */ /* 0x000fca00078e0011 */
[----:B------:R-:W-:-:S05]  /*0510*/  @P0 IADD3 R14, PT, PT, R13, R14, RZ ;  /* 0x0000000e0d0e0210 */ /* 0x000fca0007ffe0ff */
[----:B------:R-:W-:-:S07]  /*0520*/  IMAD.MOV.U32 R19, RZ, RZ, R14 ;  /* 0x000000ffff137224 */ /* 0x000fce00078e000e */
[----:B------:R-:W-:Y:S05]  /*0530*/  WARPSYNC.COLLECTIVE R18, `(.L_x_135) ;  /* 0x0000000012087348 */ /* 0x000fea0003c00000 */
[----:B------:R0:W1:Y:S02]  /*0540*/  SHFL.UP P0, R17, R19, R20, R21 ;  /* 0x0400001413117389 */ /* 0x0000640000000015 */
[----:B01----:R-:W-:Y:S05]  /*0550*/  ENDCOLLECTIVE ;  /* 0x000000000000791b */ /* 0x003fea0003800000 */
.L_x_135:
[----:B------:R-:W-:Y:S02]  /*0560*/  HFMA2 R20, -RZ, RZ, 0, 4.76837158203125e-07 ;  /* 0x00000008ff147431 */ /* 0x000fe400000001ff */
[----:B------:R-:W-:-:S05]  /*0570*/  IMAD.MOV.U32 R15, RZ, RZ, R17 ;  /* 0x000000ffff0f7224 */ /* 0x000fca00078e0011 */
[----:B------:R-:W-:-:S05]  /*0580*/  @P0 IADD3 R15, PT, PT, R14, R15, RZ ;  /* 0x0000000f0e0f0210 */ /* 0x000fca0007ffe0ff */
[----:B------:R-:W-:-:S07]  /*0590*/  IMAD.MOV.U32 R19, RZ, RZ, R15 ;  /* 0x000000ffff137224 */ /* 0x000fce00078e000f */
[----:B------:R-:W-:Y:S05]  /*05a0*/  WARPSYNC.COLLECTIVE R18, `(.L_x_136) ;  /* 0x0000000012087348 */ /* 0x000fea0003c00000 */
[----:B------:R0:W1:Y:S02]  /*05b0*/  SHFL.UP P0, R17, R19, R20, R21 ;  /* 0x0400001413117389 */ /* 0x0000640000000015 */
[----:B01----:R-:W-:Y:S05]  /*05c0*/  ENDCOLLECTIVE ;  /* 0x000000000000791b */ /* 0x003fea0003800000 */
.L_x_136:
[----:B------:R-:W-:Y:S01]  /*05d0*/  MOV R20, 0x10 ;  /* 0x0000001000147802 */ /* 0x000fe20000000f00 */
[----:B------:R-:W-:-:S05]  /*05e0*/  IMAD.MOV.U32 R16, RZ, RZ, R17 ;  /* 0x000000ffff107224 */ /* 0x000fca00078e0011 */
[----:B------:R-:W-:-:S05]  /*05f0*/  @P0 IADD3 R16, PT, PT, R15, R16, RZ ;  /* 0x000000100f100210 */ /* 0x000fca0007ffe0ff */
[----:B------:R-:W-:-:S07]  /*0600*/  IMAD.MOV.U32 R19, RZ, RZ, R16 ;  /* 0x000000ffff137224 */ /* 0x000fce00078e0010 */
[----:B------:R-:W-:Y:S05]  /*0610*/  WARPSYNC.COLLECTIVE R18, `(.L_x_137) ;  /* 0x0000000012087348 */ /* 0x000fea0003c00000 */
[----:B------:R0:W1:Y:S02]  /*0620*/  SHFL.UP P0, R17, R19, R20, R21 ;  /* 0x0400001413117389 */ /* 0x0000640000000015 */
[----:B01----:R-:W-:Y:S05]  /*0630*/  ENDCOLLECTIVE ;  /* 0x000000000000791b */ /* 0x003fea0003800000 */
.L_x_137:
[----:B------:R-:W-:Y:S05]  /*0640*/  BRA `(.L_x_138) ;  /* 0xfffffffc00147947 */ /* 0x000fea000383ffff */
.L_x_139:
        /* <DEDUP_REMOVED lines=11> */
.L_x_382:


//--------------------- .text._ZN3cub18CUB_300001_SM_10006detail10radix_sort30DeviceRadixSortHistogramKernelINS1_5radix10policy_hubImijE10Policy1000ELNS0_9SortOrderE0EmjNS1_21identity_decomposer_tEEEvPT2_PKT1_SA_iiT3_ --------------------------
	.section	.text._ZN3cub18CUB_300001_SM_10006detail10radix_sort30DeviceRadixSortHistogramKernelINS1_5radix10policy_hubImijE10Policy1000ELNS0_9SortOrderE0EmjNS1_21identity_decomposer_tEEEvPT2_PKT1_SA_iiT3_,"ax",@progbits
	.align	128
        .global         _ZN3cub18CUB_300001_SM_10006detail10radix_sort30DeviceRadixSortHistogramKernelINS1_5radix10policy_hubImijE10Policy1000ELNS0_9SortOrderE0EmjNS1_21identity_decomposer_tEEEvPT2_PKT1_SA_iiT3_
        .type           _ZN3cub18CUB_300001_SM_10006detail10radix_sort30DeviceRadixSortHistogramKernelINS1_5radix10policy_hubImijE10Policy1000ELNS0_9SortOrderE0EmjNS1_21identity_decomposer_tEEEvPT2_PKT1_SA_iiT3_,@function
        .size           _ZN3cub18CUB_300001_SM_10006detail10radix_sort30DeviceRadixSortHistogramKernelINS1_5radix10policy_hubImijE10Policy1000ELNS0_9SortOrderE0EmjNS1_21identity_decomposer_tEEEvPT2_PKT1_SA_iiT3_,(.L_x_383 - _ZN3cub18CUB_300001_SM_10006detail10radix_sort30DeviceRadixSortHistogramKernelINS1_5radix10policy_hubImijE10Policy1000ELNS0_9SortOrderE0EmjNS1_21identity_decomposer_tEEEvPT2_PKT1_SA_iiT3_)
        .other          _ZN3cub18CUB_300001_SM_10006detail10radix_sort30DeviceRadixSortHistogramKernelINS1_5radix10policy_hubImijE10Policy1000ELNS0_9SortOrderE0EmjNS1_21identity_decomposer_tEEEvPT2_PKT1_SA_iiT3_,@"STO_CUDA_ENTRY STV_DEFAULT"
_ZN3cub18CUB_300001_SM_10006detail10radix_sort30DeviceRadixSortHistogramKernelINS1_5radix10policy_hubImijE10Policy1000ELNS0_9SortOrderE0EmjNS1_21identity_decomposer_tEEEvPT2_PKT1_SA_iiT3_:
.text._ZN3cub18CUB_300001_SM_10006detail10radix_sort30DeviceRadixSortHistogramKernelINS1_5radix10policy_hubImijE10Policy1000ELNS0_9SortOrderE0EmjNS1_21identity_decomposer_tEEEvPT2_PKT1_SA_iiT3_:
[----:B------:R-:W-:Y:S01]  /*0000*/  LDC R1, c[0x0][0x37c] ;  /* 0x0000df00ff017b82 */ /* 0x000fe20000000800 */
[----:B------:R-:W0:Y:S02]  /*0010*/  LDCU UR4, c[0x0][0x390] ;  /* 0x00007200ff0477ac */ /* 0x000e240008000800 */
[----:B0-----:R-:W-:-:S13]  /*0020*/  ISETP.NE.AND P0, PT, RZ, UR4, PT ;  /* 0x00000004ff007c0c */ /* 0x001fda000bf05270 */
[----:B------:R-:W-:Y:S05]  /*0030*/  @!P0 EXIT ;  /* 0x000000000000894d */ /* 0x000fea0003800000 */
[----:B------:R-:W0:Y:S01]  /*0040*/  LDCU UR4, c[0x0][0x398] ;  /* 0x00007300ff0477ac */ /* 0x000e220008000800 */
[----:B------:R-:W1:Y:S01]  /*0050*/  S2R R0, SR_TID.X ;  /* 0x0000000000007919 */ /* 0x000e620000002100 */
[----:B------:R-:W2:Y:S01]  /*0060*/  S2UR UR6, SR_CTAID.X ;  /* 0x00000000000679c3 */ /* 0x000ea20000002500 */
[----:B------:R-:W0:Y:S01]  /*0070*/  LDCU UR5, c[0x0][0x394] ;  /* 0x00007280ff0577ac */ /* 0x000e220008000800 */
[----:B------:R-:W3:Y:S01]  /*0080*/  LDCU.64 UR12, c[0x0][0x358] ;  /* 0x00006b00ff0c77ac */ /* 0x000ee20008000a00 */
[----:B------:R-:W4:Y:S01]  /*0090*/  LDCU UR20, c[0x0][0x370] ;  /* 0x00006e00ff1477ac */ /* 0x000f220008000800 */
[----:B0-----:R-:W-:-:S04]  /*00a0*/  UIADD3 UR4, UPT, UPT, UR4, 0x7, -UR5 ;  /* 0x0000000704047890 */ /* 0x001fc8000fffe805 */
[----:B------:R-:W-:Y:S02]  /*00b0*/  UISETP.GE.AND UP0, UPT, UR4, 0x8, UPT ;  /* 0x000000080400788c */ /* 0x000fe4000bf06270 */
[----:B------:R-:W-:Y:S02]  /*00c0*/  USHF.R.S32.HI UR5, URZ, 0x1f, UR4 ;  /* 0x0000001fff057899 */ /* 0x000fe40008011404 */
[----:B--2---:R-:W-:Y:S02]  /*00d0*/  USHF.L.U32 UR6, UR6, 0xb, URZ ;  /* 0x0000000b06067899 */ /* 0x004fe400080006ff */
[----:B------:R-:W-:Y:S01]  /*00e0*/  PLOP3.LUT P0, PT, PT, PT, UP0, 0x80, 0x8 ;  /* 0x000000000008781c */ /* 0x000fe20003f0f008 */
[----:B------:R-:W-:-:S03]  /*00f0*/  ULEA.HI UR5, UR5, UR4, URZ, 0x3 ;  /* 0x0000000405057291 */ /* 0x000fc6000f8f18ff */
[----:B-1----:R-:W-:Y:S01]  /*0100*/  ISETP.GT.U32.OR P0, PT, R0, 0xff, !P0 ;  /* 0x000000ff0000780c */ /* 0x002fe20004704470 */
[----:B------:R-:W-:Y:S01]  /*0110*/  USHF.R.S32.HI UR5, URZ, 0x3, UR5 ;  /* 0x00000003ff057899 */ /* 0x000fe20008011405 */
[----:B------:R-:W-:Y:S02]  /*0120*/  UMOV UR4, URZ ;  /* 0x000000ff00047c82 */ /* 0x000fe40008000000 */
[----:B------:R-:W-:Y:S01]  /*0130*/  P2R R36, PR, RZ, 0x1 ;  /* 0x00000001ff247803 */ /* 0x000fe20000000000 */
[----:B------:R-:W-:Y:S02]  /*0140*/  UIADD3 UR11, UPT, UPT, UR5, -0x1, URZ ;  /* 0xffffffff050b7890 */ /* 0x000fe4000fffe0ff */
[----:B------:R-:W-:Y:S02]  /*0150*/  ULOP3.LUT UR14, UR5, 0x7, URZ, 0xc0, !UPT ;  /* 0x00000007050e7892 */ /* 0x000fe4000f8ec0ff */
[----:B------:R-:W-:Y:S02]  /*0160*/  ULOP3.LUT UR15, UR5, 0x3, URZ, 0xc0, !UPT ;  /* 0x00000003050f7892 */ /* 0x000fe4000f8ec0ff */
[----:B------:R-:W-:-:S02]  /*0170*/  ULOP3.LUT UR16, UR5, 0xffffff0, URZ, 0xc0, !UPT ;  /* 0x0ffffff005107892 */ /* 0x000fc4000f8ec0ff */
[----:B------:R-:W-:Y:S02]  /*0180*/  ULOP3.LUT UR17, UR5, 0xffffff8, URZ, 0xc0, !UPT ;  /* 0x0ffffff805117892 */ /* 0x000fe4000f8ec0ff */
[----:B---34-:R-:W-:-:S12]  /*0190*/  ULOP3.LUT UR7, UR5, 0x1, URZ, 0xc0, !UPT ;  /* 0x0000000105077892 */ /* 0x018fd8000f8ec0ff */
.L_x_223:
[----:B------:R-:W-:Y:S01]  /*01a0*/  ISETP.NE.AND P0, PT, R36, RZ, PT ;  /* 0x000000ff2400720c */ /* 0x000fe20003f05270 */
[----:B------:R-:W-:-:S12]  /*01b0*/  BSSY.RECONVERGENT B0, `(.L_x_140) ;  /* 0x0000086000007945 */ /* 0x000fd80003800200 */
[----:B0-2345:R-:W-:Y:S05]  /*01c0*/  @P0 BRA `(.L_x_141) ;  /* 0x0000000800100947 */ /* 0x03dfea0003800000 */
[----:B------:R-:W0:Y:S01]  /*01d0*/  S2UR UR8, SR_CgaCtaId ;  /* 0x00000000000879c3 */ /* 0x000e220000008800 */
[----:B------:R-:W-:Y:S01]  /*01e0*/  IMAD.U32 R2, RZ, RZ, UR11 ;  /* 0x0000000bff027e24 */ /* 0x000fe2000f8e00ff */
[----:B------:R-:W-:-:S04]  /*01f0*/  UMOV UR5, 0x400 ;  /* 0x0000040000057882 */ /* 0x000fc80000000000 */
[----:B------:R-:W-:Y:S01]  /*0200*/  ISETP.GE.U32.AND P1, PT, R2, 0xf, PT ;  /* 0x0000000f0200780c */ /* 0x000fe20003f26070 */
[----:B------:R-:W-:Y:S01]  /*0210*/  IMAD.MOV.U32 R2, RZ, RZ, RZ ;  /* 0x000000ffff027224 */ /* 0x000fe200078e00ff */
[----:B0-----:R-:W-:-:S06]  /*0220*/  ULEA UR5, UR8, UR5, 0x18 ;  /* 0x0000000508057291 */ /* 0x001fcc000f8ec0ff */
[----:B------:R-:W-:-:S05]  /*0230*/  LEA R5, R0, UR5, 0x2 ;  /* 0x0000000500057c11 */ /* 0x000fca000f8e10ff */
[----:B------:R-:W-:Y:S05]  /*0240*/  @!P1 BRA `(.L_x_142) ;  /* 0x00000000005c9947 */ /* 0x000fea0003800000 */
[----:B------:R-:W-:Y:S01]  /*0250*/  VIADD R2, R5, 0x2000 ;  /* 0x0000200005027836 */ /* 0x000fe20000000000 */
[----:B------:R-:W-:-:S12]  /*0260*/  UIADD3 UR5, UPT, UPT, -UR16, URZ, URZ ;  /* 0x000000ff10057290 */ /* 0x000fd8000fffe1ff */
.L_x_143:
[----:B------:R-:W-:Y:S01]  /*0270*/  UIADD3 UR5, UPT, UPT, UR5, 0x10, URZ ;  /* 0x0000001005057890 */ /* 0x000fe2000fffe0ff */
[----:B------:R-:W-:Y:S03]  /*0280*/  STS [R2+-0x2000], RZ ;  /* 0xffe000ff02007388 */ /* 0x000fe60000000800 */
[----:B------:R-:W-:Y:S01]  /*0290*/  UISETP.NE.AND UP0, UPT, UR5, URZ, UPT ;  /* 0x000000ff0500728c */ /* 0x000fe2000bf05270 */
        /* <DEDUP_REMOVED lines=16> */
[----:B------:R-:W-:Y:S06]  /*03a0*/  BRA.U UP0, `(.L_x_143) ;  /* 0xfffffffd00b07547 */ /* 0x000fec000b83ffff */
[----:B------:R-:W-:-:S07]  /*03b0*/  IMAD.U32 R2, RZ, RZ, UR16 ;  /* 0x00000010ff027e24 */ /* 0x000fce000f8e00ff */
.L_x_142:
[----:B------:R-:W0:Y:S08]  /*03c0*/  LDC R3, c[0x0][0x398] ;  /* 0x0000e600ff037b82 */ /* 0x000e300000000800 */
[----:B------:R-:W0:Y:S02]  /*03d0*/  LDC R4, c[0x0][0x394] ;  /* 0x0000e500ff047b82 */ /* 0x000e240000000800 */
[----:B0-----:R-:W-:-:S04]  /*03e0*/  IADD3 R3, PT, PT, R3, 0x7, -R4 ;  /* 0x0000000703037810 */ /* 0x001fc80007ffe804 */
[----:B------:R-:W-:-:S04]  /*03f0*/  SHF.R.S32.HI R4, RZ, 0x1f, R3 ;  /* 0x0000001fff047819 */ /* 0x000fc80000011403 */
[----:B------:R-:W-:-:S04]  /*0400*/  LEA.HI R4, R4, R3, RZ, 0x3 ;  /* 0x0000000304047211 */ /* 0x000fc800078f18ff */
[----:B------:R-:W-:-:S04]  /*0410*/  SHF.R.S32.HI R4, RZ, 0x3, R4 ;  /* 0x00000003ff047819 */ /* 0x000fc80000011404 */
[----:B------:R-:W-:Y:S01]  /*0420*/  LOP3.LUT R3, R4, 0xf, RZ, 0xc0, !PT ;  /* 0x0000000f04037812 */ /* 0x000fe200078ec0ff */
[----:B------:R-:W-:-:S03]  /*0430*/  IMAD.U32 R4, RZ, RZ, UR14 ;  /* 0x0000000eff047e24 */ /* 0x000fc6000f8e00ff */
[C---:B------:R-:W-:Y:S01]  /*0440*/  ISETP.NE.AND P0, PT, R3.reuse, RZ, PT ;  /* 0x000000ff0300720c */ /* 0x040fe20003f05270 */
[----:B------:R-:W-:Y:S01]  /*0450*/  VIADD R4, R4, 0xffffffff ;  /* 0xffffffff04047836 */ /* 0x000fe20000000000 */
[----:B------:R-:W-:-:S11]  /*0460*/  IADD3 R6, PT, PT, R3, -0x1, RZ ;  /* 0xffffffff03067810 */ /* 0x000fd60007ffe0ff */
[----:B------:R-:W-:Y:S05]  /*0470*/  @!P0 BRA `(.L_x_144) ;  /* 0x00000000007c8947 */ /* 0x000fea0003800000 */
[----:B------:R-:W-:Y:S01]  /*0480*/  ISETP.GE.U32.AND P2, PT, R6, 0x7, PT ;  /* 0x000000070600780c */ /* 0x000fe20003f46070 */
[----:B------:R-:W-:-:S12]  /*0490*/  UISETP.NE.AND UP0, UPT, UR14, URZ, UPT ;  /* 0x000000ff0e00728c */ /* 0x000fd8000bf05270 */
[----:B------:R-:W-:Y:S05]  /*04a0*/  @!P2 BRA `(.L_x_145) ;  /* 0x000000000028a947 */ /* 0x000fea0003800000 */
        /* <DEDUP_REMOVED lines=10> */
.L_x_145:
[----:B------:R-:W-:Y:S05]  /*0550*/  BRA.U !UP0, `(.L_x_144) ;  /* 0x0000000108447547 */ /* 0x000fea000b800000 */
[----:B------:R-:W-:Y:S01]  /*0560*/  ISETP.GE.U32.AND P2, PT, R4, 0x3, PT ;  /* 0x000000030400780c */ /* 0x000fe20003f46070 */
[----:B------:R-:W-:-:S12]  /*0570*/  UISETP.NE.AND UP0, UPT, UR15, URZ, UPT ;  /* 0x000000ff0f00728c */ /* 0x000fd8000bf05270 */
[C---:B0-----:R-:W-:Y:S02]  /*0580*/  @P2 IMAD R3, R2.reuse, 0x400, R5 ;  /* 0x0000040002032824 */ /* 0x041fe400078e0205 */
[----:B------:R-:W-:-:S03]  /*0590*/  @P2 VIADD R2, R2, 0x4 ;  /* 0x0000000402022836 */ /* 0x000fc60000000000 */
[----:B------:R1:W-:Y:S04]  /*05a0*/  @P2 STS [R3], RZ ;  /* 0x000000ff03002388 */ /* 0x0003e80000000800 */
[----:B------:R1:W-:Y:S04]  /*05b0*/  @P2 STS [R3+0x400], RZ ;  /* 0x000400ff03002388 */ /* 0x0003e80000000800 */
[----:B------:R1:W-:Y:S04]  /*05c0*/  @P2 STS [R3+0x800], RZ ;  /* 0x000800ff03002388 */ /* 0x0003e80000000800 */
[----:B------:R1:W-:Y:S01]  /*05d0*/  @P2 STS [R3+0xc00], RZ ;  /* 0x000c00ff03002388 */ /* 0x0003e20000000800 */
[----:B------:R-:W-:Y:S05]  /*05e0*/  BRA.U !UP0, `(.L_x_144) ;  /* 0x0000000108207547 */ /* 0x000fea000b800000 */
[----:B------:R-:W-:Y:S01]  /*05f0*/  IMAD R2, R2, 0x400, R5 ;  /* 0x0000040002027824 */ /* 0x000fe200078e0205 */
[----:B------:R-:W-:-:S04]  /*0600*/  UISETP.NE.AND UP0, UPT, UR15, 0x1, UPT ;  /* 0x000000010f00788c */ /* 0x000fc8000bf05270 */
[----:B------:R2:W-:Y:S05]  /*0610*/  STS [R2], RZ ;  /* 0x000000ff02007388 */ /* 0x0005ea0000000800 */
[----:B------:R-:W-:Y:S05]  /*0620*/  BRA.U !UP0, `(.L_x_144) ;  /* 0x0000000108107547 */ /* 0x000fea000b800000 */
[----:B------:R-:W-:Y:S01]  /*0630*/  UISETP.NE.AND UP0, UPT, UR15, 0x2, UPT ;  /* 0x000000020f00788c */ /* 0x000fe2000bf05270 */
[----:B------:R3:W-:Y:S05]  /*0640*/  STS [R2+0x400], RZ ;  /* 0x000400ff02007388 */ /* 0x0007ea0000000800 */
[----:B------:R-:W-:-:S13]  /*0650*/  PLOP3.LUT P2, PT, PT, PT, UP0, 0x80, 0x8 ;  /* 0x000000000008781c */ /* 0x000fda0003f4f008 */
[----:B------:R3:W-:Y:S02]  /*0660*/  @P2 STS [R2+0x800], RZ ;  /* 0x000800ff02002388 */ /* 0x0007e40000000800 */
.L_x_144:
[----:B------:R-:W-:-:S13]  /*0670*/  ISETP.GT.U32.AND P2, PT, R0, 0x7f, PT ;  /* 0x0000007f0000780c */ /* 0x000fda0003f44070 */
[----:B------:R-:W-:Y:S05]  /*0680*/  @P2 BRA `(.L_x_141) ;  /* 0x0000000000e02947 */ /* 0x000fea0003800000 */
[----:B--23--:R-:W-:Y:S01]  /*0690*/  IMAD.MOV.U32 R2, RZ, RZ, RZ ;  /* 0x000000ffff027224 */ /* 0x00cfe200078e00ff */
[----:B------:R-:W-:Y:S06]  /*06a0*/  @!P1 BRA `(.L_x_146) ;  /* 0x0000000000589947 */ /* 0x000fec0003800000 */
[----:B------:R-:W-:-:S07]  /*06b0*/  IMAD.MOV.U32 R2, RZ, RZ, RZ ;  /* 0x000000ffff027224 */ /* 0x000fce00078e00ff */
.L_x_147:
[C---:B012---:R-:W-:Y:S01]  /*06c0*/  LEA R3, R2.reuse, R5, 0xa ;  /* 0x0000000502037211 */ /* 0x047fe200078e50ff */
[----:B------:R-:W-:-:S04]  /*06d0*/  VIADD R2, R2, 0x10 ;  /* 0x0000001002027836 */ /* 0x000fc80000000000 */
[----:B------:R2:W-:Y:S01]  /*06e0*/  STS [R3+0x200], RZ ;  /* 0x000200ff03007388 */ /* 0x0005e20000000800 */
[----:B------:R-:W-:-:S03]  /*06f0*/  ISETP.NE.AND P1, PT, R2, UR16, PT ;  /* 0x0000001002007c0c */ /* 0x000fc6000bf25270 */
[----:B------:R2:W-:Y:S04]  /*0700*/  STS [R3+0x600], RZ ;  /* 0x000600ff03007388 */ /* 0x0005e80000000800 */
        /* <DEDUP_REMOVED lines=13> */
[----:B------:R2:W-:Y:S01]  /*07e0*/  STS [R3+0x3e00], RZ ;  /* 0x003e00ff03007388 */ /* 0x0005e20000000800 */
[----:B------:R-:W-:Y:S05]  /*07f0*/  @P1 BRA `(.L_x_147) ;  /* 0xfffffffc00b01947 */ /* 0x000fea000383ffff */
[----:B------:R-:W-:-:S07]  /*0800*/  IMAD.U32 R2, RZ, RZ, UR16 ;  /* 0x00000010ff027e24 */ /* 0x000fce000f8e00ff */
.L_x_146:
[----:B------:R-:W-:Y:S05]  /*0810*/  @!P0 BRA `(.L_x_141) ;  /* 0x00000000007c8947 */ /* 0x000fea0003800000 */
[----:B------:R-:W-:Y:S01]  /*0820*/  ISETP.GE.U32.AND P0, PT, R6, 0x7, PT ;  /* 0x000000070600780c */ /* 0x000fe20003f06070 */
[----:B------:R-:W-:-:S12]  /*0830*/  UISETP.NE.AND UP0, UPT, UR14, URZ, UPT ;  /* 0x000000ff0e00728c */ /* 0x000fd8000bf05270 */
[----:B------:R-:W-:Y:S05]  /*0840*/  @!P0 BRA `(.L_x_148) ;  /* 0x0000000000288947 */ /* 0x000fea0003800000 */
[C---:B012---:R-:W-:Y:S02]  /*0850*/  IMAD R3, R2.reuse, 0x400, R5 ;  /* 0x0000040002037824 */ /* 0x047fe400078e0205 */
[----:B------:R-:W-:-:S03]  /*0860*/  VIADD R2, R2, 0x8 ;  /* 0x0000000802027836 */ /* 0x000fc60000000000 */
[----:B------:R3:W-:Y:S04]  /*0870*/  STS [R3+0x200], RZ ;  /* 0x000200ff03007388 */ /* 0x0007e80000000800 */
[----:B------:R3:W-:Y:S04]  /*0880*/  STS [R3+0x600], RZ ;  /* 0x000600ff03007388 */ /* 0x0007e80000000800 */
[----:B------:R3:W-:Y:S04]  /*0890*/  STS [R3+0xa00], RZ ;  /* 0x000a00ff03007388 */ /* 0x0007e80000000800 */
[----:B------:R3:W-:Y:S04]  /*08a0*/  STS [R3+0xe00], RZ ;  /* 0x000e00ff03007388 */ /* 0x0007e80000000800 */
[----:B------:R3:W-:Y:S04]  /*08b0*/  STS [R3+0x1200], RZ ;  /* 0x001200ff03007388 */ /* 0x0007e80000000800 */
[----:B------:R3:W-:Y:S04]  /*08c0*/  STS [R3+0x1600], RZ ;  /* 0x001600ff03007388 */ /* 0x0007e80000000800 */
[----:B------:R3:W-:Y:S04]  /*08d0*/  STS [R3+0x1a00], RZ ;  /* 0x001a00ff03007388 */ /* 0x0007e80000000800 */
[----:B------:R3:W-:Y:S02]  /*08e0*/  STS [R3+0x1e00], RZ ;  /* 0x001e00ff03007388 */ /* 0x0007e40000000800 */
.L_x_148:
[----:B------:R-:W-:Y:S05]  /*08f0*/  BRA.U !UP0, `(.L_x_141) ;  /* 0x0000000108447547 */ /* 0x000fea000b800000 */
[----:B------:R-:W-:Y:S01]  /*0900*/  ISETP.GE.U32.AND P0, PT, R4, 0x3, PT ;  /* 0x000000030400780c */ /* 0x000fe20003f06070 */
[----:B------:R-:W-:-:S12]  /*0910*/  UISETP.NE.AND UP0, UPT, UR15, URZ, UPT ;  /* 0x000000ff0f00728c */ /* 0x000fd8000bf05270 */
[C---:B0123--:R-:W-:Y:S02]  /*0920*/  @P0 IMAD R3, R2.reuse, 0x400, R5 ;  /* 0x0000040002030824 */ /* 0x04ffe400078e0205 */
[----:B------:R-:W-:-:S03]  /*0930*/  @P0 VIADD R2, R2, 0x4 ;  /* 0x0000000402020836 */ /* 0x000fc60000000000 */
[----:B------:R4:W-:Y:S04]  /*0940*/  @P0 STS [R3+0x200], RZ ;  /* 0x000200ff03000388 */ /* 0x0009e80000000800 */
[----:B------:R4:W-:Y:S04]  /*0950*/  @P0 STS [R3+0x600], RZ ;  /* 0x000600ff03000388 */ /* 0x0009e80000000800 */
[----:B------:R4:W-:Y:S04]  /*0960*/  @P0 STS [R3+0xa00], RZ ;  /* 0x000a00ff03000388 */ /* 0x0009e80000000800 */
[----:B------:R4:W-:Y:S01]  /*0970*/  @P0 STS [R3+0xe00], RZ ;  /* 0x000e00ff03000388 */ /* 0x0009e20000000800 */
[----:B------:R-:W-:Y:S05]  /*0980*/  BRA.U !UP0, `(.L_x_141) ;  /* 0x0000000108207547 */ /* 0x000fea000b800000 */
[----:B------:R-:W-:Y:S01]  /*0990*/  IMAD R2, R2, 0x400, R5 ;  /* 0x0000040002027824 */ /* 0x000fe200078e0205 */
[----:B------:R-:W-:-:S04]  /*09a0*/  UISETP.NE.AND UP0, UPT, UR15, 0x1, UPT ;  /* 0x000000010f00788c */ /* 0x000fc8000bf05270 */
[----:B------:R0:W-:Y:S05]  /*09b0*/  STS [R2+0x200], RZ ;  /* 0x000200ff02007388 */ /* 0x0001ea0000000800 */
[----:B------:R-:W-:Y:S05]  /*09c0*/  BRA.U !UP0, `(.L_x_141) ;  /* 0x0000000108107547 */ /* 0x000fea000b800000 */
[----:B------:R-:W-:Y:S01]  /*09d0*/  UISETP.NE.AND UP0, UPT, UR15, 0x2, UPT ;  /* 0x000000020f00788c */ /* 0x000fe2000bf05270 */
[----:B------:R1:W-:Y:S05]  /*09e0*/  STS [R2+0x600], RZ ;  /* 0x000600ff02007388 */ /* 0x0003ea0000000800 */
[----:B------:R-:W-:-:S13]  /*09f0*/  PLOP3.LUT P0, PT, PT, PT, UP0, 0x80, 0x8 ;  /* 0x000000000008781c */ /* 0x000fda0003f0f008 */
[----:B------:R1:W-:Y:S02]  /*0a00*/  @P0 STS [R2+0xa00], RZ ;  /* 0x000a00ff02000388 */ /* 0x0003e40000000800 */
.L_x_141:
[----:B------:R-:W-:Y:S05]  /*0a10*/  BSYNC.RECONVERGENT B0 ;  /* 0x0000000000007941 */ /* 0x000fea0003800200 */
.L_x_140:
[----:B------:R-:W-:Y:S06]  /*0a20*/  BAR.SYNC.DEFER_BLOCKING 0x0 ;  /* 0x0000000000007b1d */ /* 0x000fec0000010000 */
[----:B------:R-:W5:Y:S02]  /*0a30*/  LDCU UR5, c[0x0][0x390] ;  /* 0x00007200ff0577ac */ /* 0x000f640008000800 */
[----:B-----5:R-:W-:-:S04]  /*0a40*/  UIMAD UR5, UR4, -0x40000000, UR5 ;  /* 0xc0000000040578a4 */ /* 0x020fc8000f8e0205 */
[----:B------:R-:W-:-:S04]  /*0a50*/  UISETP.LT.U32.AND UP0, UPT, UR5, 0x40000000, UPT ;  /* 0x400000000500788c */ /* 0x000fc8000bf01070 */
[----:B------:R-:W-:-:S04]  /*0a60*/  USEL UR9, UR5, 0x40000000, UP0 ;  /* 0x4000000005097887 */ /* 0x000fc80008000000 */
[----:B------:R-:W-:Y:S01]  /*0a70*/  UISETP.GE.U32.AND UP0, UPT, UR6, UR9, UPT ;  /* 0x000000090600728c */ /* 0x000fe2000bf06070 */
[----:B------:R-:W-:Y:S08]  /*0a80*/  BAR.SYNC.DEFER_BLOCKING 0x0 ;  /* 0x0000000000007b1d */ /* 0x000ff00000010000 */
[----:B------:R-:W-:Y:S05]  /*0a90*/  BRA.U UP0, `(.L_x_149) ;  /* 0x0000000d00087547 */ /* 0x000fea000b800000 */
[----:B------:R-:W-:-:S05]  /*0aa0*/  UMOV UR8, UR6 ;  /* 0x0000000600087c82 */ /* 0x000fca0008000000 */
.L_x_154:
[----:B-----5:R-:W5:Y:S01]  /*0ab0*/  LDCU UR5, c[0x0][0x390] ;  /* 0x00007200ff0577ac */ /* 0x020f620008000800 */
[----:B------:R-:W-:Y:S02]  /*0ac0*/  ULEA UR10, UR4, UR8, 0x1e ;  /* 0x00000008040a7291 */ /* 0x000fe4000f8ef0ff */
[----:B------:R-:W-:-:S04]  /*0ad0*/  ULEA UR8, UR20, UR8, 0xb ;  /* 0x0000000814087291 */ /* 0x000fc8000f8e58ff */
[----:B------:R-:W-:Y:S02]  /*0ae0*/  UISETP.GE.U32.AND UP0, UPT, UR8, UR9, UPT ;  /* 0x000000090800728c */ /* 0x000fe4000bf06070 */
[----:B-----5:R-:W-:-:S04]  /*0af0*/  UIADD3 UR5, UPT, UPT, -UR10, UR5, URZ ;  /* 0x000000050a057290 */ /* 0x020fc8000fffe1ff */
[----:B------:R-:W-:-:S09]  /*0b00*/  UISETP.GE.U32.AND UP1, UPT, UR5, 0x800, UPT ;  /* 0x000008000500788c */ /* 0x000fd2000bf26070 */
[----:B012---:R-:W-:Y:S05]  /*0b10*/  BRA.U !UP1, `(.L_x_150) ;  /* 0x0000000109507547 */ /* 0x007fea000b800000 */
[----:B------:R-:W0:Y:S02]  /*0b20*/  LDC.64 R32, c[0x0][0x388] ;  /* 0x0000e200ff207b82 */ /* 0x000e240000000a00 */
[----:B01234-:R-:W-:-:S05]  /*0b30*/  IADD3 R3, PT, PT, R0, UR10, RZ ;  /* 0x0000000a00037c10 */ /* 0x01ffca000fffe0ff */
[----:B------:R-:W-:-:S05]  /*0b40*/  IMAD.WIDE.U32 R32, R3, 0x8, R32 ;  /* 0x0000000803207825 */ /* 0x000fca00078e0020 */
        /* <DEDUP_REMOVED lines=17> */
.L_x_150:
[----:B------:R-:W4:Y:S01]  /*0c60*/  LDC.64 R32, c[0x0][0x388] ;  /* 0x0000e200ff207b82 */ /* 0x000f220000000a00 */
[C---:B0123--:R-:W-:Y:S01]  /*0c70*/  VIADD R2, R0.reuse, 0x80 ;  /* 0x0000008000027836 */ /* 0x04ffe20000000000 */
[C---:B------:R-:W-:Y:S01]  /*0c80*/  ISETP.GE.AND P1, PT, R0.reuse, UR5, PT ;  /* 0x0000000500007c0c */ /* 0x040fe2000bf26270 */
[----:B----4-:R-:W-:Y:S01]  /*0c90*/  VIADD R3, R0, UR10 ;  /* 0x0000000a00037c36 */ /* 0x010fe20008000000 */
[----:B------:R-:W-:Y:S01]  /*0ca0*/  MOV R35, 0xffffffff ;  /* 0xffffffff00237802 */ /* 0x000fe20000000f00 */
[----:B------:R-:W-:Y:S01]  /*0cb0*/  IMAD.MOV.U32 R34, RZ, RZ, -0x1 ;  /* 0xffffffffff227424 */ /* 0x000fe200078e00ff */
[----:B------:R-:W-:Y:S01]  /*0cc0*/  ISETP.GE.AND P2, PT, R2, UR5, PT ;  /* 0x0000000502007c0c */ /* 0x000fe2000bf46270 */
[C---:B------:R-:W-:Y:S02]  /*0cd0*/  VIADD R2, R0.reuse, 0x180 ;  /* 0x0000018000027836 */ /* 0x040fe40000000000 */
[----:B------:R-:W-:-:S03]  /*0ce0*/  VIADD R4, R0, 0x100 ;  /* 0x0000010000047836 */ /* 0x000fc60000000000 */
[----:B------:R-:W-:Y:S01]  /*0cf0*/  ISETP.GE.AND P4, PT, R2, UR5, PT ;  /* 0x0000000502007c0c */ /* 0x000fe2000bf86270 */
[----:B------:R-:W-:Y:S01]  /*0d00*/  VIADD R2, R0, 0x300 ;  /* 0x0000030000027836 */ /* 0x000fe20000000000 */
[----:B------:R-:W-:Y:S01]  /*0d10*/  ISETP.GE.AND P3, PT, R4, UR5, PT ;  /* 0x0000000504007c0c */ /* 0x000fe2000bf66270 */
[C---:B------:R-:W-:Y:S02]  /*0d20*/  VIADD R4, R0.reuse, 0x280 ;  /* 0x0000028000047836 */ /* 0x040fe40000000000 */
[----:B------:R-:W-:Y:S01]  /*0d30*/  VIADD R8, R0, 0x380 ;  /* 0x0000038000087836 */ /* 0x000fe20000000000 */
[----:B------:R-:W-:Y:S01]  /*0d40*/  MOV R7, 0xffffffff ;  /* 0xffffffff00077802 */ /* 0x000fe20000000f00 */
[----:B------:R-:W-:Y:S01]  /*0d50*/  IMAD.MOV.U32 R5, RZ, RZ, -0x1 ;  /* 0xffffffffff057424 */ /* 0x000fe200078e00ff */
[----:B------:R-:W-:Y:S01]  /*0d60*/  ISETP.GE.AND P0, PT, R4, UR5, PT ;  /* 0x0000000504007c0c */ /* 0x000fe2000bf06270 */
[----:B------:R-:W-:-:S04]  /*0d70*/  IMAD.WIDE.U32 R32, R3, 0x8, R32 ;  /* 0x0000000803207825 */ /* 0x000fc800078e0020 */
[----:B------:R-:W-:Y:S01]  /*0d80*/  VIADD R3, R0, 0x200 ;  /* 0x0000020000037836 */ /* 0x000fe20000000000 */
[----:B------:R1:W5:Y:S01]  /*0d90*/  @!P1 LDG.E.64 R34, desc[UR12][R32.64] ;  /* 0x0000000c20229981 */ /* 0x000362000c1e1b00 */
[----:B------:R-:W-:Y:S01]  /*0da0*/  ISETP.GE.AND P1, PT, R2, UR5, PT ;  /* 0x0000000502007c0c */ /* 0x000fe2000bf26270 */
[----:B------:R-:W-:Y:S02]  /*0db0*/  IMAD.MOV.U32 R2, RZ, RZ, -0x1 ;  /* 0xffffffffff027424 */ /* 0x000fe400078e00ff */
[----:B------:R-:W-:Y:S01]  /*0dc0*/  ISETP.GE.AND P5, PT, R3, UR5, PT ;  /* 0x0000000503007c0c */ /* 0x000fe2000bfa6270 */
[----:B------:R-:W-:Y:S02]  /*0dd0*/  IMAD.MOV.U32 R3, RZ, RZ, -0x1 ;  /* 0xffffffffff037424 */ /* 0x000fe400078e00ff */
[----:B------:R-:W-:Y:S02]  /*0de0*/  IMAD.MOV.U32 R4, RZ, RZ, -0x1 ;  /* 0xffffffffff047424 */ /* 0x000fe400078e00ff */
[----:B------:R-:W-:-:S02]  /*0df0*/  IMAD.MOV.U32 R6, RZ, RZ, -0x1 ;  /* 0xffffffffff067424 */ /* 0x000fc400078e00ff */
[----:B------:R1:W5:Y:S01]  /*0e00*/  @!P2 LDG.E.64 R2, desc[UR12][R32.64+0x400] ;  /* 0x0004000c2002a981 */ /* 0x000362000c1e1b00 */
[----:B------:R-:W-:Y:S01]  /*0e10*/  ISETP.GE.AND P2, PT, R8, UR5, PT ;  /* 0x0000000508007c0c */ /* 0x000fe2000bf46270 */
[C---:B------:R-:W-:Y:S01]  /*0e20*/  VIADD R8, R0.reuse, 0x480 ;  /* 0x0000048000087836 */ /* 0x040fe20000000000 */
[----:B------:R-:W-:Y:S01]  /*0e30*/  LOP3.LUT R9, R0, 0x400, RZ, 0xfc, !PT ;  /* 0x0000040000097812 */ /* 0x000fe200078efcff */
[----:B------:R1:W5:Y:S03]  /*0e40*/  @!P3 LDG.E.64 R4, desc[UR12][R32.64+0x800] ;  /* 0x0008000c2004b981 */ /* 0x000366000c1e1b00 */
[----:B------:R-:W-:Y:S01]  /*0e50*/  ISETP.GE.AND P3, PT, R9, UR5, PT ;  /* 0x0000000509007c0c */ /* 0x000fe2000bf66270 */
[----:B------:R1:W5:Y:S01]  /*0e60*/  @!P4 LDG.E.64 R6, desc[UR12][R32.64+0xc00] ;  /* 0x000c000c2006c981 */ /* 0x000362000c1e1b00 */
[----:B------:R-:W-:Y:S01]  /*0e70*/  ISETP.GE.AND P4, PT, R8, UR5, PT ;  /* 0x0000000508007c0c */ /* 0x000fe2000bf86270 */
[----:B------:R-:W-:-:S02]  /*0e80*/  IMAD.MOV.U32 R8, RZ, RZ, -0x1 ;  /* 0xffffffffff087424 */ /* 0x000fc400078e00ff */
[----:B------:R-:W-:Y:S02]  /*0e90*/  IMAD.MOV.U32 R9, RZ, RZ, -0x1 ;  /* 0xffffffffff097424 */ /* 0x000fe400078e00ff */
[----:B------:R-:W-:Y:S01]  /*0ea0*/  VIADD R14, R0, 0x500 ;  /* 0x00000500000e7836 */ /* 0x000fe20000000000 */
[----:B------:R-:W-:Y:S01]  /*0eb0*/  MOV R11, 0xffffffff ;  /* 0xffffffff000b7802 */ /* 0x000fe20000000f00 */
[----:B------:R-:W-:Y:S02]  /*0ec0*/  IMAD.MOV.U32 R10, RZ, RZ, -0x1 ;  /* 0xffffffffff0a7424 */ /* 0x000fe400078e00ff */
[----:B------:R-:W-:Y:S01]  /*0ed0*/  IMAD.MOV.U32 R12, RZ, RZ, -0x1 ;  /* 0xffffffffff0c7424 */ /* 0x000fe200078e00ff */
[----:B------:R1:W5:Y:S01]  /*0ee0*/  @!P5 LDG.E.64 R8, desc[UR12][R32.64+0x1000] ;  /* 0x0010000c2008d981 */ /* 0x000362000c1e1b00 */
[----:B------:R-:W-:Y:S01]  /*0ef0*/  IMAD.MOV.U32 R13, RZ, RZ, -0x1 ;  /* 0xffffffffff0d7424 */ /* 0x000fe200078e00ff */
[----:B------:R-:W-:Y:S01]  /*0f00*/  ISETP.GE.AND P5, PT, R14, UR5, PT ;  /* 0x000000050e007c0c */ /* 0x000fe2000bfa6270 */
[C---:B------:R-:W-:Y:S01]  /*0f10*/  VIADD R15, R0.reuse, 0x580 ;  /* 0x00000580000f7836 */ /* 0x040fe20000000000 */
[----:B------:R1:W5:Y:S01]  /*0f20*/  @!P0 LDG.E.64 R10, desc[UR12][R32.64+0x1400] ;  /* 0x0014000c200a8981 */ /* 0x000362000c1e1b00 */
[----:B------:R-:W-:-:S03]  /*0f30*/  VIADD R14, R0, 0x600 ;  /* 0x00000600000e7836 */ /* 0x000fc60000000000 */
[----:B------:R1:W5:Y:S01]  /*0f40*/  @!P1 LDG.E.64 R12, desc[UR12][R32.64+0x1800] ;  /* 0x0018000c200c9981 */ /* 0x000362000c1e1b00 */
[----:B------:R-:W-:Y:S01]  /*0f50*/  ISETP.GE.AND P0, PT, R15, UR5, PT ;  /* 0x000000050f007c0c */ /* 0x000fe2000bf06270 */
[----:B------:R-:W-:Y:S01]  /*0f60*/  IMAD.MOV.U32 R15, RZ, RZ, -0x1 ;  /* 0xffffffffff0f7424 */ /* 0x000fe200078e00ff */
[----:B------:R-:W-:Y:S01]  /*0f70*/  ISETP.GE.AND P1, PT, R14, UR5, PT ;  /* 0x000000050e007c0c */ /* 0x000fe2000bf26270 */
[----:B------:R-:W-:Y:S02]  /*0f80*/  IMAD.MOV.U32 R14, RZ, RZ, -0x1 ;  /* 0xffffffffff0e7424 */ /* 0x000fe400078e00ff */
[----:B------:R-:W-:Y:S02]  /*0f90*/  VIADD R20, R0, 0x680 ;  /* 0x0000068000147836 */ /* 0x000fe40000000000 */
[----:B------:R-:W-:Y:S02]  /*0fa0*/  IMAD.MOV.U32 R16, RZ, RZ, -0x1 ;  /* 0xffffffffff107424 */ /* 0x000fe400078e00ff */
[----:B------:R-:W-:Y:S01]  /*0fb0*/  IMAD.MOV.U32 R17, RZ, RZ, -0x1 ;  /* 0xffffffffff117424 */ /* 0x000fe200078e00ff */
[----:B------:R1:W5:Y:S01]  /*0fc0*/  @!P2 LDG.E.64 R14, desc[UR12][R32.64+0x1c00] ;  /* 0x001c000c200ea981 */ /* 0x000362000c1e1b00 */
[----:B------:R-:W-:Y:S01]  /*0fd0*/  IMAD.MOV.U32 R18, RZ, RZ, -0x1 ;  /* 0xffffffffff127424 */ /* 0x000fe200078e00ff */
[----:B------:R-:W-:Y:S01]  /*0fe0*/  ISETP.GE.AND P2, PT, R20, UR5, PT ;  /* 0x0000000514007c0c */ /* 0x000fe2000bf46270 */
[----:B------:R-:W-:Y:S01]  /*0ff0*/  IMAD.MOV.U32 R19, RZ, RZ, -0x1 ;  /* 0xffffffffff137424 */ /* 0x000fe200078e00ff */
[C---:B------:R-:W-:Y:S01]  /*1000*/  IADD3 R21, PT, PT, R0.reuse, 0x700, RZ ;  /* 0x0000070000157810 */ /* 0x040fe20007ffe0ff */
[----:B------:R-:W-:Y:S01]  /*1010*/  VIADD R20, R0, 0x780 ;  /* 0x0000078000147836 */ /* 0x000fe20000000000 */
[----:B------:R1:W5:Y:S02]  /*1020*/  @!P3 LDG.E.64 R16, desc[UR12][R32.64+0x2000] ;  /* 0x0020000c2010b981 */ /* 0x000364000c1e1b00 */
[----:B------:R-:W-:-:S02]  /*1030*/  ISETP.GE.AND P3, PT, R21, UR5, PT ;  /* 0x0000000515007c0c */ /* 0x000fc4000bf66270 */
[----:B------:R1:W5:Y:S01]  /*1040*/  @!P4 LDG.E.64 R18, desc[UR12][R32.64+0x2400] ;  /* 0x0024000c2012c981 */ /* 0x000362000c1e1b00 */
[----:B------:R-:W-:Y:S01]  /*1050*/  ISETP.GE.AND P4, PT, R20, UR5, PT ;  /* 0x0000000514007c0c */ /* 0x000fe2000bf86270 */
[----:B------:R-:W-:Y:S01]  /*1060*/  IMAD.MOV.U32 R20, RZ, RZ, -0x1 ;  /* 0xffffffffff147424 */ /* 0x000fe200078e00ff */
[----:B------:R-:W-:Y:S01]  /*1070*/  MOV R21, 0xffffffff ;  /* 0xffffffff00157802 */ /* 0x000fe20000000f00 */
[----:B------:R-:W-:Y:S01]  /*1080*/  IMAD.MOV.U32 R22, RZ, RZ, -0x1 ;  /* 0xffffffffff167424 */ /* 0x000fe200078e00ff */
[----:B------:R-:W-:Y:S01]  /*1090*/  MOV R28, 0xffffffff ;  /* 0xffffffff001c7802 */ /* 0x000fe20000000f00 */
        /* <DEDUP_REMOVED lines=11> */
[----:B------:R1:W5:Y:S04]  /*1150*/  @!P2 LDG.E.64 R26, desc[UR12][R32.64+0x3400] ;  /* 0x0034000c201aa981 */ /* 0x000368000c1e1b00 */
[----:B------:R1:W5:Y:S04]  /*1160*/  @!P3 LDG.E.64 R28, desc[UR12][R32.64+0x3800] ;  /* 0x0038000c201cb981 */ /* 0x000368000c1e1b00 */
[----:B------:R1:W5:Y:S02]  /*1170*/  @!P4 LDG.E.64 R30, desc[UR12][R32.64+0x3c00] ;  /* 0x003c000c201ec981 */ /* 0x000364000c1e1b00 */
.L_x_151:
[----:B------:R-:W2:Y:S01]  /*1180*/  LDCU UR21, c[0x0][0x398] ;  /* 0x00007300ff1577ac */ /* 0x000ea20008000800 */
[----:B------:R-:W2:Y:S02]  /*1190*/  LDCU UR5, c[0x0][0x394] ;  /* 0x00007280ff0577ac */ /* 0x000ea40008000800 */
[----:B--2---:R-:W-:-:S09]  /*11a0*/  UISETP.GT.AND UP1, UPT, UR21, UR5, UPT ;  /* 0x000000051500728c */ /* 0x004fd2000bf24270 */
[----:B------:R-:W-:Y:S05]  /*11b0*/  BRA.U !UP1, `(.L_x_152) ;  /* 0x00000005093c7547 */ /* 0x000fea000b800000 */
[----:B------:R-:W2:Y:S01]  /*11c0*/  S2UR UR10, SR_CgaCtaId ;  /* 0x00000000000a79c3 */ /* 0x000ea20000008800 */
[----:B------:R-:W-:Y:S01]  /*11d0*/  UMOV UR5, 0x400 ;  /* 0x0000040000057882 */ /* 0x000fe20000000000 */
[----:B------:R-:W3:Y:S01]  /*11e0*/  LDCU UR18, c[0x0][0x394] ;  /* 0x00007280ff1277ac */ /* 0x000ee20008000800 */
[----:B--2---:R-:W-:-:S03]  /*11f0*/  ULEA UR10, UR10, UR5, 0x18 ;  /* 0x000000050a0a7291 */ /* 0x004fc6000f8ec0ff */
[----:B---3--:R-:W-:-:S09]  /*1200*/  UMOV UR5, URZ ;  /* 0x000000ff00057c82 */ /* 0x008fd20008000000 */
.L_x_153:
[----:B012---:R-:W-:Y:S01]  /*1210*/  IMAD R32, RZ, RZ, -UR18 ;  /* 0x80000012ff207e24 */ /* 0x007fe2000f8e02ff */
[----:B-----5:R-:W-:Y:S01]  /*1220*/  SHF.R.U64 R37, R2, UR18, R3 ;  /* 0x0000001202257c19 */ /* 0x020fe20008001203 */
[----:B------:R-:W-:Y:S01]  /*1230*/  IMAD.U32 R33, RZ, RZ, UR21 ;  /* 0x00000015ff217e24 */ /* 0x000fe2000f8e00ff */
[----:B------:R-:W-:Y:S02]  /*1240*/  ULEA UR19, UR5, UR10, 0xa ;  /* 0x0000000a05137291 */ /* 0x000fe4000f8e50ff */
[----:B------:R-:W-:Y:S02]  /*1250*/  UIADD3 UR5, UPT, UPT, UR5, 0x1, URZ ;  /* 0x0000000105057890 */ /* 0x000fe4000fffe0ff */
[----:B------:R-:W-:Y:S01]  /*1260*/  VIADDMNMX R32, R32, R33, 0x8, PT ;  /* 0x0000000820207446 */ /* 0x000fe20003800121 */
[----:B------:R-:W-:-:S05]  /*1270*/  IMAD.MOV.U32 R33, RZ, RZ, -0x1 ;  /* 0xffffffffff217424 */ /* 0x000fca00078e00ff */
[----:B------:R-:W-:Y:S02]  /*1280*/  SHF.L.U32 R32, R33, R32, RZ ;  /* 0x0000002021207219 */ /* 0x000fe400000006ff */
[----:B------:R-:W-:Y:S02]  /*1290*/  SHF.R.U64 R33, R34, UR18, R35 ;  /* 0x0000001222217c19 */ /* 0x000fe40008001223 */
[-C--:B------:R-:W-:Y:S02]  /*12a0*/  LOP3.LUT R37, R37, R32.reuse, RZ, 0x30, !PT ;  /* 0x0000002025257212 */ /* 0x080fe400078e30ff */
[----:B------:R-:W-:Y:S02]  /*12b0*/  LOP3.LUT R33, R33, R32, RZ, 0x30, !PT ;  /* 0x0000002021217212 */ /* 0x000fe400078e30ff */
[----:B------:R-:W-:Y:S02]  /*12c0*/  LEA R37, R37, UR19, 0x2 ;  /* 0x0000001325257c11 */ /* 0x000fe4000f8e10ff */
[----:B------:R-:W-:-:S05]  /*12d0*/  LEA R33, R33, UR19, 0x2 ;  /* 0x0000001321217c11 */ /* 0x000fca000f8e10ff */
[----:B------:R0:W-:Y:S04]  /*12e0*/  ATOMS.POPC.INC.32 RZ, [R33+URZ] ;  /* 0x0000000021ff7f8c */ /* 0x0001e8000d8000ff */
[----:B------:R1:W-:Y:S01]  /*12f0*/  ATOMS.POPC.INC.32 RZ, [R37+URZ] ;  /* 0x0000000025ff7f8c */ /* 0x0003e2000d8000ff */
[----:B0-----:R-:W-:Y:S02]  /*1300*/  SHF.R.U64 R33, R4, UR18, R5 ;  /* 0x0000001204217c19 */ /* 0x001fe40008001205 */
[----:B-1----:R-:W-:Y:S02]  /*1310*/  SHF.R.U64 R37, R6, UR18, R7 ;  /* 0x0000001206257c19 */ /* 0x002fe40008001207 */
[-C--:B------:R-:W-:Y:S02]  /*1320*/  LOP3.LUT R33, R33, R32.reuse, RZ, 0x30, !PT ;  /* 0x0000002021217212 */ /* 0x080fe400078e30ff */
[----:B------:R-:W-:-:S02]  /*1330*/  LOP3.LUT R37, R37, R32, RZ, 0x30, !PT ;  /* 0x0000002025257212 */ /* 0x000fc400078e30ff */
[----:B------:R-:W-:Y:S02]  /*1340*/  LEA R33, R33, UR19, 0x2 ;  /* 0x0000001321217c11 */ /* 0x000fe4000f8e10ff */
[----:B------:R-:W-:-:S03]  /*1350*/  LEA R37, R37, UR19, 0x2 ;  /* 0x0000001325257c11 */ /* 0x000fc6000f8e10ff */
        /* <DEDUP_REMOVED lines=43> */
[----:B-1----:R-:W-:Y:S01]  /*1610*/  SHF.R.U64 R37, R30, UR18, R31 ;  /* 0x000000121e257c19 */ /* 0x002fe2000800121f */
[----:B------:R-:W-:Y:S01]  /*1620*/  UIADD3 UR18, UPT, UPT, UR18, 0x8, URZ ;  /* 0x0000000812127890 */ /* 0x000fe2000fffe0ff */
[-C--:B------:R-:W-:Y:S02]  /*1630*/  LOP3.LUT R33, R33, R32.reuse, RZ, 0x30, !PT ;  /* 0x0000002021217212 */ /* 0x080fe400078e30ff */
[----:B------:R-:W-:Y:S01]  /*1640*/  LOP3.LUT R32, R37, R32, RZ, 0x30, !PT ;  /* 0x0000002025207212 */ /* 0x000fe200078e30ff */
[----:B------:R-:W-:Y:S01]  /*1650*/  UISETP.GE.AND UP1, UPT, UR18, UR21, UPT ;  /* 0x000000151200728c */ /* 0x000fe2000bf26270 */
[----:B------:R-:W-:-:S02]  /*1660*/  LEA R33, R33, UR19, 0x2 ;  /* 0x0000001321217c11 */ /* 0x000fc4000f8e10ff */
[----:B------:R-:W-:-:S03]  /*1670*/  LEA R32, R32, UR19, 0x2 ;  /* 0x0000001320207c11 */ /* 0x000fc6000f8e10ff */
[----:B------:R2:W-:Y:S04]  /*1680*/  ATOMS.POPC.INC.32 RZ, [R33+URZ] ;  /* 0x0000000021ff7f8c */ /* 0x0005e8000d8000ff */
[----:B------:R2:W-:Y:S01]  /*1690*/  ATOMS.POPC.INC.32 RZ, [R32+URZ] ;  /* 0x0000000020ff7f8c */ /* 0x0005e2000d8000ff */
[----:B------:R-:W-:Y:S05]  /*16a0*/  BRA.U !UP1, `(.L_x_153) ;  /* 0xfffffff909d87547 */ /* 0x000fea000b83ffff */
.L_x_152:
[----:B------:R-:W-:Y:S05]  /*16b0*/  BRA.U !UP0, `(.L_x_154) ;  /* 0xfffffff108fc7547 */ /* 0x000fea000b83ffff */
.L_x_149:
[----:B------:R-:W-:Y:S01]  /*16c0*/  BAR.SYNC.DEFER_BLOCKING 0x0 ;  /* 0x0000000000007b1d */ /* 0x000fe20000010000 */
[----:B------:R-:W-:-:S05]  /*16d0*/  ISETP.NE.AND P0, PT, R36, RZ, PT ;  /* 0x000000ff2400720c */ /* 0x000fca0003f05270 */
[----:B------:R-:W-:Y:S08]  /*16e0*/  BSSY.RECONVERGENT B0, `(.L_x_155) ;  /* 0x000013b000007945 */ /* 0x000ff00003800200 */
[----:B------:R-:W-:Y:S05]  /*16f0*/  @P0 BRA `(.L_x_156) ;  /* 0x0000001000e40947 */ /* 0x000fea0003800000 */
[----:B------:R-:W0:Y:S01]  /*1700*/  S2UR UR8, SR_CgaCtaId ;  /* 0x00000000000879c3 */ /* 0x000e220000008800 */
[----:B------:R-:W-:Y:S01]  /*1710*/  UISETP.GE.U32.AND UP0, UPT, UR11, 0x7, UPT ;  /* 0x000000070b00788c */ /* 0x000fe2000bf06070 */
[----:B-----5:R-:W-:Y:S01]  /*1720*/  HFMA2 R5, -RZ, RZ, 0, 0 ;  /* 0x00000000ff057431 */ /* 0x020fe200000001ff */
[----:B------:R-:W-:Y:S02]  /*1730*/  UMOV UR5, 0x400 ;  /* 0x0000040000057882 */ /* 0x000fe40000000000 */
[----:B0-----:R-:W-:-:S06]  /*1740*/  ULEA UR5, UR8, UR5, 0x18 ;  /* 0x0000000508057291 */ /* 0x001fcc000f8ec0ff */
[----:B-123--:R-:W-:Y:S01]  /*1750*/  LEA R2, R0, UR5, 0x2 ;  /* 0x0000000500027c11 */ /* 0x00efe2000f8e10ff */
[----:B------:R-:W-:Y:S06]  /*1760*/  BRA.U !UP0, `(.L_x_157) ;  /* 0x0000000508387547 */ /* 0x000fec000b800000 */
[----:B------:R-:W0:Y:S01]  /*1770*/  LDC.64 R4, c[0x0][0x380] ;  /* 0x0000e000ff047b82 */ /* 0x000e220000000a00 */
[----:B----4-:R-:W-:-:S07]  /*1780*/  IMAD.MOV.U32 R3, RZ, RZ, RZ ;  /* 0x000000ffff037224 */ /* 0x010fce00078e00ff */
.L_x_174:
[----:B0-----:R-:W-:Y:S01]  /*1790*/  IMAD R9, R3, 0x400, R2 ;  /* 0x0000040003097824 */ /* 0x001fe200078e0202 */
[----:B------:R-:W-:Y:S04]  /*17a0*/  BSSY.RECONVERGENT B1, `(.L_x_158) ;  /* 0x000000e000017945 */ /* 0x000fe80003800200 */
[----:B-1----:R-:W1:Y:S04]  /*17b0*/  LDS R13, [R9] ;  /* 0x00000000090d7984 */ /* 0x002e680000000800 */
[----:B--23--:R2:W3:Y:S04]  /*17c0*/  LDS R15, [R9+0x400] ;  /* 0x00040000090f7984 */ /* 0x00c4e80000000800 */
[----:B----4-:R2:W4:Y:S04]  /*17d0*/  LDS R17, [R9+0x800] ;  /* 0x0008000009117984 */ /* 0x0105280000000800 */
[----:B------:R2:W0:Y:S04]  /*17e0*/  LDS R19, [R9+0xc00] ;  /* 0x000c000009137984 */ /* 0x0004280000000800 */
[----:B------:R2:W0:Y:S04]  /*17f0*/  LDS R21, [R9+0x1000] ;  /* 0x0010000009157984 */ /* 0x0004280000000800 */
[----:B------:R2:W0:Y:S04]  /*1800*/  LDS R8, [R9+0x1400] ;  /* 0x0014000009087984 */ /* 0x0004280000000800 */
[----:B------:R2:W0:Y:S04]  /*1810*/  LDS R7, [R9+0x1800] ;  /* 0x0018000009077984 */ /* 0x0004280000000800 */
[----:B------:R2:W0:Y:S01]  /*1820*/  LDS R6, [R9+0x1c00] ;  /* 0x001c000009067984 */ /* 0x0004220000000800 */
[----:B-1----:R-:W-:-:S13]  /*1830*/  ISETP.NE.AND P0, PT, R13, RZ, PT ;  /* 0x000000ff0d00720c */ /* 0x002fda0003f05270 */
[----:B--234-:R-:W-:Y:S05]  /*1840*/  @!P0 BRA `(.L_x_159) ;  /* 0x00000000000c8947 */ /* 0x01cfea0003800000 */
[----:B------:R-:W-:-:S04]  /*1850*/  IMAD R11, R3, 0x100, R0 ;  /* 0x00000100030b7824 */ /* 0x000fc800078e0200 */
[----:B0-----:R-:W-:-:S05]  /*1860*/  IMAD.WIDE.U32 R10, R11, 0x4, R4 ;  /* 0x000000040b0a7825 */ /* 0x001fca00078e0004 */
[----:B------:R1:W-:Y:S02]  /*1870*/  REDG.E.ADD.STRONG.GPU desc[UR12][R10.64], R13 ;  /* 0x0000000d0a00798e */ /* 0x0003e4000c12e10c */
.L_x_159:
[----:B------:R-:W-:Y:S05]  /*1880*/  BSYNC.RECONVERGENT B1 ;  /* 0x0000000000017941 */ /* 0x000fea0003800200 */
.L_x_158:
[----:B------:R-:W-:Y:S01]  /*1890*/  ISETP.NE.AND P6, PT, R15, RZ, PT ;  /* 0x000000ff0f00720c */ /* 0x000fe20003fc5270 */
[----:B------:R-:W-:Y:S01]  /*18a0*/  BSSY.RECONVERGENT B1, `(.L_x_160) ;  /* 0x000000c000017945 */ /* 0x000fe20003800200 */
[----:B------:R-:W-:Y:S02]  /*18b0*/  ISETP.NE.AND P0, PT, R17, RZ, PT ;  /* 0x000000ff1100720c */ /* 0x000fe40003f05270 */
[----:B0-----:R-:W-:Y:S02]  /*18c0*/  ISETP.NE.AND P1, PT, R19, RZ, PT ;  /* 0x000000ff1300720c */ /* 0x001fe40003f25270 */
[----:B------:R-:W-:Y:S02]  /*18d0*/  ISETP.NE.AND P2, PT, R21, RZ, PT ;  /* 0x000000ff1500720c */ /* 0x000fe40003f45270 */
[----:B------:R-:W-:Y:S02]  /*18e0*/  ISETP.NE.AND P3, PT, R8, RZ, PT ;  /* 0x000000ff0800720c */ /* 0x000fe40003f65270 */
[----:B------:R-:W-:-:S02]  /*18f0*/  ISETP.NE.AND P4, PT, R7, RZ, PT ;  /* 0x000000ff0700720c */ /* 0x000fc40003f85270 */
[----:B------:R-:W-:Y:S01]  /*1900*/  ISETP.NE.AND P5, PT, R6, RZ, PT ;  /* 0x000000ff0600720c */ /* 0x000fe20003fa5270 */
[----:B------:R-:W-:-:S12]  /*1910*/  @!P6 BRA `(.L_x_161) ;  /* 0x000000000010e947 */ /* 0x000fd80003800000 */
[----:B-1----:R-:W-:-:S04]  /*1920*/  IMAD R11, R3, 0x100, R0 ;  /* 0x00000100030b7824 */ /* 0x002fc800078e0200 */
[----:B------:R-:W-:-:S04]  /*1930*/  VIADD R11, R11, 0x100 ;  /* 0x000001000b0b7836 */ /* 0x000fc80000000000 */
[----:B------:R-:W-:-:S05]  /*1940*/  IMAD.WIDE.U32 R10, R11, 0x4, R4 ;  /* 0x000000040b0a7825 */ /* 0x000fca00078e0004 */
[----:B------:R0:W-:Y:S02]  /*1950*/  REDG.E.ADD.STRONG.GPU desc[UR12][R10.64], R15 ;  /* 0x0000000f0a00798e */ /* 0x0001e4000c12e10c */
.L_x_161:
[----:B------:R-:W-:Y:S05]  /*1960*/  BSYNC.RECONVERGENT B1 ;  /* 0x0000000000017941 */ /* 0x000fea0003800200 */
.L_x_160:
[----:B------:R-:W-:Y:S04]  /*1970*/  BSSY.RECONVERGENT B1, `(.L_x_162) ;  /* 0x0000006000017945 */ /* 0x000fe80003800200 */
[----:B------:R-:W-:Y:S05]  /*1980*/  @!P0 BRA `(.L_x_163) ;  /* 0x0000000000108947 */ /* 0x000fea0003800000 */
[----:B01----:R-:W-:-:S05]  /*1990*/  IMAD R11, R3, 0x100, R0 ;  /* 0x00000100030b7824 */ /* 0x003fca00078e0200 */
[----:B------:R-:W-:-:S05]  /*19a0*/  IADD3 R11, PT, PT, R11, 0x200, RZ ;  /* 0x000002000b0b7810 */ /* 0x000fca0007ffe0ff */
[----:B------:R-:W-:-:S05]  /*19b0*/  IMAD.WIDE.U32 R10, R11, 0x4, R4 ;  /* 0x000000040b0a7825 */ /* 0x000fca00078e0004 */
[----:B------:R2:W-:Y:S02]  /*19c0*/  REDG.E.ADD.STRONG.GPU desc[UR12][R10.64], R17 ;  /* 0x000000110a00798e */ /* 0x0005e4000c12e10c */
.L_x_163:
[----:B------:R-:W-:Y:S05]  /*19d0*/  BSYNC.RECONVERGENT B1 ;  /* 0x0000000000017941 */ /* 0x000fea0003800200 */
.L_x_162:
[----:B------:R-:W-:Y:S04]  /*19e0*/  BSSY.RECONVERGENT B1, `(.L_x_164) ;  /* 0x0000006000017945 */ /* 0x000fe80003800200 */
[----:B------:R-:W-:Y:S05]  /*19f0*/  @!P1 BRA `(.L_x_165) ;  /* 0x0000000000109947 */ /* 0x000fea0003800000 */
[----:B012---:R-:W-:-:S04]  /*1a00*/  IMAD R11, R3, 0x100, R0 ;  /* 0x00000100030b7824 */ /* 0x007fc800078e0200 */
[----:B------:R-:W-:-:S04]  /*1a10*/  VIADD R11, R11, 0x300 ;  /* 0x000003000b0b7836 */ /* 0x000fc80000000000 */
[----:B------:R-:W-:-:S05]  /*1a20*/  IMAD.WIDE.U32 R10, R11, 0x4, R4 ;  /* 0x000000040b0a7825 */ /* 0x000fca00078e0004 */
[----:B------:R3:W-:Y:S02]  /*1a30*/  REDG.E.ADD.STRONG.GPU desc[UR12][R10.64], R19 ;  /* 0x000000130a00798e */ /* 0x0007e4000c12e10c */
.L_x_165:
[----:B------:R-:W-:Y:S05]  /*1a40*/  BSYNC.RECONVERGENT B1 ;  /* 0x0000000000017941 */ /* 0x000fea0003800200 */
.L_x_164:
[----:B------:R-:W-:Y:S04]  /*1a50*/  BSSY.RECONVERGENT B1, `(.L_x_166) ;  /* 0x0000006000017945 */ /* 0x000fe80003800200 */
[----:B------:R-:W-:Y:S05]  /*1a60*/  @!P2 BRA `(.L_x_167) ;  /* 0x000000000010a947 */ /* 0x000fea0003800000 */
[----:B0123--:R-:W-:-:S04]  /*1a70*/  IMAD R11, R3, 0x100, R0 ;  /* 0x00000100030b7824 */ /* 0x00ffc800078e0200 */
[----:B------:R-:W-:-:S04]  /*1a80*/  VIADD R11, R11, 0x400 ;  /* 0x000004000b0b7836 */ /* 0x000fc80000000000 */
[----:B------:R-:W-:-:S05]  /*1a90*/  IMAD.WIDE.U32 R10, R11, 0x4, R4 ;  /* 0x000000040b0a7825 */ /* 0x000fca00078e0004 */
[----:B------:R4:W-:Y:S02]  /*1aa0*/  REDG.E.ADD.STRONG.GPU desc[UR12][R10.64], R21 ;  /* 0x000000150a00798e */ /* 0x0009e4000c12e10c */
.L_x_167:
[----:B------:R-:W-:Y:S05]  /*1ab0*/  BSYNC.RECONVERGENT B1 ;  /* 0x0000000000017941 */ /* 0x000fea0003800200 */
.L_x_166:
[----:B------:R-:W-:Y:S04]  /*1ac0*/  BSSY.RECONVERGENT B1, `(.L_x_168) ;  /* 0x0000006000017945 */ /* 0x000fe80003800200 */
[----:B------:R-:W-:Y:S05]  /*1ad0*/  @!P3 BRA `(.L_x_169) ;  /* 0x000000000010b947 */ /* 0x000fea0003800000 */
[----:B01234-:R-:W-:-:S04]  /*1ae0*/  IMAD R11, R3, 0x100, R0 ;  /* 0x00000100030b7824 */ /* 0x01ffc800078e0200 */
[----:B------:R-:W-:-:S04]  /*1af0*/  VIADD R11, R11, 0x500 ;  /* 0x000005000b0b7836 */ /* 0x000fc80000000000 */
[----:B------:R-:W-:-:S05]  /*1b00*/  IMAD.WIDE.U32 R10, R11, 0x4, R4 ;  /* 0x000000040b0a7825 */ /* 0x000fca00078e0004 */
[----:B------:R0:W-:Y:S02]  /*1b10*/  REDG.E.ADD.STRONG.GPU desc[UR12][R10.64], R8 ;  /* 0x000000080a00798e */ /* 0x0001e4000c12e10c */
.L_x_169:
[----:B------:R-:W-:Y:S05]  /*1b20*/  BSYNC.RECONVERGENT B1 ;  /* 0x0000000000017941 */ /* 0x000fea0003800200 */
.L_x_168:
[----:B------:R-:W-:Y:S04]  /*1b30*/  BSSY.RECONVERGENT B1, `(.L_x_170) ;  /* 0x0000006000017945 */ /* 0x000fe80003800200 */
[----:B------:R-:W-:Y:S05]  /*1b40*/  @!P4 BRA `(.L_x_171) ;  /* 0x000000000010c947 */ /* 0x000fea0003800000 */
[----:B------:R-:W-:-:S05]  /*1b50*/  LEA R9, R3, R0, 0x8 ;  /* 0x0000000003097211 */ /* 0x000fca00078e40ff */
[----:B------:R-:W-:-:S04]  /*1b60*/  VIADD R9, R9, 0x600 ;  /* 0x0000060009097836 */ /* 0x000fc80000000000 */
[----:B0-----:R-:W-:-:S05]  /*1b70*/  IMAD.WIDE.U32 R8, R9, 0x4, R4 ;  /* 0x0000000409087825 */ /* 0x001fca00078e0004 */
[----:B------:R0:W-:Y:S02]  /*1b80*/  REDG.E.ADD.STRONG.GPU desc[UR12][R8.64], R7 ;  /* 0x000000070800798e */ /* 0x0001e4000c12e10c */
.L_x_171:
[----:B------:R-:W-:Y:S05]  /*1b90*/  BSYNC.RECONVERGENT B1 ;  /* 0x0000000000017941 */ /* 0x000fea0003800200 */
.L_x_170:
[----:B------:R-:W-:Y:S04]  /*1ba0*/  BSSY.RECONVERGENT B1, `(.L_x_172) ;  /* 0x0000006000017945 */ /* 0x000fe80003800200 */
[----:B------:R-:W-:Y:S05]  /*1bb0*/  @!P5 BRA `(.L_x_173) ;  /* 0x000000000010d947 */ /* 0x000fea0003800000 */
[----:B0-----:R-:W-:-:S04]  /*1bc0*/  IMAD R9, R3, 0x100, R0 ;  /* 0x0000010003097824 */ /* 0x001fc800078e0200 */
[----:B------:R-:W-:-:S04]  /*1bd0*/  VIADD R9, R9, 0x700 ;  /* 0x0000070009097836 */ /* 0x000fc80000000000 */
[----:B------:R-:W-:-:S05]  /*1be0*/  IMAD.WIDE.U32 R8, R9, 0x4, R4 ;  /* 0x0000000409087825 */ /* 0x000fca00078e0004 */
[----:B------:R0:W-:Y:S02]  /*1bf0*/  REDG.E.ADD.STRONG.GPU desc[UR12][R8.64], R6 ;  /* 0x000000060800798e */ /* 0x0001e4000c12e10c */
.L_x_173:
[----:B------:R-:W-:Y:S05]  /*1c00*/  BSYNC.RECONVERGENT B1 ;  /* 0x0000000000017941 */ /* 0x000fea0003800200 */
.L_x_172:
[----:B------:R-:W-:-:S05]  /*1c10*/  VIADD R3, R3, 0x8 ;  /* 0x0000000803037836 */ /* 0x000fca0000000000 */
[----:B------:R-:W-:-:S13]  /*1c20*/  ISETP.NE.AND P0, PT, R3, UR17, PT ;  /* 0x0000001103007c0c */ /* 0x000fda000bf05270 */
[----:B------:R-:W-:Y:S05]  /*1c30*/  @P0 BRA `(.L_x_174) ;  /* 0xfffffff800d40947 */ /* 0x000fea000383ffff */
[----:B------:R-:W-:-:S07]  /*1c40*/  IMAD.U32 R5, RZ, RZ, UR17 ;  /* 0x00000011ff057e24 */ /* 0x000fce000f8e00ff */
.L_x_157:
[----:B------:R-:W-:Y:S01]  /*1c50*/  UISETP.NE.AND UP0, UPT, UR14, URZ, UPT ;  /* 0x000000ff0e00728c */ /* 0x000fe2000bf05270 */
[----:B----4-:R-:W-:Y:S01]  /*1c60*/  MOV R3, UR15 ;  /* 0x0000000f00037c02 */ /* 0x010fe20008000f00 */
[----:B------:R-:W-:-:S04]  /*1c70*/  IMAD.U32 R4, RZ, RZ, UR14 ;  /* 0x0000000eff047e24 */ /* 0x000fc8000f8e00ff */
[----:B------:R-:W-:Y:S02]  /*1c80*/  VIADD R4, R4, 0xffffffff ;  /* 0xffffffff04047836 */ /* 0x000fe40000000000 */
[----:B------:R-:W-:Y:S01]  /*1c90*/  VIADD R3, R3, 0xffffffff ;  /* 0xffffffff03037836 */ /* 0x000fe20000000000 */
[----:B------:R-:W-:Y:S06]  /*1ca0*/  BRA.U !UP0, `(.L_x_175) ;  /* 0x0000000508407547 */ /* 0x000fec000b800000 */
[----:B------:R-:W-:-:S13]  /*1cb0*/  ISETP.GE.U32.AND P0, PT, R4, 0x3, PT ;  /* 0x000000030400780c */ /* 0x000fda0003f06070 */
[----:B------:R-:W-:Y:S05]  /*1cc0*/  @!P0 BRA `(.L_x_176) ;  /* 0x0000000000a48947 */ /* 0x000fea0003800000 */
[----:B0-----:R-:W-:Y:S01]  /*1cd0*/  IMAD R6, R5, 0x400, R2 ;  /* 0x0000040005067824 */ /* 0x001fe200078e0202 */
[----:B------:R-:W-:Y:S04]  /*1ce0*/  BSSY.RECONVERGENT B1, `(.L_x_177) ;  /* 0x000000e000017945 */ /* 0x000fe80003800200 */
[----:B-123--:R-:W0:Y:S04]  /*1cf0*/  LDS R11, [R6] ;  /* 0x00000000060b7984 */ /* 0x00ee280000000800 */
[----:B------:R-:W1:Y:S04]  /*1d00*/  LDS R13, [R6+0x400] ;  /* 0x00040000060d7984 */ /* 0x000e680000000800 */
[----:B------:R-:W2:Y:S04]  /*1d10*/  LDS R15, [R6+0x800] ;  /* 0x00080000060f7984 */ /* 0x000ea80000000800 */
[----:B------:R-:W3:Y:S01]  /*1d20*/  LDS R17, [R6+0xc00] ;  /* 0x000c000006117984 */ /* 0x000ee20000000800 */
[----:B0-----:R-:W-:-:S02]  /*1d30*/  ISETP.NE.AND P0, PT, R11, RZ, PT ;  /* 0x000000ff0b00720c */ /* 0x001fc40003f05270 */
[----:B-1----:R-:W-:Y:S02]  /*1d40*/  ISETP.NE.AND P1, PT, R13, RZ, PT ;  /* 0x000000ff0d00720c */ /* 0x002fe40003f25270 */
[----:B--2---:R-:W-:Y:S02]  /*1d50*/  ISETP.NE.AND P2, PT, R15, RZ, PT ;  /* 0x000000ff0f00720c */ /* 0x004fe40003f45270 */
[----:B---3--:R-:W-:-:S07]  /*1d60*/  ISETP.NE.AND P3, PT, R17, RZ, PT ;  /* 0x000000ff1100720c */ /* 0x008fce0003f65270 */
[----:B------:R-:W-:Y:S06]  /*1d70*/  @!P0 BRA `(.L_x_178) ;  /* 0x0000000000108947 */ /* 0x000fec0003800000 */
[----:B------:R-:W0:Y:S01]  /*1d80*/  LDC.64 R6, c[0x0][0x380] ;  /* 0x0000e000ff067b82 */ /* 0x000e220000000a00 */
[----:B------:R-:W-:-:S04]  /*1d90*/  IMAD R9, R5, 0x100, R0 ;  /* 0x0000010005097824 */ /* 0x000fc800078e0200 */
[----:B0-----:R-:W-:-:S05]  /*1da0*/  IMAD.WIDE.U32 R6, R9, 0x4, R6 ;  /* 0x0000000409067825 */ /* 0x001fca00078e0006 */
[----:B------:R0:W-:Y:S02]  /*1db0*/  REDG.E.ADD.STRONG.GPU desc[UR12][R6.64], R11 ;  /* 0x0000000b0600798e */ /* 0x0001e4000c12e10c */
.L_x_178:
[----:B------:R-:W-:Y:S05]  /*1dc0*/  BSYNC.RECONVERGENT B1 ;  /* 0x0000000000017941 */ /* 0x000fea0003800200 */
.L_x_177:
[----:B------:R-:W-:Y:S04]  /*1dd0*/  BSSY.RECONVERGENT B1, `(.L_x_179) ;  /* 0x0000007000017945 */ /* 0x000fe80003800200 */
[----:B------:R-:W-:Y:S05]  /*1de0*/  @!P1 BRA `(.L_x_180) ;  /* 0x0000000000149947 */ /* 0x000fea0003800000 */
[----:B0-----:R-:W0:Y:S01]  /*1df0*/  LDC.64 R6, c[0x0][0x380] ;  /* 0x0000e000ff067b82 */ /* 0x001e220000000a00 */
[----:B------:R-:W-:-:S04]  /*1e00*/  IMAD R9, R5, 0x100, R0 ;  /* 0x0000010005097824 */ /* 0x000fc800078e0200 */
[----:B------:R-:W-:-:S04]  /*1e10*/  VIADD R9, R9, 0x100 ;  /* 0x0000010009097836 */ /* 0x000fc80000000000 */
[----:B0-----:R-:W-:-:S05]  /*1e20*/  IMAD.WIDE.U32 R6, R9, 0x4, R6 ;  /* 0x0000000409067825 */ /* 0x001fca00078e0006 */
[----:B------:R1:W-:Y:S02]  /*1e30*/  REDG.E.ADD.STRONG.GPU desc[UR12][R6.64], R13 ;  /* 0x0000000d0600798e */ /* 0x0003e4000c12e10c */
.L_x_180:
[----:B------:R-:W-:Y:S05]  /*1e40*/  BSYNC.RECONVERGENT B1 ;  /* 0x0000000000017941 */ /* 0x000fea0003800200 */
.L_x_179:
[----:B------:R-:W-:Y:S04]  /*1e50*/  BSSY.RECONVERGENT B1, `(.L_x_181) ;  /* 0x0000007000017945 */ /* 0x000fe80003800200 */
[----:B------:R-:W-:Y:S05]  /*1e60*/  @!P2 BRA `(.L_x_182) ;  /* 0x000000000014a947 */ /* 0x000fea0003800000 */
[----:B01----:R-:W0:Y:S01]  /*1e70*/  LDC.64 R6, c[0x0][0x380] ;  /* 0x0000e000ff067b82 */ /* 0x003e220000000a00 */
[----:B------:R-:W-:-:S05]  /*1e80*/  LEA R9, R5, R0, 0x8 ;  /* 0x0000000005097211 */ /* 0x000fca00078e40ff */
[----:B------:R-:W-:-:S04]  /*1e90*/  VIADD R9, R9, 0x200 ;  /* 0x0000020009097836 */ /* 0x000fc80000000000 */
[----:B0-----:R-:W-:-:S05]  /*1ea0*/  IMAD.WIDE.U32 R6, R9, 0x4, R6 ;  /* 0x0000000409067825 */ /* 0x001fca00078e0006 */
[----:B------:R2:W-:Y:S02]  /*1eb0*/  REDG.E.ADD.STRONG.GPU desc[UR12][R6.64], R15 ;  /* 0x0000000f0600798e */ /* 0x0005e4000c12e10c */
.L_x_182:
[----:B------:R-:W-:Y:S05]  /*1ec0*/  BSYNC.RECONVERGENT B1 ;  /* 0x0000000000017941 */ /* 0x000fea0003800200 */
.L_x_181:
[----:B------:R-:W-:Y:S04]  /*1ed0*/  BSSY.RECONVERGENT B1, `(.L_x_183) ;  /* 0x0000007000017945 */ /* 0x000fe80003800200 */
[----:B------:R-:W-:Y:S05]  /*1ee0*/  @!P3 BRA `(.L_x_184) ;  /* 0x000000000014b947 */ /* 0x000fea0003800000 */
[----:B012---:R-:W0:Y:S01]  /*1ef0*/  LDC.64 R6, c[0x0][0x380] ;  /* 0x0000e000ff067b82 */ /* 0x007e220000000a00 */
[----:B------:R-:W-:-:S04]  /*1f00*/  IMAD R9, R5, 0x100, R0 ;  /* 0x0000010005097824 */ /* 0x000fc800078e0200 */
[----:B------:R-:W-:-:S04]  /*1f10*/  VIADD R9, R9, 0x300 ;  /* 0x0000030009097836 */ /* 0x000fc80000000000 */
[----:B0-----:R-:W-:-:S05]  /*1f20*/  IMAD.WIDE.U32 R6, R9, 0x4, R6 ;  /* 0x0000000409067825 */ /* 0x001fca00078e0006 */
[----:B------:R3:W-:Y:S02]  /*1f30*/  REDG.E.ADD.STRONG.GPU desc[UR12][R6.64], R17 ;  /* 0x000000110600798e */ /* 0x0007e4000c12e10c */
.L_x_184:
[----:B------:R-:W-:Y:S05]  /*1f40*/  BSYNC.RECONVERGENT B1 ;  /* 0x0000000000017941 */ /* 0x000fea0003800200 */
.L_x_183:
[----:B------:R-:W-:-:S07]  /*1f50*/  VIADD R5, R5, 0x4 ;  /* 0x0000000405057836 */ /* 0x000fce0000000000 */
.L_x_176:
[----:B------:R-:W-:Y:S01]  /*1f60*/  UISETP.NE.AND UP0, UPT, UR15, URZ, UPT ;  /* 0x000000ff0f00728c */ /* 0x000fe2000bf05270 */
[----:B------:R-:W-:Y:S08]  /*1f70*/  BSSY.RECONVERGENT B1, `(.L_x_175) ;  /* 0x0000023000017945 */ /* 0x000ff00003800200 */
[----:B------:R-:W-:Y:S05]  /*1f80*/  BRA.U !UP0, `(.L_x_185) ;  /* 0x0000000108847547 */ /* 0x000fea000b800000 */
[----:B------:R-:W-:-:S13]  /*1f90*/  ISETP.NE.AND P0, PT, R3, RZ, PT ;  /* 0x000000ff0300720c */ /* 0x000fda0003f05270 */
[----:B------:R-:W-:Y:S05]  /*1fa0*/  @!P0 BRA `(.L_x_186) ;  /* 0x0000000000548947 */ /* 0x000fea0003800000 */
[----:B0123--:R-:W-:Y:S01]  /*1fb0*/  IMAD R6, R5, 0x400, R2 ;  /* 0x0000040005067824 */ /* 0x00ffe200078e0202 */
[----:B------:R-:W-:Y:S04]  /*1fc0*/  BSSY.RECONVERGENT B2, `(.L_x_187) ;  /* 0x000000a000027945 */ /* 0x000fe80003800200 */
[----:B------:R-:W0:Y:S04]  /*1fd0*/  LDS R9, [R6] ;  /* 0x0000000006097984 */ /* 0x000e280000000800 */
[----:B------:R-:W1:Y:S01]  /*1fe0*/  LDS R11, [R6+0x400] ;  /* 0x00040000060b7984 */ /* 0x000e620000000800 */
[----:B0-----:R-:W-:-:S02]  /*1ff0*/  ISETP.NE.AND P0, PT, R9, RZ, PT ;  /* 0x000000ff0900720c */ /* 0x001fc40003f05270 */
[----:B-1----:R-:W-:-:S11]  /*2000*/  ISETP.NE.AND P1, PT, R11, RZ, PT ;  /* 0x000000ff0b00720c */ /* 0x002fd60003f25270 */
[----:B------:R-:W-:Y:S05]  /*2010*/  @!P0 BRA `(.L_x_188) ;  /* 0x0000000000108947 */ /* 0x000fea0003800000 */
[----:B------:R-:W0:Y:S01]  /*2020*/  LDC.64 R6, c[0x0][0x380] ;  /* 0x0000e000ff067b82 */ /* 0x000e220000000a00 */
[----:B------:R-:W-:-:S04]  /*2030*/  IMAD R13, R5, 0x100, R0 ;  /* 0x00000100050d7824 */ /* 0x000fc800078e0200 */
[----:B0-----:R-:W-:-:S05]  /*2040*/  IMAD.WIDE.U32 R6, R13, 0x4, R6 ;  /* 0x000000040d067825 */ /* 0x001fca00078e0006 */
[----:B------:R0:W-:Y:S02]  /*2050*/  REDG.E.ADD.STRONG.GPU desc[UR12][R6.64], R9 ;  /* 0x000000090600798e */ /* 0x0001e4000c12e10c */
.L_x_188:
[----:B------:R-:W-:Y:S05]  /*2060*/  BSYNC.RECONVERGENT B2 ;  /* 0x0000000000027941 */ /* 0x000fea0003800200 */
.L_x_187:
[----:B------:R-:W-:Y:S04]  /*2070*/  BSSY.RECONVERGENT B2, `(.L_x_189) ;  /* 0x0000007000027945 */ /* 0x000fe80003800200 */
[----:B------:R-:W-:Y:S05]  /*2080*/  @!P1 BRA `(.L_x_190) ;  /* 0x0000000000149947 */ /* 0x000fea0003800000 */
[----:B0-----:R-:W0:Y:S01]  /*2090*/  LDC.64 R6, c[0x0][0x380] ;  /* 0x0000e000ff067b82 */ /* 0x001e220000000a00 */
[----:B------:R-:W-:-:S05]  /*20a0*/  LEA R8, R5, R0, 0x8 ;  /* 0x0000000005087211 */ /* 0x000fca00078e40ff */
[----:B------:R-:W-:-:S04]  /*20b0*/  VIADD R9, R8, 0x100 ;  /* 0x0000010008097836 */ /* 0x000fc80000000000 */
[----:B0-----:R-:W-:-:S05]  /*20c0*/  IMAD.WIDE.U32 R6, R9, 0x4, R6 ;  /* 0x0000000409067825 */ /* 0x001fca00078e0006 */
[----:B------:R1:W-:Y:S02]  /*20d0*/  REDG.E.ADD.STRONG.GPU desc[UR12][R6.64], R11 ;  /* 0x0000000b0600798e */ /* 0x0003e4000c12e10c */
.L_x_190:
[----:B------:R-:W-:Y:S05]  /*20e0*/  BSYNC.RECONVERGENT B2 ;  /* 0x0000000000027941 */ /* 0x000fea0003800200 */
.L_x_189:
[----:B------:R-:W-:-:S07]  /*20f0*/  VIADD R5, R5, 0x2 ;  /* 0x0000000205057836 */ /* 0x000fce0000000000 */
.L_x_186:
[----:B------:R-:W-:-:S09]  /*2100*/  UISETP.NE.AND UP0, UPT, UR7, URZ, UPT ;  /* 0x000000ff0700728c */ /* 0x000fd2000bf05270 */
[----:B------:R-:W-:Y:S05]  /*2110*/  BRA.U !UP0, `(.L_x_185) ;  /* 0x0000000108207547 */ /* 0x000fea000b800000 */
[----:B0123--:R-:W-:-:S05]  /*2120*/  IMAD R6, R5, 0x400, R2 ;  /* 0x0000040005067824 */ /* 0x00ffca00078e0202 */
[----:B------:R-:W0:Y:S02]  /*2130*/  LDS R9, [R6] ;  /* 0x0000000006097984 */ /* 0x000e240000000800 */
[----:B0-----:R-:W-:-:S13]  /*2140*/  ISETP.NE.AND P0, PT, R9, RZ, PT ;  /* 0x000000ff0900720c */ /* 0x001fda0003f05270 */
[----:B------:R-:W-:Y:S05]  /*2150*/  @!P0 BRA `(.L_x_185) ;  /* 0x0000000000108947 */ /* 0x000fea0003800000 */
[----:B------:R-:W0:Y:S01]  /*2160*/  LDC.64 R6, c[0x0][0x380] ;  /* 0x0000e000ff067b82 */ /* 0x000e220000000a00 */
[----:B------:R-:W-:-:S04]  /*2170*/  IMAD R5, R5, 0x100, R0 ;  /* 0x0000010005057824 */ /* 0x000fc800078e0200 */
[----:B0-----:R-:W-:-:S05]  /*2180*/  IMAD.WIDE.U32 R6, R5, 0x4, R6 ;  /* 0x0000000405067825 */ /* 0x001fca00078e0006 */
[----:B------:R4:W-:Y:S02]  /*2190*/  REDG.E.ADD.STRONG.GPU desc[UR12][R6.64], R9 ;  /* 0x000000090600798e */ /* 0x0009e4000c12e10c */
.L_x_185:
[----:B------:R-:W-:Y:S05]  /*21a0*/  BSYNC.RECONVERGENT B1 ;  /* 0x0000000000017941 */ /* 0x000fea0003800200 */
.L_x_175:
[----:B------:R-:W-:-:S13]  /*21b0*/  ISETP.GT.U32.AND P0, PT, R0, 0x7f, PT ;  /* 0x0000007f0000780c */ /* 0x000fda0003f04070 */
[----:B------:R-:W-:Y:S05]  /*21c0*/  @P0 BRA `(.L_x_156) ;  /* 0x0000000800300947 */ /* 0x000fea0003800000 */
[----:B------:R-:W-:Y:S01]  /*21d0*/  UISETP.GE.U32.AND UP0, UPT, UR11, 0x7, UPT ;  /* 0x000000070b00788c */ /* 0x000fe2000bf06070 */
[----:B------:R-:W-:-:S08]  /*21e0*/  IMAD.MOV.U32 R5, RZ, RZ, RZ ;  /* 0x000000ffff057224 */ /* 0x000fd000078e00ff */
[----:B------:R-:W-:Y:S05]  /*21f0*/  BRA.U !UP0, `(.L_x_191) ;  /* 0x0000000108e47547 */ /* 0x000fea000b800000 */
[----:B0---4-:R-:W0:Y:S01]  /*2200*/  LDC.64 R8, c[0x0][0x380] ;  /* 0x0000e000ff087b82 */ /* 0x011e220000000a00 */
[----:B------:R-:W-:-:S07]  /*2210*/  IMAD.MOV.U32 R5, RZ, RZ, RZ ;  /* 0x000000ffff057224 */ /* 0x000fce00078e00ff */
.L_x_208:
[C---:B-123--:R-:W-:Y:S01]  /*2220*/  LEA R10, R5.reuse, R2, 0xa ;  /* 0x00000002050a7211 */ /* 0x04efe200078e50ff */
[C---:B0---4-:R-:W-:Y:S01]  /*2230*/  IMAD R7, R5.reuse, 0x100, R0 ;  /* 0x0000010005077824 */ /* 0x051fe200078e0200 */
[----:B------:R-:W-:Y:S01]  /*2240*/  BSSY.RECONVERGENT B1, `(.L_x_192) ;  /* 0x000000f000017945 */ /* 0x000fe20003800200 */
[----:B------:R-:W-:Y:S02]  /*2250*/  VIADD R5, R5, 0x8 ;  /* 0x0000000805057836 */ /* 0x000fe40000000000 */
[----:B------:R-:W1:Y:S01]  /*2260*/  LDS R11, [R10+0x200] ;  /* 0x000200000a0b7984 */ /* 0x000e620000000800 */
[----:B0-----:R-:W-:-:S03]  /*2270*/  IMAD.WIDE.U32 R6, R7, 0x4, R8 ;  /* 0x0000000407067825 */ /* 0x001fc600078e0008 */
[----:B------:R-:W0:Y:S04]  /*2280*/  LDS R13, [R10+0x600] ;  /* 0x000600000a0d7984 */ /* 0x000e280000000800 */
[----:B------:R2:W3:Y:S04]  /*2290*/  LDS R15, [R10+0xa00] ;  /* 0x000a00000a0f7984 */ /* 0x0004e80000000800 */
[----:B------:R2:W4:Y:S04]  /*22a0*/  LDS R17, [R10+0xe00] ;  /* 0x000e00000a117984 */ /* 0x0005280000000800 */
[----:B------:R2:W2:Y:S04]  /*22b0*/  LDS R19, [R10+0x1200] ;  /* 0x001200000a137984 */ /* 0x0004a80000000800 */
[----:B------:R0:W2:Y:S04]  /*22c0*/  LDS R21, [R10+0x1600] ;  /* 0x001600000a157984 */ /* 0x0000a80000000800 */
[----:B------:R0:W2:Y:S04]  /*22d0*/  LDS R23, [R10+0x1a00] ;  /* 0x001a00000a177984 */ /* 0x0000a80000000800 */
[----:B------:R0:W2:Y:S01]  /*22e0*/  LDS R25, [R10+0x1e00] ;  /* 0x001e00000a197984 */ /* 0x0000a20000000800 */
[----:B-1----:R-:W-:-:S02]  /*22f0*/  ISETP.NE.AND P0, PT, R11, RZ, PT ;  /* 0x000000ff0b00720c */ /* 0x002fc40003f05270 */
[----:B0-----:R-:W-:-:S11]  /*2300*/  ISETP.NE.AND P1, PT, R13, RZ, PT ;  /* 0x000000ff0d00720c */ /* 0x001fd60003f25270 */
[----:B---34-:R-:W-:Y:S05]  /*2310*/  @!P0 BRA `(.L_x_193) ;  /* 0x0000000000048947 */ /* 0x018fea0003800000 */
[----:B------:R0:W-:Y:S02]  /*2320*/  REDG.E.ADD.STRONG.GPU desc[UR12][R6.64+0x200], R11 ;  /* 0x0002000b0600798e */ /* 0x0001e4000c12e10c */
.L_x_193:
[----:B------:R-:W-:Y:S05]  /*2330*/  BSYNC.RECONVERGENT B1 ;  /* 0x0000000000017941 */ /* 0x000fea0003800200 */
.L_x_192:
[----:B------:R-:W-:Y:S04]  /*2340*/  BSSY.RECONVERGENT B1, `(.L_x_194) ;  /* 0x0000003000017945 */ /* 0x000fe80003800200 */
[----:B------:R-:W-:Y:S05]  /*2350*/  @!P1 BRA `(.L_x_195) ;  /* 0x0000000000049947 */ /* 0x000fea0003800000 */
[----:B------:R1:W-:Y:S02]  /*2360*/  REDG.E.ADD.STRONG.GPU desc[UR12][R6.64+0x600], R13 ;  /* 0x0006000d0600798e */ /* 0x0003e4000c12e10c */
.L_x_195:
[----:B------:R-:W-:Y:S05]  /*2370*/  BSYNC.RECONVERGENT B1 ;  /* 0x0000000000017941 */ /* 0x000fea0003800200 */
.L_x_194:
[----:B------:R-:W-:Y:S01]  /*2380*/  ISETP.NE.AND P6, PT, R15, RZ, PT ;  /* 0x000000ff0f00720c */ /* 0x000fe20003fc5270 */
[----:B------:R-:W-:Y:S01]  /*2390*/  BSSY.RECONVERGENT B1, `(.L_x_196) ;  /* 0x0000009000017945 */ /* 0x000fe20003800200 */
[----:B------:R-:W-:Y:S02]  /*23a0*/  ISETP.NE.AND P0, PT, R5, UR17, PT ;  /* 0x0000001105007c0c */ /* 0x000fe4000bf05270 */
[----:B------:R-:W-:Y:S02]  /*23b0*/  ISETP.NE.AND P1, PT, R17, RZ, PT ;  /* 0x000000ff1100720c */ /* 0x000fe40003f25270 */
[----:B--2---:R-:W-:Y:S02]  /*23c0*/  ISETP.NE.AND P2, PT, R19, RZ, PT ;  /* 0x000000ff1300720c */ /* 0x004fe40003f45270 */
[----:B------:R-:W-:Y:S02]  /*23d0*/  ISETP.NE.AND P3, PT, R21, RZ, PT ;  /* 0x000000ff1500720c */ /* 0x000fe40003f65270 */
[----:B------:R-:W-:-:S02]  /*23e0*/  ISETP.NE.AND P4, PT, R23, RZ, PT ;  /* 0x000000ff1700720c */ /* 0x000fc40003f85270 */
[----:B------:R-:W-:Y:S01]  /*23f0*/  ISETP.NE.AND P5, PT, R25, RZ, PT ;  /* 0x000000ff1900720c */ /* 0x000fe20003fa5270 */
[----:B------:R-:W-:-:S12]  /*2400*/  @!P6 BRA `(.L_x_197) ;  /* 0x000000000004e947 */ /* 0x000fd80003800000 */
[----:B------:R2:W-:Y:S02]  /*2410*/  REDG.E.ADD.STRONG.GPU desc[UR12][R6.64+0xa00], R15 ;  /* 0x000a000f0600798e */ /* 0x0005e4000c12e10c */
.L_x_197:
[----:B------:R-:W-:Y:S05]  /*2420*/  BSYNC.RECONVERGENT B1 ;  /* 0x0000000000017941 */ /* 0x000fea0003800200 */
.L_x_196:
[----:B------:R-:W-:Y:S04]  /*2430*/  BSSY.RECONVERGENT B1, `(.L_x_198) ;  /* 0x0000003000017945 */ /* 0x000fe80003800200 */
[----:B------:R-:W-:Y:S05]  /*2440*/  @!P1 BRA `(.L_x_199) ;  /* 0x0000000000049947 */ /* 0x000fea0003800000 */
[----:B------:R3:W-:Y:S02]  /*2450*/  REDG.E.ADD.STRONG.GPU desc[UR12][R6.64+0xe00], R17 ;  /* 0x000e00110600798e */ /* 0x0007e4000c12e10c */
.L_x_199:
[----:B------:R-:W-:Y:S05]  /*2460*/  BSYNC.RECONVERGENT B1 ;  /* 0x0000000000017941 */ /* 0x000fea0003800200 */
.L_x_198:
[----:B------:R-:W-:Y:S04]  /*2470*/  BSSY.RECONVERGENT B1, `(.L_x_200) ;  /* 0x0000003000017945 */ /* 0x000fe80003800200 */
[----:B------:R-:W-:Y:S05]  /*2480*/  @!P2 BRA `(.L_x_201) ;  /* 0x000000000004a947 */ /* 0x000fea0003800000 */
[----:B------:R4:W-:Y:S02]  /*2490*/  REDG.E.ADD.STRONG.GPU desc[UR12][R6.64+0x1200], R19 ;  /* 0x001200130600798e */ /* 0x0009e4000c12e10c */
.L_x_201:
[----:B------:R-:W-:Y:S05]  /*24a0*/  BSYNC.RECONVERGENT B1 ;  /* 0x0000000000017941 */ /* 0x000fea0003800200 */
.L_x_200:
[----:B------:R-:W-:Y:S04]  /*24b0*/  BSSY.RECONVERGENT B1, `(.L_x_202) ;  /* 0x0000003000017945 */ /* 0x000fe80003800200 */
[----:B------:R-:W-:Y:S05]  /*24c0*/  @!P3 BRA `(.L_x_203) ;  /* 0x000000000004b947 */ /* 0x000fea0003800000 */
[----:B------:R0:W-:Y:S02]  /*24d0*/  REDG.E.ADD.STRONG.GPU desc[UR12][R6.64+0x1600], R21 ;  /* 0x001600150600798e */ /* 0x0001e4000c12e10c */
.L_x_203:
[----:B------:R-:W-:Y:S05]  /*24e0*/  BSYNC.RECONVERGENT B1 ;  /* 0x0000000000017941 */ /* 0x000fea0003800200 */
.L_x_202:
[----:B------:R-:W-:Y:S04]  /*24f0*/  BSSY.RECONVERGENT B1, `(.L_x_204) ;  /* 0x0000003000017945 */ /* 0x000fe80003800200 */
[----:B------:R-:W-:Y:S05]  /*2500*/  @!P4 BRA `(.L_x_205) ;  /* 0x000000000004c947 */ /* 0x000fea0003800000 */
[----:B------:R0:W-:Y:S02]  /*2510*/  REDG.E.ADD.STRONG.GPU desc[UR12][R6.64+0x1a00], R23 ;  /* 0x001a00170600798e */ /* 0x0001e4000c12e10c */
.L_x_205:
[----:B------:R-:W-:Y:S05]  /*2520*/  BSYNC.RECONVERGENT B1 ;  /* 0x0000000000017941 */ /* 0x000fea0003800200 */
.L_x_204:
[----:B------:R-:W-:Y:S04]  /*2530*/  BSSY.RECONVERGENT B1, `(.L_x_206) ;  /* 0x0000003000017945 */ /* 0x000fe80003800200 */
[----:B------:R-:W-:Y:S05]  /*2540*/  @!P5 BRA `(.L_x_207) ;  /* 0x000000000004d947 */ /* 0x000fea0003800000 */
[----:B------:R0:W-:Y:S02]  /*2550*/  REDG.E.ADD.STRONG.GPU desc[UR12][R6.64+0x1e00], R25 ;  /* 0x001e00190600798e */ /* 0x0001e4000c12e10c */
.L_x_207:
[----:B------:R-:W-:Y:S05]  /*2560*/  BSYNC.RECONVERGENT B1 ;  /* 0x0000000000017941 */ /* 0x000fea0003800200 */
.L_x_206:
[----:B------:R-:W-:Y:S05]  /*2570*/  @P0 BRA `(.L_x_208) ;  /* 0xfffffffc00280947 */ /* 0x000fea000383ffff */
[----:B------:R-:W-:-:S07]  /*2580*/  IMAD.U32 R5, RZ, RZ, UR17 ;  /* 0x00000011ff057e24 */ /* 0x000fce000f8e00ff */
.L_x_191:
[----:B------:R-:W-:-:S09]  /*2590*/  UISETP.NE.AND UP0, UPT, UR14, URZ, UPT ;  /* 0x000000ff0e00728c */ /* 0x000fd2000bf05270 */
[----:B------:R-:W-:Y:S05]  /*25a0*/  BRA.U !UP0, `(.L_x_156) ;  /* 0x0000000508387547 */ /* 0x000fea000b800000 */
[----:B------:R-:W-:-:S13]  /*25b0*/  ISETP.GE.U32.AND P0, PT, R4, 0x3, PT ;  /* 0x000000030400780c */ /* 0x000fda0003f06070 */
[----:B------:R-:W-:Y:S05]  /*25c0*/  @!P0 BRA `(.L_x_209) ;  /* 0x0000000000a48947 */ /* 0x000fea0003800000 */
[----:B------:R-:W-:Y:S01]  /*25d0*/  IMAD R4, R5, 0x400, R2 ;  /* 0x0000040005047824 */ /* 0x000fe200078e0202 */
[----:B------:R-:W-:Y:S04]  /*25e0*/  BSSY.RECONVERGENT B1, `(.L_x_210) ;  /* 0x000000e000017945 */ /* 0x000fe80003800200 */
[----:B0123--:R-:W0:Y:S04]  /*25f0*/  LDS R11, [R4+0x200] ;  /* 0x00020000040b7984 */ /* 0x00fe280000000800 */
        /* <DEDUP_REMOVED lines=8> */
[----:B----4-:R-:W0:Y:S01]  /*2680*/  LDC.64 R6, c[0x0][0x380] ;  /* 0x0000e000ff067b82 */ /* 0x010e220000000a00 */
[----:B------:R-:W-:-:S04]  /*2690*/  IMAD R9, R5, 0x100, R0 ;  /* 0x0000010005097824 */ /* 0x000fc800078e0200 */
[----:B0-----:R-:W-:-:S05]  /*26a0*/  IMAD.WIDE.U32 R6, R9, 0x4, R6 ;  /* 0x0000000409067825 */ /* 0x001fca00078e0006 */
[----:B------:R0:W-:Y:S02]  /*26b0*/  REDG.E.ADD.STRONG.GPU desc[UR12][R6.64+0x200], R11 ;  /* 0x0002000b0600798e */ /* 0x0001e4000c12e10c */
.L_x_211:
[----:B------:R-:W-:Y:S05]  /*26c0*/  BSYNC.RECONVERGENT B1 ;  /* 0x0000000000017941 */ /* 0x000fea0003800200 */
.L_x_210:
[----:B------:R-:W-:Y:S04]  /*26d0*/  BSSY.RECONVERGENT B1, `(.L_x_212) ;  /* 0x0000007000017945 */ /* 0x000fe80003800200 */
[----:B------:R-:W-:Y:S05]  /*26e0*/  @!P1 BRA `(.L_x_213) ;  /* 0x0000000000149947 */ /* 0x000fea0003800000 */
[----:B0---4-:R-:W0:Y:S01]  /*26f0*/  LDC.64 R6, c[0x0][0x380] ;  /* 0x0000e000ff067b82 */ /* 0x011e220000000a00 */
[----:B------:R-:W-:-:S05]  /*2700*/  IMAD R9, R5, 0x100, R0 ;  /* 0x0000010005097824 */ /* 0x000fca00078e0200 */
[----:B------:R-:W-:-:S05]  /*2710*/  IADD3 R9, PT, PT, R9, 0x100, RZ ;  /* 0x0000010009097810 */ /* 0x000fca0007ffe0ff */
[----:B0-----:R-:W-:-:S05]  /*2720*/  IMAD.WIDE.U32 R6, R9, 0x4, R6 ;  /* 0x0000000409067825 */ /* 0x001fca00078e0006 */
[----:B------:R1:W-:Y:S02]  /*2730*/  REDG.E.ADD.STRONG.GPU desc[UR12][R6.64+0x200], R13 ;  /* 0x0002000d0600798e */ /* 0x0003e4000c12e10c */
.L_x_213:
[----:B------:R-:W-:Y:S05]  /*2740*/  BSYNC.RECONVERGENT B1 ;  /* 0x0000000000017941 */ /* 0x000fea0003800200 */
.L_x_212:
[----:B------:R-:W-:Y:S04]  /*2750*/  BSSY.RECONVERGENT B1, `(.L_x_214) ;  /* 0x0000007000017945 */ /* 0x000fe80003800200 */
[----:B------:R-:W-:Y:S05]  /*2760*/  @!P2 BRA `(.L_x_215) ;  /* 0x000000000014a947 */ /* 0x000fea0003800000 */
[----:B01--4-:R-:W0:Y:S01]  /*2770*/  LDC.64 R6, c[0x0][0x380] ;  /* 0x0000e000ff067b82 */ /* 0x013e220000000a00 */
[----:B------:R-:W-:-:S04]  /*2780*/  IMAD R9, R5, 0x100, R0 ;  /* 0x0000010005097824 */ /* 0x000fc800078e0200 */
[----:B------:R-:W-:-:S04]  /*2790*/  VIADD R9, R9, 0x200 ;  /* 0x0000020009097836 */ /* 0x000fc80000000000 */
[----:B0-----:R-:W-:-:S05]  /*27a0*/  IMAD.WIDE.U32 R6, R9, 0x4, R6 ;  /* 0x0000000409067825 */ /* 0x001fca00078e0006 */
[----:B------:R2:W-:Y:S02]  /*27b0*/  REDG.E.ADD.STRONG.GPU desc[UR12][R6.64+0x200], R15 ;  /* 0x0002000f0600798e */ /* 0x0005e4000c12e10c */
.L_x_215:
[----:B------:R-:W-:Y:S05]  /*27c0*/  BSYNC.RECONVERGENT B1 ;  /* 0x0000000000017941 */ /* 0x000fea0003800200 */
.L_x_214:
[----:B------:R-:W-:Y:S04]  /*27d0*/  BSSY.RECONVERGENT B1, `(.L_x_216) ;  /* 0x0000007000017945 */ /* 0x000fe80003800200 */
[----:B------:R-:W-:Y:S05]  /*27e0*/  @!P3 BRA `(.L_x_217) ;  /* 0x000000000014b947 */ /* 0x000fea0003800000 */
[----:B012-4-:R-:W0:Y:S01]  /*27f0*/  LDC.64 R6, c[0x0][0x380] ;  /* 0x0000e000ff067b82 */ /* 0x017e220000000a00 */
[----:B------:R-:W-:-:S04]  /*2800*/  IMAD R9, R5, 0x100, R0 ;  /* 0x0000010005097824 */ /* 0x000fc800078e0200 */
[----:B------:R-:W-:-:S04]  /*2810*/  VIADD R9, R9, 0x300 ;  /* 0x0000030009097836 */ /* 0x000fc80000000000 */
[----:B0-----:R-:W-:-:S05]  /*2820*/  IMAD.WIDE.U32 R6, R9, 0x4, R6 ;  /* 0x0000000409067825 */ /* 0x001fca00078e0006 */
[----:B------:R3:W-:Y:S02]  /*2830*/  REDG.E.ADD.STRONG.GPU desc[UR12][R6.64+0x200], R17 ;  /* 0x000200110600798e */ /* 0x0007e4000c12e10c */
.L_x_217:
[----:B------:R-:W-:Y:S05]  /*2840*/  BSYNC.RECONVERGENT B1 ;  /* 0x0000000000017941 */ /* 0x000fea0003800200 */
.L_x_216:
[----:B------:R-:W-:-:S07]  /*2850*/  VIADD R5, R5, 0x4 ;  /* 0x0000000405057836 */ /* 0x000fce0000000000 */
.L_x_209:
[----:B------:R-:W-:-:S09]  /*2860*/  UISETP.NE.AND UP0, UPT, UR15, URZ, UPT ;  /* 0x000000ff0f00728c */ /* 0x000fd2000bf05270 */
[----:B------:R-:W-:Y:S05]  /*2870*/  BRA.U !UP0, `(.L_x_156) ;  /* 0x0000000108847547 */ /* 0x000fea000b800000 */
[----:B------:R-:W-:-:S13]  /*2880*/  ISETP.NE.AND P0, PT, R3, RZ, PT ;  /* 0x000000ff0300720c */ /* 0x000fda0003f05270 */
[----:B------:R-:W-:Y:S05]  /*2890*/  @!P0 BRA `(.L_x_218) ;  /* 0x0000000000548947 */ /* 0x000fea0003800000 */
[----:B------:R-:W-:Y:S01]  /*28a0*/  IMAD R4, R5, 0x400, R2 ;  /* 0x0000040005047824 */ /* 0x000fe200078e0202 */
[----:B------:R-:W-:Y:S04]  /*28b0*/  BSSY.RECONVERGENT B1, `(.L_x_219) ;  /* 0x000000a000017945 */ /* 0x000fe80003800200 */
[----:B------:R-:W5:Y:S04]  /*28c0*/  LDS R3, [R4+0x200] ;  /* 0x0002000004037984 */ /* 0x000f680000000800 */
[----:B0---4-:R-:W0:Y:S01]  /*28d0*/  LDS R9, [R4+0x600] ;  /* 0x0006000004097984 */ /* 0x011e220000000800 */
[----:B-----5:R-:W-:-:S02]  /*28e0*/  ISETP.NE.AND P0, PT, R3, RZ, PT ;  /* 0x000000ff0300720c */ /* 0x020fc40003f05270 */
[----:B0-----:R-:W-:-:S11]  /*28f0*/  ISETP.NE.AND P1, PT, R9, RZ, PT ;  /* 0x000000ff0900720c */ /* 0x001fd60003f25270 */
[----:B------:R-:W-:Y:S05]  /*2900*/  @!P0 BRA `(.L_x_220) ;  /* 0x0000000000108947 */ /* 0x000fea0003800000 */
[----:B-123--:R-:W0:Y:S01]  /*2910*/  LDC.64 R6, c[0x0][0x380] ;  /* 0x0000e000ff067b82 */ /* 0x00ee220000000a00 */
[----:B------:R-:W-:-:S05]  /*2920*/  LEA R11, R5, R0, 0x8 ;  /* 0x00000000050b7211 */ /* 0x000fca00078e40ff */
[----:B0-----:R-:W-:-:S05]  /*2930*/  IMAD.WIDE.U32 R6, R11, 0x4, R6 ;  /* 0x000000040b067825 */ /* 0x001fca00078e0006 */
[----:B------:R0:W-:Y:S02]  /*2940*/  REDG.E.ADD.STRONG.GPU desc[UR12][R6.64+0x200], R3 ;  /* 0x000200030600798e */ /* 0x0001e4000c12e10c */
.L_x_220:
[----:B------:R-:W-:Y:S05]  /*2950*/  BSYNC.RECONVERGENT B1 ;  /* 0x0000000000017941 */ /* 0x000fea0003800200 */
.L_x_219:
[----:B------:R-:W-:Y:S04]  /*2960*/  BSSY.RECONVERGENT B1, `(.L_x_221) ;  /* 0x0000007000017945 */ /* 0x000fe80003800200 */
[----:B------:R-:W-:Y:S05]  /*2970*/  @!P1 BRA `(.L_x_222) ;  /* 0x0000000000149947 */ /* 0x000fea0003800000 */
[----:B0123--:R-:W0:Y:S01]  /*2980*/  LDC.64 R6, c[0x0][0x380] ;  /* 0x0000e000ff067b82 */ /* 0x00fe220000000a00 */
[----:B------:R-:W-:-:S04]  /*2990*/  IMAD R3, R5, 0x100, R0 ;  /* 0x0000010005037824 */ /* 0x000fc800078e0200 */
[----:B------:R-:W-:-:S04]  /*29a0*/  VIADD R3, R3, 0x100 ;  /* 0x0000010003037836 */ /* 0x000fc80000000000 */
[----:B0-----:R-:W-:-:S05]  /*29b0*/  IMAD.WIDE.U32 R6, R3, 0x4, R6 ;  /* 0x0000000403067825 */ /* 0x001fca00078e0006 */
[----:B------:R4:W-:Y:S02]  /*29c0*/  REDG.E.ADD.STRONG.GPU desc[UR12][R6.64+0x200], R9 ;  /* 0x000200090600798e */ /* 0x0009e4000c12e10c */
.L_x_222:
[----:B------:R-:W-:Y:S05]  /*29d0*/  BSYNC.RECONVERGENT B1 ;  /* 0x0000000000017941 */ /* 0x000fea0003800200 */
.L_x_221:
[----:B------:R-:W-:-:S07]  /*29e0*/  VIADD R5, R5, 0x2 ;  /* 0x0000000205057836 */ /* 0x000fce0000000000 */
.L_x_218:
[----:B------:R-:W-:-:S09]  /*29f0*/  UISETP.NE.AND UP0, UPT, UR7, URZ, UPT ;  /* 0x000000ff0700728c */ /* 0x000fd2000bf05270 */
[----:B------:R-:W-:Y:S05]  /*2a00*/  BRA.U !UP0, `(.L_x_156) ;  /* 0x0000000108207547 */ /* 0x000fea000b800000 */
[----:B------:R-:W-:-:S05]  /*2a10*/  IMAD R2, R5, 0x400, R2 ;  /* 0x0000040005027824 */ /* 0x000fca00078e0202 */
[----:B01234-:R-:W0:Y:S02]  /*2a20*/  LDS R7, [R2+0x200] ;  /* 0x0002000002077984 */ /* 0x01fe240000000800 */
[----:B0-----:R-:W-:-:S13]  /*2a30*/  ISETP.NE.AND P0, PT, R7, RZ, PT ;  /* 0x000000ff0700720c */ /* 0x001fda0003f05270 */
[----:B------:R-:W-:Y:S05]  /*2a40*/  @!P0 BRA `(.L_x_156) ;  /* 0x0000000000108947 */ /* 0x000fea0003800000 */
[----:B------:R-:W0:Y:S01]  /*2a50*/  LDC.64 R2, c[0x0][0x380] ;  /* 0x0000e000ff027b82 */ /* 0x000e220000000a00 */
[----:B------:R-:W-:-:S04]  /*2a60*/  IMAD R5, R5, 0x100, R0 ;  /* 0x0000010005057824 */ /* 0x000fc800078e0200 */
[----:B0-----:R-:W-:-:S05]  /*2a70*/  IMAD.WIDE.U32 R2, R5, 0x4, R2 ;  /* 0x0000000405027825 */ /* 0x001fca00078e0002 */
[----:B------:R0:W-:Y:S02]  /*2a80*/  REDG.E.ADD.STRONG.GPU desc[UR12][R2.64+0x200], R7 ;  /* 0x000200070200798e */ /* 0x0001e4000c12e10c */
.L_x_156:
[----:B------:R-:W-:Y:S05]  /*2a90*/  BSYNC.RECONVERGENT B0 ;  /* 0x0000000000007941 */ /* 0x000fea0003800200 */
.L_x_155:
[----:B------:R-:W1:Y:S01]  /*2aa0*/  LDCU UR5, c[0x0][0x390] ;  /* 0x00007200ff0577ac */ /* 0x000e620008000800 */
[----:B------:R-:W-:Y:S02]  /*2ab0*/  UIADD3 UR4, UPT, UPT, UR4, 0x1, URZ ;  /* 0x0000000104047890 */ /* 0x000fe4000fffe0ff */
[----:B-1----:R-:W-:-:S04]  /*2ac0*/  UIADD3 UR8, UPT, UPT, UR5, -0x1, URZ ;  /* 0xffffffff05087890 */ /* 0x002fc8000fffe0ff */
[----:B------:R-:W-:-:S04]  /*2ad0*/  ULEA.HI UR8, UR8, 0x1, URZ, 0x2 ;  /* 0x0000000108087891 */ /* 0x000fc8000f8f10ff */
[----:B------:R-:W-:-:S04]  /*2ae0*/  UISETP.LT.U32.AND UP0, UPT, UR8, UR5, UPT ;  /* 0x000000050800728c */ /* 0x000fc8000bf01070 */
[----:B------:R-:W-:-:S04]  /*2af0*/  USEL UR5, UR8, UR5, UP0 ;  /* 0x0000000508057287 */ /* 0x000fc80008000000 */
[----:B------:R-:W-:Y:S01]  /*2b00*/  UISETP.NE.AND UP0, UPT, UR4, UR5, UPT ;  /* 0x000000050400728c */ /* 0x000fe2000bf05270 */
[----:B------:R-:W-:Y:S08]  /*2b10*/  BAR.SYNC.DEFER_BLOCKING 0x0 ;  /* 0x0000000000007b1d */ /* 0x000ff00000010000 */
[----:B------:R-:W-:Y:S05]  /*2b20*/  BRA.U UP0, `(.L_x_223) ;  /* 0xffffffd5009c7547 */ /* 0x000fea000b83ffff */
[----:B------:R-:W-:Y:S05]  /*2b30*/  EXIT ;  /* 0x000000000000794d */ /* 0x000fea0003800000 */
.L_x_224:
        /* <DEDUP_REMOVED lines=12> */
.L_x_383:


//--------------------- .text._ZN3cub18CUB_300001_SM_10006detail10radix_sort31DeviceRadixSortSingleTileKernelINS1_5radix10policy_hubImijE10Policy1000ELNS0_9SortOrderE0EmijNS1_21identity_decomposer_tEEEvPKT1_PSA_PKT2_PSE_T3_iiT4_ --------------------------
	.section	.text._ZN3cub18CUB_300001_SM_10006detail10radix_sort31DeviceRadixSortSingleTileKernelINS1_5radix10policy_hubImijE10Policy1000ELNS0_9SortOrderE0EmijNS1_21identity_decomposer_tEEEvPKT1_PSA_PKT2_PSE_T3_iiT4_,"ax",@progbits
	.align	128
        .global         _ZN3cub18CUB_300001_SM_10006detail10radix_sort31DeviceRadixSortSingleTileKernelINS1_5radix10policy_hubImijE10Policy1000ELNS0_9SortOrderE0EmijNS1_21identity_decomposer_tEEEvPKT1_PSA_PKT2_PSE_T3_iiT4_
        .type           _ZN3cub18CUB_300001_SM_10006detail10radix_sort31DeviceRadixSortSingleTileKernelINS1_5radix10policy_hubImijE10Policy1000ELNS0_9SortOrderE0EmijNS1_21identity_decomposer_tEEEvPKT1_PSA_PKT2_PSE_T3_iiT4_,@function
        .size           _ZN3cub18CUB_300001_SM_10006detail10radix_sort31DeviceRadixSortSingleTileKernelINS1_5radix10policy_hubImijE10Policy1000ELNS0_9SortOrderE0EmijNS1_21identity_decomposer_tEEEvPKT1_PSA_PKT2_PSE_T3_iiT4_,(.L_x_384 - _ZN3cub18CUB_300001_SM_10006detail10radix_sort31DeviceRadixSortSingleTileKernelINS1_5radix10policy_hubImijE10Policy1000ELNS0_9SortOrderE0EmijNS1_21identity_decomposer_tEEEvPKT1_PSA_PKT2_PSE_T3_iiT4_)
        .other          _ZN3cub18CUB_300001_SM_10006detail10radix_sort31DeviceRadixSortSingleTileKernelINS1_5radix10policy_hubImijE10Policy1000ELNS0_9SortOrderE0EmijNS1_21identity_decomposer_tEEEvPKT1_PSA_PKT2_PSE_T3_iiT4_,@"STO_CUDA_ENTRY STV_DEFAULT"
_ZN3cub18CUB_300001_SM_10006detail10radix_sort31DeviceRadixSortSingleTileKernelINS1_5radix10policy_hubImijE10Policy1000ELNS0_9SortOrderE0EmijNS1_21identity_decomposer_tEEEvPKT1_PSA_PKT2_PSE_T3_iiT4_:
.text._ZN3cub18CUB_300001_SM_10006detail10radix_sort31DeviceRadixSortSingleTileKernelINS1_5radix10policy_hubImijE10Policy1000ELNS0_9SortOrderE0EmijNS1_21identity_decomposer_tEEEvPKT1_PSA_PKT2_PSE_T3_iiT4_:
[----:B------:R-:W-:Y:S01]  /*0000*/  LDC R1, c[0x0][0x37c] ;  /* 0x0000df00ff017b82 */ /* 0x000fe20000000800 */
[----:B------:R-:W0:Y:S01]  /*0010*/  S2R R0, SR_TID.X ;  /* 0x0000000000007919 */ /* 0x000e220000002100 */
[----:B------:R-:W1:Y:S06]  /*0020*/  LDCU UR4, c[0x0][0x3a0] ;  /* 0x00007400ff0477ac */ /* 0x000e6c0008000800 */
[----:B------:R-:W2:Y:S01]  /*0030*/  LDC.64 R4, c[0x0][0x380] ;  /* 0x0000e000ff047b82 */ /* 0x000ea20000000a00 */
[----:B------:R-:W-:Y:S01]  /*0040*/  IMAD.MOV.U32 R12, RZ, RZ, -0x1 ;  /* 0xffffffffff0c7424 */ /* 0x000fe200078e00ff */
[----:B------:R-:W-:Y:S01]  /*0050*/  MOV R16, 0xffffffff ;  /* 0xffffffff00107802 */ /* 0x000fe20000000f00 */
[----:B------:R-:W3:Y:S01]  /*0060*/  LDCU.64 UR10, c[0x0][0x358] ;  /* 0x00006b00ff0a77ac */ /* 0x000ee20008000a00 */
[----:B------:R-:W-:Y:S01]  /*0070*/  IMAD.MOV.U32 R13, RZ, RZ, -0x1 ;  /* 0xffffffffff0d7424 */ /* 0x000fe200078e00ff */
[----:B------:R-:W-:Y:S01]  /*0080*/  MOV R22, 0xffffffff ;  /* 0xffffffff00167802 */ /* 0x000fe20000000f00 */
[----:B------:R-:W-:Y:S01]  /*0090*/  IMAD.MOV.U32 R14, RZ, RZ, -0x1 ;  /* 0xffffffffff0e7424 */ /* 0x000fe200078e00ff */
[----:B------:R-:W4:Y:S01]  /*00a0*/  LDCU UR6, c[0x0][0x3a4] ;  /* 0x00007480ff0677ac */ /* 0x000f220008000800 */
[----:B------:R-:W-:Y:S01]  /*00b0*/  IMAD.MOV.U32 R15, RZ, RZ, -0x1 ;  /* 0xffffffffff0f7424 */ /* 0x000fe200078e00ff */
[----:B------:R-:W4:Y:S01]  /*00c0*/  LDC.64 R6, c[0x0][0x390] ;  /* 0x0000e400ff067b82 */ /* 0x000f220000000a00 */
[----:B------:R-:W-:Y:S01]  /*00d0*/  IMAD.MOV.U32 R17, RZ, RZ, -0x1 ;  /* 0xffffffffff117424 */ /* 0x000fe200078e00ff */
[----:B------:R-:W4:Y:S01]  /*00e0*/  LDCU UR7, c[0x0][0x3a8] ;  /* 0x00007500ff0777ac */ /* 0x000f220008000800 */
[----:B------:R-:W-:-:S02]  /*00f0*/  IMAD.MOV.U32 R18, RZ, RZ, -0x1 ;  /* 0xffffffffff127424 */ /* 0x000fc400078e00ff */
[----:B------:R-:W-:Y:S01]  /*0100*/  IMAD.MOV.U32 R19, RZ, RZ, -0x1 ;  /* 0xffffffffff137424 */ /* 0x000fe200078e00ff */
[----:B------:R-:W1:Y:S01]  /*0110*/  LDCU UR9, c[0x0][0x3a8] ;  /* 0x00007500ff0977ac */ /* 0x000e620008000800 */
[----:B------:R-:W-:Y:S02]  /*0120*/  IMAD.MOV.U32 R20, RZ, RZ, -0x1 ;  /* 0xffffffffff147424 */ /* 0x000fe400078e00ff */
[----:B------:R-:W-:Y:S02]  /*0130*/  IMAD.MOV.U32 R21, RZ, RZ, -0x1 ;  /* 0xffffffffff157424 */ /* 0x000fe400078e00ff */
[----:B------:R-:W-:Y:S02]  /*0140*/  IMAD.MOV.U32 R23, RZ, RZ, -0x1 ;  /* 0xffffffffff177424 */ /* 0x000fe400078e00ff */
[----:B------:R-:W-:Y:S02]  /*0150*/  IMAD.MOV.U32 R24, RZ, RZ, -0x1 ;  /* 0xffffffffff187424 */ /* 0x000fe400078e00ff */
[----:B------:R-:W-:-:S02]  /*0160*/  IMAD.MOV.U32 R25, RZ, RZ, -0x1 ;  /* 0xffffffffff197424 */ /* 0x000fc400078e00ff */
[----:B------:R-:W-:Y:S02]  /*0170*/  IMAD.MOV.U32 R26, RZ, RZ, -0x1 ;  /* 0xffffffffff1a7424 */ /* 0x000fe400078e00ff */
[----:B------:R-:W-:Y:S02]  /*0180*/  IMAD.MOV.U32 R27, RZ, RZ, -0x1 ;  /* 0xffffffffff1b7424 */ /* 0x000fe400078e00ff */
[----:B0-----:R-:W-:-:S04]  /*0190*/  IMAD R9, R0, 0x9, RZ ;  /* 0x0000000900097824 */ /* 0x001fc800078e02ff */
[C---:B------:R-:W-:Y:S01]  /*01a0*/  VIADD R2, R9.reuse, 0x1 ;  /* 0x0000000109027836 */ /* 0x040fe20000000000 */
[C---:B-1----:R-:W-:Y:S01]  /*01b0*/  ISETP.GE.AND P6, PT, R9.reuse, UR4, PT ;  /* 0x0000000409007c0c */ /* 0x042fe2000bfc6270 */
[C---:B------:R-:W-:Y:S01]  /*01c0*/  VIADD R3, R9.reuse, 0x2 ;  /* 0x0000000209037836 */ /* 0x040fe20000000000 */
[C---:B------:R-:W-:Y:S01]  /*01d0*/  IADD3 R11, PT, PT, R9.reuse, 0x7, RZ ;  /* 0x00000007090b7810 */ /* 0x040fe20007ffe0ff */
[C---:B------:R-:W-:Y:S01]  /*01e0*/  VIADD R8, R9.reuse, 0x3 ;  /* 0x0000000309087836 */ /* 0x040fe20000000000 */
[----:B------:R-:W-:Y:S01]  /*01f0*/  ISETP.GE.AND P5, PT, R2, UR4, PT ;  /* 0x0000000402007c0c */ /* 0x000fe2000bfa6270 */
[----:B------:R-:W-:Y:S01]  /*0200*/  VIADD R2, R9, 0x4 ;  /* 0x0000000409027836 */ /* 0x000fe20000000000 */
[----:B------:R-:W-:Y:S01]  /*0210*/  ISETP.GE.AND P0, PT, R3, UR4, PT ;  /* 0x0000000403007c0c */ /* 0x000fe2000bf06270 */
[C---:B------:R-:W-:Y:S01]  /*0220*/  VIADD R3, R9.reuse, 0x5 ;  /* 0x0000000509037836 */ /* 0x040fe20000000000 */
[----:B------:R-:W-:Y:S01]  /*0230*/  ISETP.GE.AND P1, PT, R8, UR4, PT ;  /* 0x0000000408007c0c */ /* 0x000fe2000bf26270 */
[----:B--2---:R-:W-:Y:S01]  /*0240*/  IMAD.WIDE.U32 R4, R9, 0x8, R4 ;  /* 0x0000000809047825 */ /* 0x004fe200078e0004 */
[----:B------:R-:W-:-:S02]  /*0250*/  ISETP.GE.AND P2, PT, R2, UR4, PT ;  /* 0x0000000402007c0c */ /* 0x000fc4000bf46270 */
[----:B------:R-:W-:Y:S01]  /*0260*/  ISETP.GE.AND P3, PT, R3, UR4, PT ;  /* 0x0000000403007c0c */ /* 0x000fe2000bf66270 */
[----:B------:R-:W-:Y:S01]  /*0270*/  IMAD.MOV.U32 R3, RZ, RZ, -0x1 ;  /* 0xffffffffff037424 */ /* 0x000fe200078e00ff */
[----:B------:R-:W-:Y:S01]  /*0280*/  MOV R2, 0xffffffff ;  /* 0xffffffff00027802 */ /* 0x000fe20000000f00 */
[C---:B------:R-:W-:Y:S01]  /*0290*/  VIADD R10, R9.reuse, 0x6 ;  /* 0x00000006090a7836 */ /* 0x040fe20000000000 */
[----:B------:R-:W-:Y:S01]  /*02a0*/  P2R R8, PR, RZ, 0x20 ;  /* 0x00000020ff087803 */ /* 0x000fe20000000000 */
[----:B------:R-:W-:Y:S01]  /*02b0*/  VIADD R37, R9, 0x8 ;  /* 0x0000000809257836 */ /* 0x000fe20000000000 */
[----:B---3--:R0:W5:Y:S01]  /*02c0*/  @!P5 LDG.E.64 R12, desc[UR10][R4.64+0x8] ;  /* 0x0000080a040cd981 */ /* 0x008162000c1e1b00 */
[----:B------:R-:W-:Y:S01]  /*02d0*/  ISETP.GE.AND P5, PT, R11, UR4, PT ;  /* 0x000000040b007c0c */ /* 0x000fe2000bfa6270 */
[----:B----4-:R-:W-:Y:S01]  /*02e0*/  IMAD.WIDE.U32 R6, R9, 0x4, R6 ;  /* 0x0000000409067825 */ /* 0x010fe200078e0006 */
[----:B------:R-:W-:Y:S01]  /*02f0*/  ISETP.GE.AND P4, PT, R10, UR4, PT ;  /* 0x000000040a007c0c */ /* 0x000fe2000bf86270 */
[----:B------:R0:W5:Y:S01]  /*0300*/  @!P6 LDG.E.64 R2, desc[UR10][R4.64] ;  /* 0x0000000a0402e981 */ /* 0x000162000c1e1b00 */
[----:B------:R-:W-:-:S03]  /*0310*/  ISETP.GE.AND P6, PT, R37, UR4, PT ;  /* 0x0000000425007c0c */ /* 0x000fc6000bfc6270 */
[----:B------:R0:W5:Y:S04]  /*0320*/  @!P0 LDG.E.64 R14, desc[UR10][R4.64+0x10] ;  /* 0x0000100a040e8981 */ /* 0x000168000c1e1b00 */
[----:B------:R0:W5:Y:S04]  /*0330*/  @!P1 LDG.E.64 R16, desc[UR10][R4.64+0x18] ;  /* 0x0000180a04109981 */ /* 0x000168000c1e1b00 */
[----:B------:R0:W5:Y:S04]  /*0340*/  @!P2 LDG.E.64 R18, desc[UR10][R4.64+0x20] ;  /* 0x0000200a0412a981 */ /* 0x000168000c1e1b00 */
[----:B------:R0:W5:Y:S04]  /*0350*/  @!P3 LDG.E.64 R20, desc[UR10][R4.64+0x28] ;  /* 0x0000280a0414b981 */ /* 0x000168000c1e1b00 */
[----:B------:R0:W5:Y:S04]  /*0360*/  @!P4 LDG.E.64 R22, desc[UR10][R4.64+0x30] ;  /* 0x0000300a0416c981 */ /* 0x000168000c1e1b00 */
[----:B------:R0:W5:Y:S04]  /*0370*/  @!P5 LDG.E.64 R24, desc[UR10][R4.64+0x38] ;  /* 0x0000380a0418d981 */ /* 0x000168000c1e1b00 */
[----:B------:R0:W5:Y:S01]  /*0380*/  @!P6 LDG.E.64 R26, desc[UR10][R4.64+0x40] ;  /* 0x0000400a041ae981 */ /* 0x000162000c1e1b00 */
[----:B------:R-:W-:Y:S01]  /*0390*/  BAR.SYNC.DEFER_BLOCKING 0x0 ;  /* 0x0000000000007b1d */ /* 0x000fe20000010000 */
[----:B------:R-:W-:-:S02]  /*03a0*/  P2R R10, PR, RZ, 0x1 ;  /* 0x00000001ff0a7803 */ /* 0x000fc40000000000 */
[----:B------:R-:W-:-:S04]  /*03b0*/  ISETP.NE.AND P0, PT, R8, RZ, PT ;  /* 0x000000ff0800720c */ /* 0x000fc80003f05270 */
[----:B------:R-:W-:Y:S02]  /*03c0*/  P2R R8, PR, RZ, 0x1 ;  /* 0x00000001ff087803 */ /* 0x000fe40000000000 */
[----:B------:R-:W-:Y:S01]  /*03d0*/  ISETP.GE.AND P0, PT, R9, UR4, PT ;  /* 0x0000000409007c0c */ /* 0x000fe2000bf06270 */
[----:B------:R-:W1:-:S12]  /*03e0*/  S2UR UR5, SR_CgaCtaId ;  /* 0x00000000000579c3 */ /* 0x000e580000008800 */
[----:B------:R0:W5:Y:S01]  /*03f0*/  @!P0 LDG.E R28, desc[UR10][R6.64] ;  /* 0x0000000a061c8981 */ /* 0x000162000c1e1900 */
[----:B------:R-:W-:-:S03]  /*0400*/  ISETP.NE.AND P0, PT, R8, RZ, PT ;  /* 0x000000ff0800720c */ /* 0x000fc60003f05270 */
[----:B------:R0:W5:Y:S04]  /*0410*/  @!P1 LDG.E R31, desc[UR10][R6.64+0xc] ;  /* 0x00000c0a061f9981 */ /* 0x000168000c1e1900 */
[----:B------:R0:W5:Y:S04]  /*0420*/  @!P2 LDG.E R32, desc[UR10][R6.64+0x10] ;  /* 0x0000100a0620a981 */ /* 0x000168000c1e1900 */
[----:B------:R0:W5:Y:S04]  /*0430*/  @!P3 LDG.E R33, desc[UR10][R6.64+0x14] ;  /* 0x0000140a0621b981 */ /* 0x000168000c1e1900 */
[----:B------:R0:W5:Y:S01]  /*0440*/  @!P0 LDG.E R29, desc[UR10][R6.64+0x4] ;  /* 0x0000040a061d8981 */ /* 0x000162000c1e1900 */
[----:B------:R-:W-:Y:S01]  /*0450*/  ISETP.NE.AND P0, PT, R10, RZ, PT ;  /* 0x000000ff0a00720c */ /* 0x000fe20003f05270 */
[----:B------:R-:W-:-:S02]  /*0460*/  UMOV UR4, 0x400 ;  /* 0x0000040000047882 */ /* 0x000fc40000000000 */
[----:B------:R0:W5:Y:S01]  /*0470*/  @!P4 LDG.E R34, desc[UR10][R6.64+0x18] ;  /* 0x0000180a0622c981 */ /* 0x000162000c1e1900 */
[----:B-1----:R-:W-:-:S03]  /*0480*/  ULEA UR4, UR5, UR4, 0x18 ;  /* 0x0000000405047291 */ /* 0x002fc6000f8ec0ff */
[----:B------:R0:W5:Y:S04]  /*0490*/  @!P5 LDG.E R35, desc[UR10][R6.64+0x1c] ;  /* 0x00001c0a0623d981 */ /* 0x000168000c1e1900 */
[----:B------:R0:W5:Y:S04]  /*04a0*/  @!P6 LDG.E R36, desc[UR10][R6.64+0x20] ;  /* 0x0000200a0624e981 */ /* 0x000168000c1e1900 */
[----:B------:R0:W5:Y:S01]  /*04b0*/  @!P0 LDG.E R30, desc[UR10][R6.64+0x8] ;  /* 0x0000080a061e8981 */ /* 0x000162000c1e1900 */
[----:B------:R-:W1:Y:S01]  /*04c0*/  S2R R37, SR_LANEID ;  /* 0x0000000000257919 */ /* 0x000e620000000000 */
[----:B------:R-:W-:-:S05]  /*04d0*/  LEA R39, R0, UR4, 0x2 ;  /* 0x0000000400277c11 */ /* 0x000fca000f8e10ff */
[----:B------:R-:W-:Y:S01]  /*04e0*/  IMAD R41, R0, 0x80, R39 ;  /* 0x0000008000297824 */ /* 0x000fe200078e0227 */
[----:B------:R-:W-:-:S03]  /*04f0*/  SHF.R.U32.HI R94, RZ, 0x5, R0 ;  /* 0x00000005ff5e7819 */ /* 0x000fc60000011600 */
[----:B------:R-:W-:Y:S01]  /*0500*/  IMAD R43, R0, -0x3c, R41 ;  /* 0xffffffc4002b7824 */ /* 0x000fe200078e0229 */
[----:B------:R-:W-:-:S03]  /*0510*/  LEA R38, R94, UR4, 0x2 ;  /* 0x000000045e267c11 */ /* 0x000fc6000f8e10ff */
[----:B------:R-:W-:Y:S01]  /*0520*/  IMAD R45, R0, -0x24, R43 ;  /* 0xffffffdc002d7824 */ /* 0x000fe200078e022b */
[----:B------:R-:W-:Y:S02]  /*0530*/  UIADD3 UR8, UPT, UPT, UR6, 0x6, URZ ;  /* 0x0000000606087890 */ /* 0x000fe4000fffe0ff */
[----:B------:R-:W-:Y:S01]  /*0540*/  UIADD3 UR5, UPT, UPT, -UR6, UR7, URZ ;  /* 0x0000000706057290 */ /* 0x000fe2000fffe1ff */
[----:B0-----:R-:W-:Y:S11]  /*0550*/  BAR.SYNC.DEFER_BLOCKING 0x0 ;  /* 0x0000000000007b1d */ /* 0x001ff60000010000 */
.L_x_226:
[----:B------:R-:W-:Y:S01]  /*0560*/  UISETP.LT.AND UP0, UPT, UR5, 0x6, UPT ;  /* 0x000000060500788c */ /* 0x000fe2000bf01270 */
[----:B------:R-:W-:Y:S01]  /*0570*/  STS [R39], RZ ;  /* 0x000000ff27007388 */ /* 0x000fe20000000800 */
[----:B------:R-:W-:Y:S01]  /*0580*/  UMOV UR6, 0x1 ;  /* 0x0000000100067882 */ /* 0x000fe20000000000 */
[----:B------:R-:W-:Y:S01]  /*0590*/  UIADD3 UR7, UPT, UPT, UR8, -0x6, URZ ;  /* 0xfffffffa08077890 */ /* 0x000fe2000fffe0ff */
[----:B-1----:R-:W-:Y:S01]  /*05a0*/  ISETP.NE.AND P1, PT, R37, 0x1f, PT ;  /* 0x0000001f2500780c */ /* 0x002fe20003f25270 */
[----:B------:R-:W-:Y:S01]  /*05b0*/  USEL UR4, UR5, 0x6, UP0 ;  /* 0x0000000605047887 */ /* 0x000fe20008000000 */
[----:B------:R-:W-:Y:S01]  /*05c0*/  STS [R39+0x400], RZ ;  /* 0x000400ff27007388 */ /* 0x000fe20000000800 */
[----:B------:R-:W-:Y:S01]  /*05d0*/  ISETP.NE.AND P2, PT, R94, 0x6, PT ;  /* 0x000000065e00780c */ /* 0x000fe20003f45270 */
[----:B------:R-:W-:Y:S01]  /*05e0*/  UISETP.GE.AND UP0, UPT, UR8, UR9, UPT ;  /* 0x000000090800728c */ /* 0x000fe2000bf06270 */
[----:B0--3-5:R-:W-:Y:S01]  /*05f0*/  SHF.R.U64 R4, R2, UR7, R3 ;  /* 0x0000000702047c19 */ /* 0x029fe20008001203 */
[----:B------:R-:W-:Y:S01]  /*0600*/  USHF.L.U32 UR4, UR6, UR4, URZ ;  /* 0x0000000406047299 */ /* 0x000fe200080006ff */
[----:B------:R-:W-:Y:S01]  /*0610*/  STS [R39+0x800], RZ ;  /* 0x000800ff27007388 */ /* 0x000fe20000000800 */
[----:B------:R-:W0:Y:S01]  /*0620*/  S2UR UR6, SR_CgaCtaId ;  /* 0x00000000000679c3 */ /* 0x000e220000008800 */
[----:B------:R-:W-:Y:S01]  /*0630*/  ISETP.NE.AND P3, PT, R94, 0x7, PT ;  /* 0x000000075e00780c */ /* 0x000fe20003f65270 */
[----:B------:R-:W-:Y:S01]  /*0640*/  UIADD3 UR4, UPT, UPT, UR4, -0x1, URZ ;  /* 0xffffffff04047890 */ /* 0x000fe2000fffe0ff */
[----:B------:R-:W-:Y:S04]  /*0650*/  STS [R39+0xc00], RZ ;  /* 0x000c00ff27007388 */ /* 0x000fe80000000800 */
[----:B------:R-:W-:Y:S01]  /*0660*/  STS [R39+0x1000], RZ ;  /* 0x001000ff27007388 */ /* 0x000fe20000000800 */
[----:B------:R-:W-:-:S03]  /*0670*/  LOP3.LUT R4, R4, UR4, RZ, 0xc0, !PT ;  /* 0x0000000404047c12 */ /* 0x000fc6000f8ec0ff */
[----:B------:R-:W-:Y:S02]  /*0680*/  STS [R39+0x1400], RZ ;  /* 0x001400ff27007388 */ /* 0x000fe40000000800 */
[----:B------:R-:W-:Y:S01]  /*0690*/  IMAD.SHL.U32 R5, R4, 0x400, RZ ;  /* 0x0000040004057824 */ /* 0x000fe200078e00ff */
[----:B------:R-:W-:Y:S01]  /*06a0*/  SHF.R.U32.HI R4, RZ, 0x4, R4 ;  /* 0x00000004ff047819 */ /* 0x000fe20000011604 */
[----:B------:R-:W-:Y:S03]  /*06b0*/  STS [R39+0x1800], RZ ;  /* 0x001800ff27007388 */ /* 0x000fe60000000800 */
[----:B------:R-:W-:Y:S01]  /*06c0*/  LOP3.LUT R42, R5, 0x7c00, RZ, 0xc0, !PT ;  /* 0x00007c00052a7812 */ /* 0x000fe200078ec0ff */
[----:B------:R-:W-:Y:S01]  /*06d0*/  STS [R39+0x1c00], RZ ;  /* 0x001c00ff27007388 */ /* 0x000fe20000000800 */
[----:B------:R-:W-:-:S03]  /*06e0*/  LOP3.LUT R4, R4, 0xffffffe, RZ, 0xc0, !PT ;  /* 0x0ffffffe04047812 */ /* 0x000fc600078ec0ff */
[----:B------:R-:W-:Y:S01]  /*06f0*/  STS [R39+0x2000], RZ ;  /* 0x002000ff27007388 */ /* 0x000fe20000000800 */
[----:B------:R-:W-:Y:S02]  /*0700*/  IADD3 R42, PT, PT, R4, R39, R42 ;  /* 0x00000027042a7210 */ /* 0x000fe40007ffe02a */
[----:B------:R-:W-:Y:S01]  /*0710*/  SHF.R.U64 R4, R12, UR7, R13 ;  /* 0x000000070c047c19 */ /* 0x000fe2000800120d */
[----:B------:R-:W-:Y:S03]  /*0720*/  STS [R39+0x2400], RZ ;  /* 0x002400ff27007388 */ /* 0x000fe60000000800 */
[----:B------:R-:W-:Y:S01]  /*0730*/  LOP3.LUT R4, R4, UR4, RZ, 0xc0, !PT ;  /* 0x0000000404047c12 */ /* 0x000fe2000f8ec0ff */
[----:B------:R-:W-:Y:S04]  /*0740*/  STS [R39+0x2800], RZ ;  /* 0x002800ff27007388 */ /* 0x000fe80000000800 */
[----:B------:R-:W-:Y:S01]  /*0750*/  STS [R39+0x2c00], RZ ;  /* 0x002c00ff27007388 */ /* 0x000fe20000000800 */
[----:B------:R-:W-:Y:S01]  /*0760*/  IMAD.SHL.U32 R5, R4, 0x400, RZ ;  /* 0x0000040004057824 */ /* 0x000fe200078e00ff */
[----:B------:R-:W-:-:S02]  /*0770*/  SHF.R.U32.HI R4, RZ, 0x4, R4 ;  /* 0x00000004ff047819 */ /* 0x000fc40000011604 */
[----:B------:R-:W-:Y:S02]  /*0780*/  STS [R39+0x3000], RZ ;  /* 0x003000ff27007388 */ /* 0x000fe40000000800 */
[----:B------:R-:W-:Y:S02]  /*0790*/  LOP3.LUT R44, R5, 0x7c00, RZ, 0xc0, !PT ;  /* 0x00007c00052c7812 */ /* 0x000fe400078ec0ff */
[----:B------:R-:W-:Y:S01]  /*07a0*/  STS [R39+0x3400], RZ ;  /* 0x003400ff27007388 */ /* 0x000fe20000000800 */
[----:B------:R-:W-:-:S03]  /*07b0*/  LOP3.LUT R4, R4, 0xffffffe, RZ, 0xc0, !PT ;  /* 0x0ffffffe04047812 */ /* 0x000fc600078ec0ff */
[----:B------:R-:W-:Y:S01]  /*07c0*/  STS [R39+0x3800], RZ ;  /* 0x003800ff27007388 */ /* 0x000fe20000000800 */
[----:B------:R-:W-:Y:S02]  /*07d0*/  IADD3 R44, PT, PT, R4, R39, R44 ;  /* 0x00000027042c7210 */ /* 0x000fe40007ffe02c */
[----:B------:R-:W-:Y:S01]  /*07e0*/  SHF.R.U64 R4, R14, UR7, R15 ;  /* 0x000000070e047c19 */ /* 0x000fe2000800120f */
[----:B------:R-:W-:Y:S03]  /*07f0*/  STS [R39+0x3c00], RZ ;  /* 0x003c00ff27007388 */ /* 0x000fe60000000800 */
[----:B------:R-:W-:Y:S01]  /*0800*/  LOP3.LUT R4, R4, UR4, RZ, 0xc0, !PT ;  /* 0x0000000404047c12 */ /* 0x000fe2000f8ec0ff */
[----:B------:R-:W-:Y:S03]  /*0810*/  STS [R39+0x4000], RZ ;  /* 0x004000ff27007388 */ /* 0x000fe60000000800 */
[----:B------:R-:W-:Y:S01]  /*0820*/  SHF.L.U32 R6, R4, 0xa, RZ ;  /* 0x0000000a04067819 */ /* 0x000fe200000006ff */
[----:B------:R-:W-:Y:S01]  /*0830*/  STS [R39+0x4400], RZ ;  /* 0x004400ff27007388 */ /* 0x000fe20000000800 */
[----:B------:R-:W-:-:S02]  /*0840*/  SHF.R.U32.HI R4, RZ, 0x4, R4 ;  /* 0x00000004ff047819 */ /* 0x000fc40000011604 */
        /* <DEDUP_REMOVED lines=20> */
[----:B------:R-:W1:Y:S02]  /*0990*/  LDS.U16 R40, [R42] ;  /* 0x000000002a287984 */ /* 0x000e640000000400 */
[----:B-1----:R-:W-:-:S05]  /*09a0*/  VIADD R5, R40, 0x1 ;  /* 0x0000000128057836 */ /* 0x002fca0000000000 */
[----:B------:R1:W-:Y:S04]  /*09b0*/  STS.U16 [R42], R5 ;  /* 0x000000052a007388 */ /* 0x0003e80000000400 */
[----:B------:R-:W2:Y:S01]  /*09c0*/  LDS.U16 R46, [R44] ;  /* 0x000000002c2e7984 */ /* 0x000ea20000000400 */
[----:B-1----:R-:W-:Y:S01]  /*09d0*/  IMAD.SHL.U32 R5, R4, 0x400, RZ ;  /* 0x0000040004057824 */ /* 0x002fe200078e00ff */
[----:B------:R-:W-:-:S04]  /*09e0*/  SHF.R.U32.HI R4, RZ, 0x4, R4 ;  /* 0x00000004ff047819 */ /* 0x000fc80000011604 */
[----:B------:R-:W-:Y:S02]  /*09f0*/  LOP3.LUT R50, R5, 0x7c00, RZ, 0xc0, !PT ;  /* 0x00007c0005327812 */ /* 0x000fe400078ec0ff */
[----:B------:R-:W-:-:S04]  /*0a00*/  LOP3.LUT R4, R4, 0xffffffe, RZ, 0xc0, !PT ;  /* 0x0ffffffe04047812 */ /* 0x000fc800078ec0ff */
[----:B------:R-:W-:Y:S02]  /*0a10*/  IADD3 R50, PT, PT, R4, R39, R50 ;  /* 0x0000002704327210 */ /* 0x000fe40007ffe032 */
[----:B------:R-:W-:-:S04]  /*0a20*/  SHF.R.U64 R4, R18, UR7, R19 ;  /* 0x0000000712047c19 */ /* 0x000fc80008001213 */
[----:B------:R-:W-:-:S05]  /*0a30*/  LOP3.LUT R4, R4, UR4, RZ, 0xc0, !PT ;  /* 0x0000000404047c12 */ /* 0x000fca000f8ec0ff */
[----:B------:R-:W-:Y:S01]  /*0a40*/  IMAD.SHL.U32 R6, R4, 0x400, RZ ;  /* 0x0000040004067824 */ /* 0x000fe200078e00ff */
[----:B------:R-:W-:-:S04]  /*0a50*/  SHF.R.U32.HI R4, RZ, 0x4, R4 ;  /* 0x00000004ff047819 */ /* 0x000fc80000011604 */
[----:B------:R-:W-:Y:S02]  /*0a60*/  LOP3.LUT R6, R6, 0x7c00, RZ, 0xc0, !PT ;  /* 0x00007c0006067812 */ /* 0x000fe400078ec0ff */
[----:B------:R-:W-:-:S04]  /*0a70*/  LOP3.LUT R4, R4, 0xffffffe, RZ, 0xc0, !PT ;  /* 0x0ffffffe04047812 */ /* 0x000fc800078ec0ff */
[----:B------:R-:W-:Y:S01]  /*0a80*/  IADD3 R52, PT, PT, R4, R39, R6 ;  /* 0x0000002704347210 */ /* 0x000fe20007ffe006 */
[----:B--2---:R-:W-:Y:S01]  /*0a90*/  VIADD R7, R46, 0x1 ;  /* 0x000000012e077836 */ /* 0x004fe20000000000 */
[----:B------:R-:W-:-:S04]  /*0aa0*/  SHF.R.U64 R4, R20, UR7, R21 ;  /* 0x0000000714047c19 */ /* 0x000fc80008001215 */
[----:B------:R-:W-:Y:S01]  /*0ab0*/  STS.U16 [R44], R7 ;  /* 0x000000072c007388 */ /* 0x000fe20000000400 */
[----:B------:R-:W-:-:S03]  /*0ac0*/  LOP3.LUT R4, R4, UR4, RZ, 0xc0, !PT ;  /* 0x0000000404047c12 */ /* 0x000fc6000f8ec0ff */
[----:B------:R-:W1:Y:S02]  /*0ad0*/  LDS.U16 R49, [R48] ;  /* 0x0000000030317984 */ /* 0x000e640000000400 */
[----:B-1----:R-:W-:-:S05]  /*0ae0*/  VIADD R5, R49, 0x1 ;  /* 0x0000000131057836 */ /* 0x002fca0000000000 */
[----:B------:R1:W-:Y:S04]  /*0af0*/  STS.U16 [R48], R5 ;  /* 0x0000000530007388 */ /* 0x0003e80000000400 */
[----:B------:R-:W2:Y:S01]  /*0b00*/  LDS.U16 R51, [R50] ;  /* 0x0000000032337984 */ /* 0x000ea20000000400 */
[----:B-1----:R-:W-:Y:S02]  /*0b10*/  SHF.L.U32 R5, R4, 0xa, RZ ;  /* 0x0000000a04057819 */ /* 0x002fe400000006ff */
[----:B------:R-:W-:Y:S02]  /*0b20*/  SHF.R.U32.HI R4, RZ, 0x4, R4 ;  /* 0x00000004ff047819 */ /* 0x000fe40000011604 */
        /* <DEDUP_REMOVED lines=24> */
[----:B------:R-:W-:Y:S01]  /*0cb0*/  LOP3.LUT R4, R4, UR4, RZ, 0xc0, !PT ;  /* 0x0000000404047c12 */ /* 0x000fe2000f8ec0ff */
[----:B------:R-:W-:Y:S02]  /*0cc0*/  UMOV UR4, 0x400 ;  /* 0x0000040000047882 */ /* 0x000fe40000000000 */
[----:B0-----:R-:W-:Y:S01]  /*0cd0*/  ULEA UR4, UR6, UR4, 0x18 ;  /* 0x0000000406047291 */ /* 0x001fe2000f8ec0ff */
[----:B------:R-:W-:Y:S02]  /*0ce0*/  SHF.L.U32 R6, R4, 0xa, RZ ;  /* 0x0000000a04067819 */ /* 0x000fe400000006ff */
[----:B------:R-:W-:Y:S02]  /*0cf0*/  SHF.R.U32.HI R4, RZ, 0x4, R4 ;  /* 0x00000004ff047819 */ /* 0x000fe40000011604 */
[----:B------:R-:W-:Y:S02]  /*0d00*/  LOP3.LUT R6, R6, 0x7c00, RZ, 0xc0, !PT ;  /* 0x00007c0006067812 */ /* 0x000fe400078ec0ff */
[----:B------:R-:W-:-:S04]  /*0d10*/  LOP3.LUT R4, R4, 0xffffffe, RZ, 0xc0, !PT ;  /* 0x0ffffffe04047812 */ /* 0x000fc800078ec0ff */
[----:B------:R-:W-:Y:S01]  /*0d20*/  IADD3 R60, PT, PT, R4, R39, R6 ;  /* 0x00000027043c7210 */ /* 0x000fe20007ffe006 */
[----:B--2---:R-:W-:-:S05]  /*0d30*/  VIADD R7, R55, 0x1 ;  /* 0x0000000137077836 */ /* 0x004fca0000000000 */
[----:B------:R-:W-:Y:S04]  /*0d40*/  STS.U16 [R54], R7 ;  /* 0x0000000736007388 */ /* 0x000fe80000000400 */
[----:B------:R-:W0:Y:S02]  /*0d50*/  LDS.U16 R57, [R56] ;  /* 0x0000000038397984 */ /* 0x000e240000000400 */
[----:B0-----:R-:W-:-:S05]  /*0d60*/  VIADD R5, R57, 0x1 ;  /* 0x0000000139057836 */ /* 0x001fca0000000000 */
[----:B------:R-:W-:Y:S04]  /*0d70*/  STS.U16 [R56], R5 ;  /* 0x0000000538007388 */ /* 0x000fe80000000400 */
[----:B------:R-:W0:Y:S02]  /*0d80*/  LDS.U16 R59, [R58] ;  /* 0x000000003a3b7984 */ /* 0x000e240000000400 */
[----:B0-----:R-:W-:-:S05]  /*0d90*/  VIADD R7, R59, 0x1 ;  /* 0x000000013b077836 */ /* 0x001fca0000000000 */
[----:B------:R-:W-:Y:S04]  /*0da0*/  STS.U16 [R58], R7 ;  /* 0x000000073a007388 */ /* 0x000fe80000000400 */
[----:B------:R-:W0:Y:S02]  /*0db0*/  LDS.U16 R61, [R60] ;  /* 0x000000003c3d7984 */ /* 0x000e240000000400 */
[----:B0-----:R-:W-:-:S05]  /*0dc0*/  VIADD R5, R61, 0x1 ;  /* 0x000000013d057836 */ /* 0x001fca0000000000 */
[----:B------:R-:W-:Y:S01]  /*0dd0*/  STS.U16 [R60], R5 ;  /* 0x000000053c007388 */ /* 0x000fe20000000400 */
[----:B------:R-:W-:Y:S06]  /*0de0*/  BAR.SYNC.DEFER_BLOCKING 0x0 ;  /* 0x0000000000007b1d */ /* 0x000fec0000010000 */
[----:B------:R-:W-:Y:S04]  /*0df0*/  LDS R62, [R41] ;  /* 0x00000000293e7984 */ /* 0x000fe80000000800 */
[----:B------:R-:W0:Y:S04]  /*0e00*/  LDS R63, [R41+0x4] ;  /* 0x00000400293f7984 */ /* 0x000e280000000800 */
[----:B------:R-:W1:Y:S04]  /*0e10*/  LDS R64, [R41+0x8] ;  /* 0x0000080029407984 */ /* 0x000e680000000800 */
[----:B------:R-:W2:Y:S04]  /*0e20*/  LDS R65, [R41+0xc] ;  /* 0x00000c0029417984 */ /* 0x000ea80000000800 */
[----:B------:R-:W3:Y:S04]  /*0e30*/  LDS R66, [R41+0x10] ;  /* 0x0000100029427984 */ /* 0x000ee80000000800 */
[----:B------:R-:W4:Y:S04]  /*0e40*/  LDS R67, [R41+0x14] ;  /* 0x0000140029437984 */ /* 0x000f280000000800 */
[----:B------:R-:W4:Y:S04]  /*0e50*/  LDS R68, [R41+0x18] ;  /* 0x0000180029447984 */ /* 0x000f280000000800 */
[----:B------:R-:W4:Y:S04]  /*0e60*/  LDS R69, [R41+0x1c] ;  /* 0x00001c0029457984 */ /* 0x000f280000000800 */
[----:B------:R-:W4:Y:S04]  /*0e70*/  LDS R70, [R41+0x20] ;  /* 0x0000200029467984 */ /* 0x000f280000000800 */
[----:B------:R-:W4:Y:S04]  /*0e80*/  LDS R71, [R41+0x24] ;  /* 0x0000240029477984 */ /* 0x000f280000000800 */
[----:B------:R-:W4:Y:S01]  /*0e90*/  LDS R72, [R41+0x28] ;  /* 0x0000280029487984 */ /* 0x000f220000000800 */
[----:B0-----:R-:W-:-:S03]  /*0ea0*/  IMAD.IADD R63, R62, 0x1, R63 ;  /* 0x000000013e3f7824 */ /* 0x001fc600078e023f */
[----:B------:R-:W0:Y:S01]  /*0eb0*/  LDS R73, [R41+0x2c] ;  /* 0x00002c0029497984 */ /* 0x000e220000000800 */
[----:B-1----:R-:W-:-:S03]  /*0ec0*/  IMAD.IADD R64, R64, 0x1, R63 ;  /* 0x0000000140407824 */ /* 0x002fc600078e023f */
[----:B------:R-:W1:Y:S01]  /*0ed0*/  LDS R74, [R41+0x30] ;  /* 0x00003000294a7984 */ /* 0x000e620000000800 */
[----:B--2---:R-:W-:-:S03]  /*0ee0*/  IMAD.IADD R65, R65, 0x1, R64 ;  /* 0x0000000141417824 */ /* 0x004fc600078e0240 */
[----:B------:R-:W2:Y:S02]  /*0ef0*/  LDS R75, [R41+0x34] ;  /* 0x00003400294b7984 */ /* 0x000ea40000000800 */
[----:B---3--:R-:W-:Y:S02]  /*0f00*/  IADD3 R66, PT, PT, R66, R65, RZ ;  /* 0x0000004142427210 */ /* 0x008fe40007ffe0ff */
[----:B------:R-:W3:Y:S03]  /*0f10*/  LDS R76, [R41+0x38] ;  /* 0x00003800294c7984 */ /* 0x000ee60000000800 */
[----:B----4-:R-:W-:Y:S01]  /*0f20*/  IMAD.IADD R67, R67, 0x1, R66 ;  /* 0x0000000143437824 */ /* 0x010fe200078e0242 */
[----:B------:R-:W4:Y:S03]  /*0f30*/  LDS R77, [R41+0x3c] ;  /* 0x00003c00294d7984 */ /* 0x000f260000000800 */
[----:B------:R-:W-:Y:S01]  /*0f40*/  IMAD.IADD R68, R68, 0x1, R67 ;  /* 0x0000000144447824 */ /* 0x000fe200078e0243 */
[----:B------:R-:W4:Y:S03]  /*0f50*/  LDS R78, [R41+0x40] ;  /* 0x00004000294e7984 */ /* 0x000f260000000800 */
[----:B------:R-:W-:Y:S01]  /*0f60*/  IMAD.IADD R69, R69, 0x1, R68 ;  /* 0x0000000145457824 */ /* 0x000fe200078e0244 */
[----:B------:R-:W4:Y:S03]  /*0f70*/  LDS R79, [R41+0x44] ;  /* 0x00004400294f7984 */ /* 0x000f260000000800 */
[----:B------:R-:W-:Y:S01]  /*0f80*/  IMAD.IADD R70, R70, 0x1, R69 ;  /* 0x0000000146467824 */ /* 0x000fe200078e0245 */
[----:B------:R-:W4:Y:S03]  /*0f90*/  LDS R80, [R41+0x48] ;  /* 0x0000480029507984 */ /* 0x000f260000000800 */
[----:B------:R-:W-:Y:S01]  /*0fa0*/  IMAD.IADD R71, R71, 0x1, R70 ;  /* 0x0000000147477824 */ /* 0x000fe200078e0246 */
[----:B------:R-:W4:Y:S04]  /*0fb0*/  LDS R81, [R41+0x4c] ;  /* 0x00004c0029517984 */ /* 0x000f280000000800 */
[----:B------:R-:W-:Y:S01]  /*0fc0*/  IADD3 R72, PT, PT, R72, R71, RZ ;  /* 0x0000004748487210 */ /* 0x000fe20007ffe0ff */
[----:B------:R-:W4:Y:S04]  /*0fd0*/  LDS R82, [R41+0x50] ;  /* 0x0000500029527984 */ /* 0x000f280000000800 */
[----:B0-----:R-:W-:Y:S01]  /*0fe0*/  IMAD.IADD R73, R73, 0x1, R72 ;  /* 0x0000000149497824 */ /* 0x001fe200078e0248 */
[----:B------:R-:W0:Y:S03]  /*0ff0*/  LDS R83, [R41+0x54] ;  /* 0x0000540029537984 */ /* 0x000e260000000800 */
[----:B-1----:R-:W-:Y:S01]  /*1000*/  IMAD.IADD R74, R74, 0x1, R73 ;  /* 0x000000014a4a7824 */ /* 0x002fe200078e0249 */
[----:B------:R-:W1:Y:S03]  /*1010*/  LDS R84, [R41+0x58] ;  /* 0x0000580029547984 */ /* 0x000e660000000800 */
[----:B--2---:R-:W-:Y:S01]  /*1020*/  IMAD.IADD R75, R75, 0x1, R74 ;  /* 0x000000014b4b7824 */ /* 0x004fe200078e024a */
[----:B------:R-:W2:Y:S03]  /*1030*/  LDS R85, [R41+0x5c] ;  /* 0x00005c0029557984 */ /* 0x000ea60000000800 */
[----:B---3--:R-:W-:Y:S01]  /*1040*/  IMAD.IADD R76, R76, 0x1, R75 ;  /* 0x000000014c4c7824 */ /* 0x008fe200078e024b */
[----:B------:R-:W3:Y:S03]  /*1050*/  LDS R86, [R41+0x60] ;  /* 0x0000600029567984 */ /* 0x000ee60000000800 */
[----:B----4-:R-:W-:Y:S01]  /*1060*/  IMAD.IADD R77, R77, 0x1, R76 ;  /* 0x000000014d4d7824 */ /* 0x010fe200078e024c */
[----:B------:R-:W4:Y:S04]  /*1070*/  LDS R87, [R41+0x64] ;  /* 0x0000640029577984 */ /* 0x000f280000000800 */
[----:B------:R-:W-:Y:S01]  /*1080*/  IADD3 R78, PT, PT, R78, R77, RZ ;  /* 0x0000004d4e4e7210 */ /* 0x000fe20007ffe0ff */
[----:B------:R-:W4:Y:S04]  /*1090*/  LDS R88, [R41+0x68] ;  /* 0x0000680029587984 */ /* 0x000f280000000800 */
[----:B------:R-:W-:Y:S01]  /*10a0*/  IMAD.IADD R79, R79, 0x1, R78 ;  /* 0x000000014f4f7824 */ /* 0x000fe200078e024e */
[----:B------:R-:W4:Y:S03]  /*10b0*/  LDS R89, [R41+0x6c] ;  /* 0x00006c0029597984 */ /* 0x000f260000000800 */
[----:B------:R-:W-:Y:S01]  /*10c0*/  IMAD.IADD R80, R80, 0x1, R79 ;  /* 0x0000000150507824 */ /* 0x000fe200078e024f */
[----:B------:R-:W4:Y:S03]  /*10d0*/  LDS R90, [R41+0x70] ;  /* 0x00007000295a7984 */ /* 0x000f260000000800 */
[----:B------:R-:W-:Y:S01]  /*10e0*/  IMAD.IADD R81, R81, 0x1, R80 ;  /* 0x0000000151517824 */ /* 0x000fe200078e0250 */
[----:B------:R-:W4:Y:S03]  /*10f0*/  LDS R91, [R41+0x74] ;  /* 0x00007400295b7984 */ /* 0x000f260000000800 */
[----:B------:R-:W-:Y:S01]  /*1100*/  IMAD.IADD R82, R82, 0x1, R81 ;  /* 0x0000000152527824 */ /* 0x000fe200078e0251 */
[----:B------:R-:W4:Y:S03]  /*1110*/  LDS R92, [R41+0x78] ;  /* 0x00007800295c7984 */ /* 0x000f260000000800 */
[----:B0-----:R-:W-:Y:S01]  /*1120*/  IMAD.IADD R83, R83, 0x1, R82 ;  /* 0x0000000153537824 */ /* 0x001fe200078e0252 */
[----:B------:R-:W0:Y:S04]  /*1130*/  LDS R93, [R41+0x7c] ;  /* 0x00007c00295d7984 */ /* 0x000e280000000800 */
[----:B-1----:R-:W-:Y:S01]  /*1140*/  IADD3 R84, PT, PT, R84, R83, RZ ;  /* 0x0000005354547210 */ /* 0x002fe20007ffe0ff */
[----:B------:R-:W1:Y:S04]  /*1150*/  LDS R4, [R41+0x80] ;  /* 0x0000800029047984 */ /* 0x000e680000000800 */
[----:B--2---:R-:W-:-:S04]  /*1160*/  IMAD.IADD R85, R85, 0x1, R84 ;  /* 0x0000000155557824 */ /* 0x004fc800078e0254 */
[----:B---3--:R-:W-:-:S04]  /*1170*/  IMAD.IADD R86, R86, 0x1, R85 ;  /* 0x0000000156567824 */ /* 0x008fc800078e0255 */
[----:B----4-:R-:W-:-:S04]  /*1180*/  IMAD.IADD R87, R87, 0x1, R86 ;  /* 0x0000000157577824 */ /* 0x010fc800078e0256 */
[----:B------:R-:W-:-:S04]  /*1190*/  IMAD.IADD R88, R88, 0x1, R87 ;  /* 0x0000000158587824 */ /* 0x000fc800078e0257 */
[----:B------:R-:W-:-:S05]  /*11a0*/  IMAD.IADD R89, R89, 0x1, R88 ;  /* 0x0000000159597824 */ /* 0x000fca00078e0258 */
[----:B------:R-:W-:-:S05]  /*11b0*/  IADD3 R90, PT, PT, R90, R89, RZ ;  /* 0x000000595a5a7210 */ /* 0x000fca0007ffe0ff */
[----:B------:R-:W-:-:S04]  /*11c0*/  IMAD.IADD R91, R91, 0x1, R90 ;  /* 0x000000015b5b7824 */ /* 0x000fc800078e025a */
[----:B------:R-:W-:-:S04]  /*11d0*/  IMAD.IADD R92, R92, 0x1, R91 ;  /* 0x000000015c5c7824 */ /* 0x000fc800078e025b */
[----:B0-----:R-:W-:-:S04]  /*11e0*/  IMAD.IADD R93, R93, 0x1, R92 ;  /* 0x000000015d5d7824 */ /* 0x001fc800078e025c */
[----:B-1----:R-:W-:-:S05]  /*11f0*/  IMAD.IADD R95, R4, 0x1, R93 ;  /* 0x00000001045f7824 */ /* 0x002fca00078e025d */
[----:B------:R-:W0:Y:S02]  /*1200*/  SHFL.UP P0, R4, R95, 0x1, RZ ;  /* 0x042000005f047989 */ /* 0x000e2400000000ff */
[----:B0-----:R-:W-:-:S05]  /*1210*/  @P0 IMAD.IADD R4, R95, 0x1, R4 ;  /* 0x000000015f040824 */ /* 0x001fca00078e0204 */
[----:B------:R-:W0:Y:S02]  /*1220*/  SHFL.UP P0, R5, R4, 0x2, RZ ;  /* 0x0440000004057989 */ /* 0x000e2400000000ff */
[----:B0-----:R-:W-:-:S05]  /*1230*/  @P0 IADD3 R5, PT, PT, R4, R5, RZ ;  /* 0x0000000504050210 */ /* 0x001fca0007ffe0ff */
[----:B------:R-:W0:Y:S02]  /*1240*/  SHFL.UP P0, R8, R5, 0x4, RZ ;  /* 0x0480000005087989 */ /* 0x000e2400000000ff */
[----:B0-----:R-:W-:-:S05]  /*1250*/  @P0 IMAD.IADD R8, R5, 0x1, R8 ;  /* 0x0000000105080824 */ /* 0x001fca00078e0208 */
[----:B------:R-:W0:Y:S02]  /*1260*/  SHFL.UP P0, R97, R8, 0x8, RZ ;  /* 0x0500000008617989 */ /* 0x000e2400000000ff */
[----:B0-----:R-:W-:-:S05]  /*1270*/  @P0 IMAD.IADD R97, R8, 0x1, R97 ;  /* 0x0000000108610824 */ /* 0x001fca00078e0261 */
[----:B------:R-:W0:Y:S02]  /*1280*/  SHFL.UP P0, R96, R97, 0x10, RZ ;  /* 0x0600000061607989 */ /* 0x000e2400000000ff */
[----:B0-----:R-:W-:Y:S01]  /*1290*/  @P0 IMAD.IADD R96, R97, 0x1, R96 ;  /* 0x0000000161600824 */ /* 0x001fe200078e0260 */
[----:B------:R-:W-:-:S03]  /*12a0*/  ISETP.NE.AND P0, PT, R94, 0x1, PT ;  /* 0x000000015e00780c */ /* 0x000fc60003f05270 */
[----:B------:R-:W-:Y:S01]  /*12b0*/  IMAD.IADD R95, R96, 0x1, -R95 ;  /* 0x00000001605f7824 */ /* 0x000fe200078e0a5f */
[----:B------:R-:W-:Y:S01]  /*12c0*/  @!P1 STS [R38+0x8400], R96 ;  /* 0x0084006026009388 */ /* 0x000fe20000000800 */
[----:B------:R-:W-:Y:S01]  /*12d0*/  BAR.SYNC.DEFER_BLOCKING 0x0 ;  /* 0x0000000000007b1d */ /* 0x000fe20000010000 */
[----:B------:R-:W-:-:S05]  /*12e0*/  ISETP.NE.AND P1, PT, R94, 0x4, PT ;  /* 0x000000045e00780c */ /* 0x000fca0003f25270 */
[----:B------:R-:W0:Y:S04]  /*12f0*/  LDS.128 R4, [UR4+0x8400] ;  /* 0x00840004ff047984 */ /* 0x000e280008000c00 */
[----:B------:R-:W1:Y:S01]  /*1300*/  LDS.128 R8, [UR4+0x8410] ;  /* 0x00841004ff087984 */ /* 0x000e620008000c00 */
[C---:B0-----:R-:W-:Y:S01]  /*1310*/  IMAD.IADD R5, R4.reuse, 0x1, R5 ;  /* 0x0000000104057824 */ /* 0x041fe200078e0205 */
[----:B------:R-:W-:Y:S02]  /*1320*/  SEL R47, R4, R47, !P0 ;  /* 0x0000002f042f7207 */ /* 0x000fe40004000000 */
[----:B------:R-:W-:Y:S01]  /*1330*/  ISETP.NE.AND P0, PT, R94, 0x2, PT ;  /* 0x000000025e00780c */ /* 0x000fe20003f05270 */
[----:B------:R-:W-:-:S03]  /*1340*/  IMAD.IADD R6, R6, 0x1, R5 ;  /* 0x0000000106067824 */ /* 0x000fc600078e0205 */
[----:B------:R-:W-:Y:S02]  /*1350*/  SEL R47, R5, R47, !P0 ;  /* 0x0000002f052f7207 */ /* 0x000fe40004000000 */
[----:B------:R-:W-:Y:S02]  /*1360*/  ISETP.NE.AND P0, PT, R94, 0x3, PT ;  /* 0x000000035e00780c */ /* 0x000fe40003f05270 */
[----:B------:R-:W-:Y:S02]  /*1370*/  IADD3 R7, PT, PT, R7, R6, RZ ;  /* 0x0000000607077210 */ /* 0x000fe40007ffe0ff */
[----:B------:R-:W-:Y:S02]  /*1380*/  SEL R47, R6, R47, !P0 ;  /* 0x0000002f062f7207 */ /* 0x000fe40004000000 */
[----:B------:R-:W-:Y:S01]  /*1390*/  ISETP.NE.AND P0, PT, R94, 0x5, PT ;  /* 0x000000055e00780c */ /* 0x000fe20003f05270 */
[C---:B-1----:R-:W-:Y:S01]  /*13a0*/  IMAD.IADD R8, R7.reuse, 0x1, R8 ;  /* 0x0000000107087824 */ /* 0x042fe200078e0208 */
[----:B------:R-:W-:-:S02]  /*13b0*/  SEL R47, R7, R47, !P1 ;  /* 0x0000002f072f7207 */ /* 0x000fc40004800000 */
[----:B------:R-:W-:Y:S01]  /*13c0*/  ISETP.NE.AND P1, PT, R37, RZ, PT ;  /* 0x000000ff2500720c */ /* 0x000fe20003f25270 */
[----:B------:R-:W-:Y:S01]  /*13d0*/  IMAD.IADD R9, R9, 0x1, R8 ;  /* 0x0000000109097824 */ /* 0x000fe200078e0208 */
[----:B------:R-:W-:Y:S02]  /*13e0*/  SEL R47, R8, R47, !P0 ;  /* 0x0000002f082f7207 */ /* 0x000fe40004000000 */
[----:B------:R-:W-:Y:S01]  /*13f0*/  ISETP.GT.U32.AND P0, PT, R0, 0x1f, PT ;  /* 0x0000001f0000780c */ /* 0x000fe20003f04070 */
[----:B------:R-:W-:Y:S01]  /*1400*/  IMAD.IADD R10, R10, 0x1, R9 ;  /* 0x000000010a0a7824 */ /* 0x000fe200078e0209 */
[----:B------:R-:W-:Y:S02]  /*1410*/  SEL R47, R9, R47, !P2 ;  /* 0x0000002f092f7207 */ /* 0x000fe40005000000 */
[----:B------:R-:W-:Y:S01]  /*1420*/  ISETP.GT.U32.OR P2, PT, R0, 0x1f, P1 ;  /* 0x0000001f0000780c */ /* 0x000fe20000f44470 */
[----:B------:R-:W-:Y:S01]  /*1430*/  IMAD.IADD R11, R11, 0x1, R10 ;  /* 0x000000010b0b7824 */ /* 0x000fe200078e020a */
[----:B------:R-:W-:-:S02]  /*1440*/  SEL R4, R95, RZ, P1 ;  /* 0x000000ff5f047207 */ /* 0x000fc40000800000 */
[----:B------:R-:W-:-:S05]  /*1450*/  SEL R47, R10, R47, !P3 ;  /* 0x0000002f0a2f7207 */ /* 0x000fca0005800000 */
[----:B------:R-:W-:Y:S02]  /*1460*/  @P0 IADD3 R95, PT, PT, R47, R4, RZ ;  /* 0x000000042f5f0210 */ /* 0x000fe40007ffe0ff */
[----:B------:R-:W-:Y:S02]  /*1470*/  ISETP.NE.AND P0, PT, R0, RZ, PT ;  /* 0x000000ff0000720c */ /* 0x000fe40003f05270 */
[----:B------:R-:W-:-:S05]  /*1480*/  @!P2 IMAD.U32 R95, R11, 0x10000, RZ ;  /* 0x000100000b5fa824 */ /* 0x000fca00078e00ff */
[----:B------:R-:W-:Y:S01]  /*1490*/  @!P2 STS [UR4+0x8428], R95 ;  /* 0x0084285fff00a988 */ /* 0x000fe20008000804 */
[----:B------:R-:W-:Y:S06]  /*14a0*/  BAR.SYNC.DEFER_BLOCKING 0x0 ;  /* 0x0000000000007b1d */ /* 0x000fec0000010000 */
[----:B------:R-:W0:Y:S02]  /*14b0*/  LDS R4, [UR4+0x8428] ;  /* 0x00842804ff047984 */ /* 0x000e240008000800 */
[----:B0-----:R-:W-:-:S05]  /*14c0*/  SEL R4, R4, RZ, P0 ;  /* 0x000000ff04047207 */ /* 0x001fca0000000000 */
[----:B------:R-:W-:-:S04]  /*14d0*/  IMAD.IADD R4, R4, 0x1, R95 ;  /* 0x0000000104047824 */ /* 0x000fc800078e025f */
[--C-:B------:R-:W-:Y:S01]  /*14e0*/  IMAD.IADD R62, R62, 0x1, R4.reuse ;  /* 0x000000013e3e7824 */ /* 0x100fe200078e0204 */
[-C--:B------:R-:W-:Y:S01]  /*14f0*/  IADD3 R8, PT, PT, R65, R4.reuse, RZ ;  /* 0x0000000441087210 */ /* 0x080fe20007ffe0ff */
[--C-:B------:R-:W-:Y:S01]  /*1500*/  IMAD.IADD R6, R63, 0x1, R4.reuse ;  /* 0x000000013f067824 */ /* 0x100fe200078e0204 */
[-C--:B------:R-:W-:Y:S01]  /*1510*/  IADD3 R98, PT, PT, R71, R4.reuse, RZ ;  /* 0x0000000447627210 */ /* 0x080fe20007ffe0ff */
[--C-:B------:R-:W-:Y:S01]  /*1520*/  IMAD.IADD R64, R64, 0x1, R4.reuse ;  /* 0x0000000140407824 */ /* 0x100fe200078e0204 */
[-C--:B------:R-:W-:Y:S01]  /*1530*/  IADD3 R104, PT, PT, R77, R4.reuse, RZ ;  /* 0x000000044d687210 */ /* 0x080fe20007ffe0ff */
[--C-:B------:R-:W-:Y:S01]  /*1540*/  IMAD.IADD R66, R66, 0x1, R4.reuse ;  /* 0x0000000142427824 */ /* 0x100fe200078e0204 */
[-C--:B------:R-:W-:Y:S01]  /*1550*/  IADD3 R110, PT, PT, R83, R4.reuse, RZ ;  /* 0x00000004536e7210 */ /* 0x080fe20007ffe0ff */
[--C-:B------:R-:W-:Y:S01]  /*1560*/  IMAD.IADD R10, R67, 0x1, R4.reuse ;  /* 0x00000001430a7824 */ /* 0x100fe200078e0204 */
[----:B------:R-:W-:Y:S01]  /*1570*/  IADD3 R116, PT, PT, R89, R4, RZ ;  /* 0x0000000459747210 */ /* 0x000fe20007ffe0ff */
[--C-:B------:R-:W-:Y:S01]  /*1580*/  IMAD.IADD R68, R68, 0x1, R4.reuse ;  /* 0x0000000144447824 */ /* 0x100fe200078e0204 */
[----:B------:R-:W-:Y:S01]  /*1590*/  STS [R41], R4 ;  /* 0x0000000429007388 */ /* 0x000fe20000000800 */
[----:B------:R-:W-:-:S02]  /*15a0*/  IMAD.IADD R96, R69, 0x1, R4 ;  /* 0x0000000145607824 */ /* 0x000fc400078e0204 */
[--C-:B------:R-:W-:Y:S01]  /*15b0*/  IMAD.IADD R70, R70, 0x1, R4.reuse ;  /* 0x0000000146467824 */ /* 0x100fe200078e0204 */
[----:B------:R-:W-:Y:S01]  /*15c0*/  STS [R41+0x4], R62 ;  /* 0x0000043e29007388 */ /* 0x000fe20000000800 */
[--C-:B------:R-:W-:Y:S02]  /*15d0*/  IMAD.IADD R72, R72, 0x1, R4.reuse ;  /* 0x0000000148487824 */ /* 0x100fe400078e0204 */
[--C-:B------:R-:W-:Y:S01]  /*15e0*/  IMAD.IADD R100, R73, 0x1, R4.reuse ;  /* 0x0000000149647824 */ /* 0x100fe200078e0204 */
[----:B------:R-:W-:Y:S01]  /*15f0*/  STS [R41+0x8], R6 ;  /* 0x0000080629007388 */ /* 0x000fe20000000800 */
[--C-:B------:R-:W-:Y:S02]  /*1600*/  IMAD.IADD R74, R74, 0x1, R4.reuse ;  /* 0x000000014a4a7824 */ /* 0x100fe400078e0204 */
[--C-:B------:R-:W-:Y:S01]  /*1610*/  IMAD.IADD R102, R75, 0x1, R4.reuse ;  /* 0x000000014b667824 */ /* 0x100fe200078e0204 */
[----:B------:R-:W-:Y:S01]  /*1620*/  STS [R41+0xc], R64 ;  /* 0x00000c4029007388 */ /* 0x000fe20000000800 */
        /* <DEDUP_REMOVED lines=21> */
[----:B------:R-:W-:-:S03]  /*1780*/  IMAD.IADD R120, R93, 0x1, R4 ;  /* 0x000000015d787824 */ /* 0x000fc600078e0204 */
[----:B------:R-:W-:Y:S04]  /*1790*/  STS [R41+0x2c], R72 ;  /* 0x00002c4829007388 */ /* 0x000fe80000000800 */
        /* <DEDUP_REMOVED lines=20> */
[----:B------:R-:W-:Y:S01]  /*18e0*/  STS [R41+0x80], R120 ;  /* 0x0000807829007388 */ /* 0x000fe20000000800 */
[----:B------:R-:W-:Y:S06]  /*18f0*/  BAR.SYNC.DEFER_BLOCKING 0x0 ;  /* 0x0000000000007b1d */ /* 0x000fec0000010000 */
[----:B------:R-:W0:Y:S04]  /*1900*/  LDS.U16 R5, [R42] ;  /* 0x000000002a057984 */ /* 0x000e280000000400 */
[----:B------:R-:W1:Y:S04]  /*1910*/  LDS.U16 R7, [R44] ;  /* 0x000000002c077984 */ /* 0x000e680000000400 */
[----:B------:R-:W2:Y:S04]  /*1920*/  LDS.U16 R48, [R48] ;  /* 0x0000000030307984 */ /* 0x000ea80000000400 */
[----:B------:R-:W3:Y:S04]  /*1930*/  LDS.U16 R50, [R50] ;  /* 0x0000000032327984 */ /* 0x000ee80000000400 */
[----:B------:R-:W4:Y:S04]  /*1940*/  LDS.U16 R52, [R52] ;  /* 0x0000000034347984 */ /* 0x000f280000000400 */
[----:B------:R-:W4:Y:S04]  /*1950*/  LDS.U16 R54, [R54] ;  /* 0x0000000036367984 */ /* 0x000f280000000400 */
[----:B------:R-:W4:Y:S04]  /*1960*/  LDS.U16 R56, [R56] ;  /* 0x0000000038387984 */ /* 0x000f280000000400 */
[----:B------:R-:W4:Y:S04]  /*1970*/  LDS.U16 R58, [R58] ;  /* 0x000000003a3a7984 */ /* 0x000f280000000400 */
[----:B------:R-:W4:Y:S01]  /*1980*/  LDS.U16 R60, [R60] ;  /* 0x000000003c3c7984 */ /* 0x000f220000000400 */
[----:B0-----:R-:W-:Y:S01]  /*1990*/  IMAD.IADD R40, R40, 0x1, R5 ;  /* 0x0000000128287824 */ /* 0x001fe200078e0205 */
[----:B-1----:R-:W-:Y:S01]  /*19a0*/  IADD3 R4, PT, PT, R46, R7, RZ ;  /* 0x000000072e047210 */ /* 0x002fe20007ffe0ff */
[----:B--2---:R-:W-:-:S02]  /*19b0*/  IMAD.IADD R6, R49, 0x1, R48 ;  /* 0x0000000131067824 */ /* 0x004fc400078e0230 */
[----:B---3--:R-:W-:Y:S02]  /*19c0*/  IMAD.IADD R8, R51, 0x1, R50 ;  /* 0x0000000133087824 */ /* 0x008fe400078e0232 */
[----:B----4-:R-:W-:Y:S02]  /*19d0*/  IMAD.IADD R10, R53, 0x1, R52 ;  /* 0x00000001350a7824 */ /* 0x010fe400078e0234 */
[----:B------:R-:W-:Y:S01]  /*19e0*/  IMAD.IADD R54, R55, 0x1, R54 ;  /* 0x0000000137367824 */ /* 0x000fe200078e0236 */
[----:B------:R-:W-:Y:S01]  /*19f0*/  IADD3 R56, PT, PT, R57, R56, RZ ;  /* 0x0000003839387210 */ /* 0x000fe20007ffe0ff */
[----:B------:R-:W-:Y:S02]  /*1a00*/  IMAD.IADD R58, R59, 0x1, R58 ;  /* 0x000000013b3a7824 */ /* 0x000fe400078e023a */
[----:B------:R-:W-:Y:S01]  /*1a10*/  IMAD.IADD R60, R61, 0x1, R60 ;  /* 0x000000013d3c7824 */ /* 0x000fe200078e023c */
[----:B------:R-:W-:Y:S06]  /*1a20*/  BAR.SYNC.DEFER_BLOCKING 0x0 ;  /* 0x0000000000007b1d */ /* 0x000fec0000010000 */
[----:B------:R-:W-:Y:S05]  /*1a30*/  BRA.U UP0, `(.L_x_225) ;  /* 0x0000000100f47547 */ /* 0x000fea000b800000 */
[----:B------:R-:W-:Y:S01]  /*1a40*/  LEA R5, R40, UR4, 0x3 ;  /* 0x0000000428057c11 */ /* 0x000fe2000f8e18ff */
[----:B------:R-:W-:Y:S01]  /*1a50*/  UIADD3 UR8, UPT, UPT, UR8, 0x6, URZ ;  /* 0x0000000608087890 */ /* 0x000fe2000fffe0ff */
[----:B------:R-:W-:Y:S01]  /*1a60*/  LEA R7, R4, UR4, 0x3 ;  /* 0x0000000404077c11 */ /* 0x000fe2000f8e18ff */
[----:B------:R-:W-:Y:S01]  /*1a70*/  UIADD3 UR5, UPT, UPT, UR5, -0x6, URZ ;  /* 0xfffffffa05057890 */ /* 0x000fe2000fffe0ff */
[----:B------:R-:W-:Y:S01]  /*1a80*/  LEA R9, R6, UR4, 0x3 ;  /* 0x0000000406097c11 */ /* 0x000fe2000f8e18ff */
[----:B------:R0:W-:Y:S01]  /*1a90*/  STS.64 [R5], R2 ;  /* 0x0000000205007388 */ /* 0x0001e20000000a00 */
[----:B------:R-:W-:Y:S01]  /*1aa0*/  LEA R11, R8, UR4, 0x3 ;  /* 0x00000004080b7c11 */ /* 0x000fe2000f8e18ff */
[----:B------:R-:W-:Y:S01]  /*1ab0*/  IMAD R55, R40, -0x4, R5 ;  /* 0xfffffffc28377824 */ /* 0x000fe200078e0205 */
[----:B------:R-:W-:Y:S01]  /*1ac0*/  LEA R49, R10, UR4, 0x3 ;  /* 0x000000040a317c11 */ /* 0x000fe2000f8e18ff */
[----:B------:R1:W-:Y:S01]  /*1ad0*/  STS.64 [R7], R12 ;  /* 0x0000000c07007388 */ /* 0x0003e20000000a00 */
[----:B------:R-:W-:Y:S01]  /*1ae0*/  LEA R51, R56, UR4, 0x3 ;  /* 0x0000000438337c11 */ /* 0x000fe2000f8e18ff */
[----:B------:R-:W-:Y:S01]  /*1af0*/  IMAD R4, R4, -0x4, R7 ;  /* 0xfffffffc04047824 */ /* 0x000fe200078e0207 */
[----:B------:R-:W-:Y:S01]  /*1b00*/  LEA R53, R58, UR4, 0x3 ;  /* 0x000000043a357c11 */ /* 0x000fe2000f8e18ff */
[----:B------:R2:W-:Y:S01]  /*1b10*/  STS.64 [R9], R14 ;  /* 0x0000000e09007388 */ /* 0x0005e20000000a00 */
[----:B------:R-:W-:-:S02]  /*1b20*/  IMAD R57, R6, -0x4, R9 ;  /* 0xfffffffc06397824 */ /* 0x000fc400078e0209 */
[----:B------:R-:W-:Y:S01]  /*1b30*/  IMAD R6, R8, -0x4, R11 ;  /* 0xfffffffc08067824 */ /* 0x000fe200078e020b */
[----:B0-----:R-:W-:Y:S01]  /*1b40*/  LEA R5, R54, UR4, 0x3 ;  /* 0x0000000436057c11 */ /* 0x001fe2000f8e18ff */
[----:B------:R0:W-:Y:S01]  /*1b50*/  STS.64 [R11], R16 ;  /* 0x000000100b007388 */ /* 0x0001e20000000a00 */
[----:B------:R-:W-:Y:S01]  /*1b60*/  IMAD R59, R10, -0x4, R49 ;  /* 0xfffffffc0a3b7824 */ /* 0x000fe200078e0231 */
[----:B-1----:R-:W-:Y:S02]  /*1b70*/  LEA R7, R60, UR4, 0x3 ;  /* 0x000000043c077c11 */ /* 0x002fe4000f8e18ff */
[----:B------:R3:W-:Y:S01]  /*1b80*/  STS.64 [R49], R18 ;  /* 0x0000001231007388 */ /* 0x0007e20000000a00 */
[----:B------:R-:W-:Y:S02]  /*1b90*/  IMAD R8, R54, -0x4, R5 ;  /* 0xfffffffc36087824 */ /* 0x000fe400078e0205 */
[----:B--2---:R-:W-:Y:S01]  /*1ba0*/  IMAD R9, R56, -0x4, R51 ;  /* 0xfffffffc38097824 */ /* 0x004fe200078e0233 */
[----:B------:R3:W-:Y:S01]  /*1bb0*/  STS.64 [R5], R20 ;  /* 0x0000001405007388 */ /* 0x0007e20000000a00 */
[----:B------:R-:W-:-:S03]  /*1bc0*/  IMAD R10, R58, -0x4, R53 ;  /* 0xfffffffc3a0a7824 */ /* 0x000fc600078e0235 */
[----:B------:R3:W-:Y:S01]  /*1bd0*/  STS.64 [R51], R22 ;  /* 0x0000001633007388 */ /* 0x0007e20000000a00 */
[----:B0-----:R-:W-:-:S03]  /*1be0*/  IMAD R11, R60, -0x4, R7 ;  /* 0xfffffffc3c0b7824 */ /* 0x001fc600078e0207 */
[----:B------:R3:W-:Y:S04]  /*1bf0*/  STS.64 [R53], R24 ;  /* 0x0000001835007388 */ /* 0x0007e80000000a00 */
[----:B------:R3:W-:Y:S01]  /*1c00*/  STS.64 [R7], R26 ;  /* 0x0000001a07007388 */ /* 0x0007e20000000a00 */
[----:B------:R-:W-:Y:S06]  /*1c10*/  BAR.SYNC.DEFER_BLOCKING 0x0 ;  /* 0x0000000000007b1d */ /* 0x000fec0000010000 */
[----:B------:R3:W0:Y:S04]  /*1c20*/  LDS.64 R2, [R43] ;  /* 0x000000002b027984 */ /* 0x0006280000000a00 */
[----:B------:R3:W2:Y:S04]  /*1c30*/  LDS.64 R12, [R43+0x8] ;  /* 0x000008002b0c7984 */ /* 0x0006a80000000a00 */
[----:B------:R3:W4:Y:S04]  /*1c40*/  LDS.64 R14, [R43+0x10] ;  /* 0x000010002b0e7984 */ /* 0x0007280000000a00 */
[----:B------:R3:W1:Y:S04]  /*1c50*/  LDS.64 R16, [R43+0x18] ;  /* 0x000018002b107984 */ /* 0x0006680000000a00 */
[----:B------:R3:W0:Y:S04]  /*1c60*/  LDS.64 R18, [R43+0x20] ;  /* 0x000020002b127984 */ /* 0x0006280000000a00 */
[----:B------:R3:W0:Y:S04]  /*1c70*/  LDS.64 R20, [R43+0x28] ;  /* 0x000028002b147984 */ /* 0x0006280000000a00 */
[----:B------:R3:W0:Y:S04]  /*1c80*/  LDS.64 R22, [R43+0x30] ;  /* 0x000030002b167984 */ /* 0x0006280000000a00 */
[----:B------:R3:W0:Y:S04]  /*1c90*/  LDS.64 R24, [R43+0x38] ;  /* 0x000038002b187984 */ /* 0x0006280000000a00 */
[----:B------:R3:W0:Y:S01]  /*1ca0*/  LDS.64 R26, [R43+0x40] ;  /* 0x000040002b1a7984 */ /* 0x0006220000000a00 */
[----:B------:R-:W-:Y:S06]  /*1cb0*/  BAR.SYNC.DEFER_BLOCKING 0x0 ;  /* 0x0000000000007b1d */ /* 0x000fec0000010000 */
[----:B------:R3:W-:Y:S04]  /*1cc0*/  STS [R55], R28 ;  /* 0x0000001c37007388 */ /* 0x0007e80000000800 */
[----:B------:R3:W-:Y:S04]  /*1cd0*/  STS [R4], R29 ;  /* 0x0000001d04007388 */ /* 0x0007e80000000800 */
[----:B------:R3:W-:Y:S04]  /*1ce0*/  STS [R57], R30 ;  /* 0x0000001e39007388 */ /* 0x0007e80000000800 */
[----:B------:R3:W-:Y:S04]  /*1cf0*/  STS [R6], R31 ;  /* 0x0000001f06007388 */ /* 0x0007e80000000800 */
[----:B------:R3:W-:Y:S04]  /*1d00*/  STS [R59], R32 ;  /* 0x000000203b007388 */ /* 0x0007e80000000800 */
[----:B------:R3:W-:Y:S04]  /*1d10*/  STS [R8], R33 ;  /* 0x0000002108007388 */ /* 0x0007e80000000800 */
[----:B------:R3:W-:Y:S04]  /*1d20*/  STS [R9], R34 ;  /* 0x0000002209007388 */ /* 0x0007e80000000800 */
[----:B------:R3:W-:Y:S04]  /*1d30*/  STS [R10], R35 ;  /* 0x000000230a007388 */ /* 0x0007e80000000800 */
[----:B------:R3:W-:Y:S01]  /*1d40*/  STS [R11], R36 ;  /* 0x000000240b007388 */ /* 0x0007e20000000800 */
[----:B------:R-:W-:Y:S06]  /*1d50*/  BAR.SYNC.DEFER_BLOCKING 0x0 ;  /* 0x0000000000007b1d */ /* 0x000fec0000010000 */
[----:B------:R3:W0:Y:S04]  /*1d60*/  LDS R28, [R45] ;  /* 0x000000002d1c7984 */ /* 0x0006280000000800 */
[----:B------:R3:W0:Y:S04]  /*1d70*/  LDS R29, [R45+0x4] ;  /* 0x000004002d1d7984 */ /* 0x0006280000000800 */
[----:B------:R3:W0:Y:S04]  /*1d80*/  LDS R30, [R45+0x8] ;  /* 0x000008002d1e7984 */ /* 0x0006280000000800 */
[----:B------:R3:W0:Y:S04]  /*1d90*/  LDS R31, [R45+0xc] ;  /* 0x00000c002d1f7984 */ /* 0x0006280000000800 */
[----:B------:R3:W0:Y:S04]  /*1da0*/  LDS R32, [R45+0x10] ;  /* 0x000010002d207984 */ /* 0x0006280000000800 */
[----:B------:R3:W0:Y:S04]  /*1db0*/  LDS R33, [R45+0x14] ;  /* 0x000014002d217984 */ /* 0x0006280000000800 */
[----:B------:R3:W0:Y:S04]  /*1dc0*/  LDS R34, [R45+0x18] ;  /* 0x000018002d227984 */ /* 0x0006280000000800 */
[----:B------:R3:W0:Y:S04]  /*1dd0*/  LDS R35, [R45+0x1c] ;  /* 0x00001c002d237984 */ /* 0x0006280000000800 */
[----:B------:R3:W0:Y:S01]  /*1de0*/  LDS R36, [R45+0x20] ;  /* 0x000020002d247984 */ /* 0x0006220000000800 */
[----:B------:R-:W-:Y:S06]  /*1df0*/  BAR.SYNC.DEFER_BLOCKING 0x0 ;  /* 0x0000000000007b1d */ /* 0x000fec0000010000 */
[----:B-12-4-:R-:W-:Y:S05]  /*1e00*/  BRA `(.L_x_226) ;  /* 0xffffffe400d47947 */ /* 0x016fea000383ffff */
.L_x_225:
[----:B------:R-:W-:Y:S01]  /*1e10*/  LEA R5, R40, UR4, 0x3 ;  /* 0x0000000428057c11 */ /* 0x000fe2000f8e18ff */
[----:B------:R-:W-:Y:S01]  /*1e20*/  IMAD R45, R0, -0x1c, R45 ;  /* 0xffffffe4002d7824 */ /* 0x000fe200078e022d */
[----:B------:R-:W-:Y:S01]  /*1e30*/  LEA R7, R4, UR4, 0x3 ;  /* 0x0000000404077c11 */ /* 0x000fe2000f8e18ff */
[----:B------:R-:W0:Y:S01]  /*1e40*/  LDCU UR5, c[0x0][0x3a0] ;  /* 0x00007400ff0577ac */ /* 0x000e220008000800 */
        /* <DEDUP_REMOVED lines=9> */
[----:B------:R-:W-:Y:S01]  /*1ee0*/  STS.64 [R9], R14 ;  /* 0x0000000e09007388 */ /* 0x000fe20000000a00 */
[----:B------:R-:W-:-:S02]  /*1ef0*/  IMAD R47, R6, -0x4, R9 ;  /* 0xfffffffc062f7824 */ /* 0x000fc400078e0209 */
[----:B------:R-:W-:Y:S01]  /*1f00*/  IMAD R40, R8, -0x4, R11 ;  /* 0xfffffffc08287824 */ /* 0x000fe200078e020b */
[----:B-1----:R-:W-:Y:S01]  /*1f10*/  LEA R3, R54, UR4, 0x3 ;  /* 0x0000000436037c11 */ /* 0x002fe2000f8e18ff */
[----:B------:R-:W-:Y:S01]  /*1f20*/  STS.64 [R11], R16 ;  /* 0x000000100b007388 */ /* 0x000fe20000000a00 */
[----:B------:R-:W-:Y:S01]  /*1f30*/  IMAD R49, R10, -0x4, R37 ;  /* 0xfffffffc0a317824 */ /* 0x000fe200078e0225 */
[----:B--2---:R-:W-:Y:S02]  /*1f40*/  LEA R13, R56, UR4, 0x3 ;  /* 0x00000004380d7c11 */ /* 0x004fe4000f8e18ff */
[----:B------:R1:W-:Y:S01]  /*1f50*/  STS.64 [R37], R18 ;  /* 0x0000001225007388 */ /* 0x0003e20000000a00 */
[----:B------:R-:W-:Y:S01]  /*1f60*/  IMAD R54, R54, -0x4, R3 ;  /* 0xfffffffc36367824 */ /* 0x000fe200078e0203 */
[----:B0-----:R-:W-:Y:S01]  /*1f70*/  ISETP.GE.U32.AND P6, PT, R0, UR5, PT ;  /* 0x0000000500007c0c */ /* 0x001fe2000bfc6070 */
[----:B------:R-:W-:Y:S01]  /*1f80*/  IMAD R58, R58, -0x4, R39 ;  /* 0xfffffffc3a3a7824 */ /* 0x000fe200078e0227 */
[----:B------:R0:W-:Y:S01]  /*1f90*/  STS.64 [R3], R20 ;  /* 0x0000001403007388 */ /* 0x0001e20000000a00 */
[----:B------:R-:W-:-:S03]  /*1fa0*/  IMAD R51, R56, -0x4, R13 ;  /* 0xfffffffc38337824 */ /* 0x000fc600078e020d */
[----:B------:R-:W-:Y:S04]  /*1fb0*/  STS.64 [R13], R22 ;  /* 0x000000160d007388 */ /* 0x000fe80000000a00 */
[----:B------:R2:W-:Y:S01]  /*1fc0*/  STS.64 [R39], R24 ;  /* 0x0000001827007388 */ /* 0x0005e20000000a00 */
[----:B-1----:R-:W-:-:S03]  /*1fd0*/  IMAD R37, R60, -0x4, R41 ;  /* 0xfffffffc3c257824 */ /* 0x002fc600078e0229 */
[----:B------:R1:W-:Y:S01]  /*1fe0*/  STS.64 [R41], R26 ;  /* 0x0000001a29007388 */ /* 0x0003e20000000a00 */
[----:B0-----:R-:W0:Y:S08]  /*1ff0*/  LDC.64 R20, c[0x0][0x388] ;  /* 0x0000e200ff147b82 */ /* 0x001e300000000a00 */
[----:B------:R-:W-:Y:S01]  /*2000*/  BAR.SYNC.DEFER_BLOCKING 0x0 ;  /* 0x0000000000007b1d */ /* 0x000fe20000010000 */
[----:B--2---:R-:W-:-:S07]  /*2010*/  IMAD R24, R0, -0x4, R45 ;  /* 0xfffffffc00187824 */ /* 0x004fce00078e022d */
[----:B------:R-:W2:Y:S01]  /*2020*/  LDC.64 R22, c[0x0][0x398] ;  /* 0x0000e600ff167b82 */ /* 0x000ea20000000a00 */
[----:B-1----:R-:W-:-:S05]  /*2030*/  VIADD R26, R0, 0x100 ;  /* 0x00000100001a7836 */ /* 0x002fca0000000000 */
[----:B------:R-:W-:Y:S01]  /*2040*/  ISETP.GE.U32.AND P0, PT, R26, UR5, PT ;  /* 0x000000051a007c0c */ /* 0x000fe2000bf06070 */
[----:B------:R-:W-:-:S05]  /*2050*/  VIADD R26, R0, 0x500 ;  /* 0x00000500001a7836 */ /* 0x000fca0000000000 */
[----:B------:R-:W-:Y:S01]  /*2060*/  ISETP.GE.U32.AND P4, PT, R26, UR5, PT ;  /* 0x000000051a007c0c */ /* 0x000fe2000bf86070 */
[C---:B------:R-:W-:Y:S02]  /*2070*/  VIADD R26, R0.reuse, 0x700 ;  /* 0x00000700001a7836 */ /* 0x040fe40000000000 */
[C---:B0-----:R-:W-:Y:S01]  /*2080*/  IMAD.WIDE.U32 R20, R0.reuse, 0x8, R20 ;  /* 0x0000000800147825 */ /* 0x041fe200078e0014 */
[----:B------:R-:W0:Y:S04]  /*2090*/  LDS.64 R2, [R45] ;  /* 0x000000002d027984 */ /* 0x000e280000000a00 */
[----:B------:R-:W-:Y:S01]  /*20a0*/  LDS.64 R4, [R45+0x800] ;  /* 0x000800002d047984 */ /* 0x000fe20000000a00 */
[----:B--2---:R-:W-:-:S03]  /*20b0*/  IMAD.WIDE.U32 R22, R0, 0x4, R22 ;  /* 0x0000000400167825 */ /* 0x004fc600078e0016 */
[----:B------:R-:W-:Y:S04]  /*20c0*/  LDS.64 R6, [R45+0x1000] ;  /* 0x001000002d067984 */ /* 0x000fe80000000a00 */
[----:B------:R-:W-:Y:S04]  /*20d0*/  LDS.64 R8, [R45+0x1800] ;  /* 0x001800002d087984 */ /* 0x000fe80000000a00 */
[----:B------:R-:W-:Y:S04]  /*20e0*/  LDS.64 R10, [R45+0x2000] ;  /* 0x002000002d0a7984 */ /* 0x000fe80000000a00 */
[----:B------:R-:W-:Y:S04]  /*20f0*/  LDS.64 R12, [R45+0x2800] ;  /* 0x002800002d0c7984 */ /* 0x000fe80000000a00 */
[----:B------:R-:W-:Y:S04]  /*2100*/  LDS.64 R14, [R45+0x3000] ;  /* 0x003000002d0e7984 */ /* 0x000fe80000000a00 */
[----:B------:R-:W-:Y:S04]  /*2110*/  LDS.64 R16, [R45+0x3800] ;  /* 0x003800002d107984 */ /* 0x000fe80000000a00 */
[----:B------:R-:W-:Y:S01]  /*2120*/  LDS.64 R18, [R45+0x4000] ;  /* 0x004000002d127984 */ /* 0x000fe20000000a00 */
[----:B------:R-:W-:Y:S06]  /*2130*/  BAR.SYNC.DEFER_BLOCKING 0x0 ;  /* 0x0000000000007b1d */ /* 0x000fec0000010000 */
[----:B------:R1:W-:Y:S04]  /*2140*/  STS [R43], R28 ;  /* 0x0000001c2b007388 */ /* 0x0003e80000000800 */
[----:B------:R-:W-:Y:S04]  /*2150*/  STS [R38], R29 ;  /* 0x0000001d26007388 */ /* 0x000fe80000000800 */
[----:B------:R2:W-:Y:S01]  /*2160*/  STS [R47], R30 ;  /* 0x0000001e2f007388 */ /* 0x0005e20000000800 */
[----:B-1----:R-:W-:-:S03]  /*2170*/  VIADD R28, R0, 0x200 ;  /* 0x00000200001c7836 */ /* 0x002fc60000000000 */
[----:B------:R-:W-:Y:S02]  /*2180*/  STS [R40], R31 ;  /* 0x0000001f28007388 */ /* 0x000fe40000000800 */
[----:B------:R-:W-:Y:S02]  /*2190*/  ISETP.GE.U32.AND P1, PT, R28, UR5, PT ;  /* 0x000000051c007c0c */ /* 0x000fe4000bf26070 */
[----:B------:R1:W-:Y:S01]  /*21a0*/  STS [R49], R32 ;  /* 0x0000002031007388 */ /* 0x0003e20000000800 */
[C---:B------:R-:W-:Y:S01]  /*21b0*/  VIADD R28, R0.reuse, 0x600 ;  /* 0x00000600001c7836 */ /* 0x040fe20000000000 */
[----:B--2---:R-:W-:Y:S02]  /*21c0*/  IADD3 R30, PT, PT, R0, 0x300, RZ ;  /* 0x00000300001e7810 */ /* 0x004fe40007ffe0ff */
[----:B------:R-:W-:Y:S02]  /*21d0*/  STS [R54], R33 ;  /* 0x0000002136007388 */ /* 0x000fe40000000800 */
[----:B------:R-:W-:-:S02]  /*21e0*/  ISETP.GE.U32.AND P2, PT, R30, UR5, PT ;  /* 0x000000051e007c0c */ /* 0x000fc4000bf46070 */
[----:B------:R-:W-:Y:S01]  /*21f0*/  STS [R51], R34 ;  /* 0x0000002233007388 */ /* 0x000fe20000000800 */
[----:B------:R-:W-:Y:S02]  /*2200*/  ISETP.GE.U32.AND P5, PT, R28, UR5, PT ;  /* 0x000000051c007c0c */ /* 0x000fe4000bfa6070 */
[C---:B-1----:R-:W-:Y:S01]  /*2210*/  LOP3.LUT R32, R0.reuse, 0x400, RZ, 0xfc, !PT ;  /* 0x0000040000207812 */ /* 0x042fe200078efcff */
[----:B------:R-:W-:Y:S01]  /*2220*/  STS [R58], R35 ;  /* 0x000000233a007388 */ /* 0x000fe20000000800 */
[----:B------:R-:W-:Y:S02]  /*2230*/  LOP3.LUT R0, R0, 0x800, RZ, 0xfc, !PT ;  /* 0x0000080000007812 */ /* 0x000fe400078efcff */
[----:B------:R-:W-:Y:S01]  /*2240*/  ISETP.GE.U32.AND P3, PT, R32, UR5, PT ;  /* 0x0000000520007c0c */ /* 0x000fe2000bf66070 */
[----:B------:R-:W-:Y:S01]  /*2250*/  STS [R37], R36 ;  /* 0x0000002425007388 */ /* 0x000fe20000000800 */
[----:B------:R-:W-:Y:S06]  /*2260*/  BAR.SYNC.DEFER_BLOCKING 0x0 ;  /* 0x0000000000007b1d */ /* 0x000fec0000010000 */
[----:B------:R-:W1:Y:S04]  /*2270*/  @!P6 LDS R39, [R24] ;  /* 0x000000001827e984 */ /* 0x000e680000000800 */
[----:B------:R-:W2:Y:S04]  /*2280*/  LDS R25, [R24+0x400] ;  /* 0x0004000018197984 */ /* 0x000ea80000000800 */
[----:B------:R-:W3:Y:S04]  /*2290*/  LDS R27, [R24+0x800] ;  /* 0x00080000181b7984 */ /* 0x000ee80000000800 */
[----:B------:R-:W4:Y:S04]  /*22a0*/  LDS R29, [R24+0xc00] ;  /* 0x000c0000181d7984 */ /* 0x000f280000000800 */
[----:B------:R-:W5:Y:S04]  /*22b0*/  LDS R31, [R24+0x1000] ;  /* 0x00100000181f7984 */ /* 0x000f680000000800 */
[----:B------:R-:W5:Y:S04]  /*22c0*/  LDS R33, [R24+0x1400] ;  /* 0x0014000018217984 */ /* 0x000f680000000800 */
[----:B------:R-:W5:Y:S04]  /*22d0*/  LDS R35, [R24+0x1800] ;  /* 0x0018000018237984 */ /* 0x000f680000000800 */
[----:B------:R-:W5:Y:S04]  /*22e0*/  LDS R37, [R24+0x1c00] ;  /* 0x001c000018257984 */ /* 0x000f680000000800 */
[----:B0-----:R0:W-:Y:S04]  /*22f0*/  @!P6 STG.E.64 desc[UR10][R20.64], R2 ;  /* 0x000000021400e986 */ /* 0x0011e8000c101b0a */
[----:B-1----:R0:W-:Y:S01]  /*2300*/  @!P6 STG.E desc[UR10][R22.64], R39 ;  /* 0x000000271600e986 */ /* 0x0021e2000c10190a */
[----:B------:R-:W-:-:S03]  /*2310*/  ISETP.GE.U32.AND P6, PT, R26, UR5, PT ;  /* 0x000000051a007c0c */ /* 0x000fc6000bfc6070 */
[----:B------:R0:W-:Y:S04]  /*2320*/  @!P0 STG.E.64 desc[UR10][R20.64+0x800], R4 ;  /* 0x0008000414008986 */ /* 0x0001e8000c101b0a */
[----:B--2---:R0:W-:Y:S01]  /*2330*/  @!P0 STG.E desc[UR10][R22.64+0x400], R25 ;  /* 0x0004001916008986 */ /* 0x0041e2000c10190a */
[----:B------:R-:W-:-:S03]  /*2340*/  ISETP.GE.U32.AND P0, PT, R0, UR5, PT ;  /* 0x0000000500007c0c */ /* 0x000fc6000bf06070 */
[----:B------:R0:W-:Y:S04]  /*2350*/  @!P1 STG.E.64 desc[UR10][R20.64+0x1000], R6 ;  /* 0x0010000614009986 */ /* 0x0001e8000c101b0a */
[----:B---3--:R0:W-:Y:S04]  /*2360*/  @!P1 STG.E desc[UR10][R22.64+0x800], R27 ;  /* 0x0008001b16009986 */ /* 0x0081e8000c10190a */
[----:B------:R0:W-:Y:S04]  /*2370*/  @!P2 STG.E.64 desc[UR10][R20.64+0x1800], R8 ;  /* 0x001800081400a986 */ /* 0x0001e8000c101b0a */
[----:B----4-:R0:W-:Y:S04]  /*2380*/  @!P2 STG.E desc[UR10][R22.64+0xc00], R29 ;  /* 0x000c001d1600a986 */ /* 0x0101e8000c10190a */
[----:B------:R0:W-:Y:S04]  /*2390*/  @!P3 STG.E.64 desc[UR10][R20.64+0x2000], R10 ;  /* 0x0020000a1400b986 */ /* 0x0001e8000c101b0a */
[----:B-----5:R0:W-:Y:S04]  /*23a0*/  @!P3 STG.E desc[UR10][R22.64+0x1000], R31 ;  /* 0x0010001f1600b986 */ /* 0x0201e8000c10190a */
[----:B------:R0:W-:Y:S04]  /*23b0*/  @!P4 STG.E.64 desc[UR10][R20.64+0x2800], R12 ;  /* 0x0028000c1400c986 */ /* 0x0001e8000c101b0a */
[----:B------:R0:W-:Y:S04]  /*23c0*/  @!P4 STG.E desc[UR10][R22.64+0x1400], R33 ;  /* 0x001400211600c986 */ /* 0x0001e8000c10190a */
[----:B------:R0:W-:Y:S04]  /*23d0*/  @!P5 STG.E.64 desc[UR10][R20.64+0x3000], R14 ;  /* 0x0030000e1400d986 */ /* 0x0001e8000c101b0a */
[----:B------:R0:W-:Y:S04]  /*23e0*/  @!P5 STG.E desc[UR10][R22.64+0x1800], R35 ;  /* 0x001800231600d986 */ /* 0x0001e8000c10190a */
[----:B------:R0:W-:Y:S04]  /*23f0*/  @!P6 STG.E.64 desc[UR10][R20.64+0x3800], R16 ;  /* 0x003800101400e986 */ /* 0x0001e8000c101b0a */
[----:B------:R0:W-:Y:S01]  /*2400*/  @!P6 STG.E desc[UR10][R22.64+0x1c00], R37 ;  /* 0x001c00251600e986 */ /* 0x0001e2000c10190a */
[----:B------:R-:W-:Y:S05]  /*2410*/  @P0 EXIT ;  /* 0x000000000000094d */ /* 0x000fea0003800000 */
[----:B0-----:R-:W0:Y:S04]  /*2420*/  LDS R3, [R24+0x2000] ;  /* 0x0020000018037984 */ /* 0x001e280000000800 */
[----:B------:R-:W-:Y:S04]  /*2430*/  STG.E.64 desc[UR10][R20.64+0x4000], R18 ;  /* 0x0040001214007986 */ /* 0x000fe8000c101b0a */
[----:B0-----:R-:W-:Y:S01]  /*2440*/  STG.E desc[UR10][R22.64+0x2000], R3 ;  /* 0x0020000316007986 */ /* 0x001fe2000c10190a */
[----:B------:R-:W-:Y:S05]  /*2450*/  EXIT ;  /* 0x000000000000794d */ /* 0x000fea0003800000 */
.L_x_227:
        /* <DEDUP_REMOVED lines=10> */
.L_x_384:


//--------------------- .text._ZN3cub18CUB_300001_SM_10006detail11EmptyKernelIvEEvv --------------------------
	.section	.text._ZN3cub18CUB_300001_SM_10006detail11EmptyKernelIvEEvv,"ax",@progbits
	.align	128
        .global         _ZN3cub18CUB_300001_SM_10006detail11EmptyKernelIvEEvv
        .type           _ZN3cub18CUB_300001_SM_10006detail11EmptyKernelIvEEvv,@function
        .size           _ZN3cub18CUB_300001_SM_10006detail11EmptyKernelIvEEvv,(.L_x_385 - _ZN3cub18CUB_300001_SM_10006detail11EmptyKernelIvEEvv)
        .other          _ZN3cub18CUB_300001_SM_10006detail11EmptyKernelIvEEvv,@"STO_CUDA_ENTRY STV_DEFAULT"
_ZN3cub18CUB_300001_SM_10006detail11EmptyKernelIvEEvv:
.text._ZN3cub18CUB_300001_SM_10006detail11EmptyKernelIvEEvv:
[----:B------:R-:W-:Y:S01]  /*0000*/  LDC R1, c[0x0][0x37c] ;  /* 0x0000df00ff017b82 */ /* 0x000fe20000000800 */
[----:B------:R-:W-:Y:S05]  /*0010*/  EXIT ;  /* 0x000000000000794d */ /* 0x000fea0003800000 */
.L_x_228:
        /* <DEDUP_REMOVED lines=14> */
.L_x_385:


//--------------------- .text._Z22calculateSFCKeysKernelP6VectorPmiS_S_b --------------------------
	.section	.text._Z22calculateSFCKeysKernelP6VectorPmiS_S_b,"ax",@progbits
	.align	128
        .global         _Z22calculateSFCKeysKernelP6VectorPmiS_S_b
        .type           _Z22calculateSFCKeysKernelP6VectorPmiS_S_b,@function
        .size           _Z22calculateSFCKeysKernelP6VectorPmiS_S_b,(.L_x_372 - _Z22calculateSFCKeysKernelP6VectorPmiS_S_b)
        .other          _Z22calculateSFCKeysKernelP6VectorPmiS_S_b,@"STO_CUDA_ENTRY STV_DEFAULT"
_Z22calculateSFCKeysKernelP6VectorPmiS_S_b:
.text._Z22calculateSFCKeysKernelP6VectorPmiS_S_b:
[----:B------:R-:W-:Y:S01]  /*0000*/  LDC R1, c[0x0][0x37c] ;  /* 0x0000df00ff017b82 */ /* 0x000fe20000000800 */
[----:B------:R-:W0:Y:S07]  /*0010*/  S2R R0, SR_TID.X ;  /* 0x0000000000007919 */ /* 0x000e2e0000002100 */
[----:B------:R-:W1:Y:S01]  /*0020*/  LDC R3, c[0x0][0x360] ;  /* 0x0000d800ff037b82 */ /* 0x000e620000000800 */
[----:B------:R-:W-:Y:S01]  /*0030*/  BSSY.RECONVERGENT B0, `(.L_x_229) ;  /* 0x0000091000007945 */ /* 0x000fe20003800200 */
[----:B0-----:R-:W-:-:S13]  /*0040*/  ISETP.NE.AND P0, PT, R0, RZ, PT ;  /* 0x000000ff0000720c */ /* 0x001fda0003f05270 */
[----:B------:R-:W-:Y:S05]  /*0050*/  @P0 BRA `(.L_x_230) ;  /* 0x0000000800380947 */ /* 0x000fea0003800000 */
[----:B------:R-:W0:Y:S01]  /*0060*/  S2UR UR5, SR_CgaCtaId ;  /* 0x00000000000579c3 */ /* 0x000e220000008800 */
[----:B------:R-:W-:Y:S01]  /*0070*/  UMOV UR4, 0x400 ;  /* 0x0000040000047882 */ /* 0x000fe20000000000 */
[----:B------:R-:W-:Y:S02]  /*0080*/  IMAD.MOV.U32 R2, RZ, RZ, 0x1 ;  /* 0x00000001ff027424 */ /* 0x000fe400078e00ff */
[----:B------:R-:W-:Y:S02]  /*0090*/  IMAD.MOV.U32 R6, RZ, RZ, 0x7 ;  /* 0x00000007ff067424 */ /* 0x000fe400078e00ff */
[----:B------:R-:W-:Y:S02]  /*00a0*/  IMAD.MOV.U32 R4, RZ, RZ, 0x3 ;  /* 0x00000003ff047424 */ /* 0x000fe400078e00ff */
[----:B------:R-:W-:Y:S01]  /*00b0*/  IMAD.MOV.U32 R5, RZ, RZ, 0x2 ;  /* 0x00000002ff057424 */ /* 0x000fe200078e00ff */
[----:B0-----:R-:W-:-:S09]  /*00c0*/  ULEA UR4, UR5, UR4, 0x18 ;  /* 0x0000000405047291 */ /* 0x001fd2000f8ec0ff */
[----:B------:R-:W-:Y:S04]  /*00d0*/  STS.U8 [UR4+0x1], R2 ;  /* 0x00000102ff007988 */ /* 0x000fe80008000004 */
        /* <DEDUP_REMOVED lines=14> */
[----:B------:R0:W-:Y:S04]  /*01c0*/  STS.U8 [UR4+0x7f], R2 ;  /* 0x00007f02ff007988 */ /* 0x0001e80008000004 */
[----:B------:R-:W-:Y:S01]  /*01d0*/  STS.U8 [UR4+0x2], R4 ;  /* 0x00000204ff007988 */ /* 0x000fe20008000004 */
[----:B0-----:R-:W-:Y:S01]  /*01e0*/  PRMT R2, R6, 0x7610, R2 ;  /* 0x0000761006027816 */ /* 0x001fe20000000002 */
[----:B------:R-:W-:-:S02]  /*01f0*/  IMAD.MOV.U32 R6, RZ, RZ, 0x6 ;  /* 0x00000006ff067424 */ /* 0x000fc400078e00ff */
        /* <DEDUP_REMOVED lines=51> */
[----:B------:R2:W-:Y:S01]  /*0530*/  STS.U8 [UR4+0x5], R4 ;  /* 0x00000504ff007988 */ /* 0x0005e20008000004 */
[----:B0-----:R-:W-:-:S03]  /*0540*/  PRMT R2, R6, 0x7610, R2 ;  /* 0x0000761006027816 */ /* 0x001fc60000000002 */
[----:B------:R2:W-:Y:S04]  /*0550*/  STS.U8 [UR4+0xb], R4 ;  /* 0x00000b04ff007988 */ /* 0x0005e80008000004 */
        /* <DEDUP_REMOVED lines=46> */
[----:B------:R-:W-:Y:S04]  /*0840*/  STS.U8 [UR4], RZ ;  /* 0x000000ffff007988 */ /* 0x000fe80008000004 */
[----:B------:R-:W-:Y:S04]  /*0850*/  STS.U8 [UR4+0xc], RZ ;  /* 0x00000cffff007988 */ /* 0x000fe80008000004 */
        /* <DEDUP_REMOVED lines=13> */
[----:B--2---:R-:W-:Y:S01]  /*0930*/  STS.U8 [UR4+0x7e], RZ ;  /* 0x00007effff007988 */ /* 0x004fe20008000004 */
.L_x_230:
[----:B------:R-:W-:Y:S05]  /*0940*/  BSYNC.RECONVERGENT B0 ;  /* 0x0000000000007941 */ /* 0x000fea0003800200 */
.L_x_229:
[----:B------:R-:W1:Y:S01]  /*0950*/  S2UR UR4, SR_CTAID.X ;  /* 0x00000000000479c3 */ /* 0x000e620000002500 */
[----:B------:R-:W0:Y:S01]  /*0960*/  LDCU UR5, c[0x0][0x390] ;  /* 0x00007200ff0577ac */ /* 0x000e220008000800 */
[----:B-1----:R-:W-:-:S06]  /*0970*/  IMAD R0, R3, UR4, R0 ;  /* 0x0000000403007c24 */ /* 0x002fcc000f8e0200 */
[----:B------:R-:W-:Y:S01]  /*0980*/  BAR.SYNC.DEFER_BLOCKING 0x0 ;  /* 0x0000000000007b1d */ /* 0x000fe20000010000 */
[----:B0-----:R-:W-:-:S13]  /*0990*/  ISETP.GE.AND P0, PT, R0, UR5, PT ;  /* 0x0000000500007c0c */ /* 0x001fda000bf06270 */
[----:B------:R-:W-:Y:S05]  /*09a0*/  @P0 EXIT ;  /* 0x000000000000094d */ /* 0x000fea0003800000 */
[----:B------:R-:W0:Y:S01]  /*09b0*/  LDC.64 R10, c[0x0][0x398] ;  /* 0x0000e600ff0a7b82 */ /* 0x000e220000000a00 */
[----:B------:R-:W0:Y:S01]  /*09c0*/  LDCU.64 UR4, c[0x0][0x3b0] ;  /* 0x00007600ff0477ac */ /* 0x000e220008000a00 */
[----:B------:R-:W1:Y:S06]  /*09d0*/  LDCU.64 UR10, c[0x0][0x358] ;  /* 0x00006b00ff0a77ac */ /* 0x000e6c0008000a00 */
[----:B------:R-:W2:Y:S01]  /*09e0*/  LDC.64 R8, c[0x0][0x380] ;  /* 0x0000e000ff087b82 */ /* 0x000ea20000000a00 */
[----:B0-----:R-:W-:-:S06]  /*09f0*/  DADD R10, -R10, UR4 ;  /* 0x000000040a0a7e29 */ /* 0x001fcc0008000100 */
[----:B------:R-:W0:Y:S01]  /*0a00*/  MUFU.RCP64H R13, R11 ;  /* 0x0000000b000d7308 */ /* 0x000e220000001800 */
[----:B--2---:R-:W-:-:S04]  /*0a10*/  IMAD.WIDE R8, R0, 0x18, R8 ;  /* 0x0000001800087825 */ /* 0x004fc800078e0208 */
[----:B------:R-:W-:Y:S01]  /*0a20*/  VIADD R12, R11, 0x300402 ;  /* 0x003004020b0c7836 */ /* 0x000fe20000000000 */
[----:B-1----:R-:W5:Y:S04]  /*0a30*/  LDG.E.64 R2, desc[UR10][R8.64] ;  /* 0x0000000a08027981 */ /* 0x002f68000c1e1b00 */
[----:B------:R-:W5:Y:S04]  /*0a40*/  LDG.E.64 R4, desc[UR10][R8.64+0x8] ;  /* 0x0000080a08047981 */ /* 0x000f68000c1e1b00 */
[----:B------:R1:W5:Y:S01]  /*0a50*/  LDG.E.64 R6, desc[UR10][R8.64+0x10] ;  /* 0x0000100a08067981 */ /* 0x000362000c1e1b00 */
[----:B------:R-:W-:Y:S01]  /*0a60*/  FSETP.GEU.AND P0, PT, |R12|, 5.8789094863358348022e-39, PT ;  /* 0x004004020c00780b */ /* 0x000fe20003f0e200 */
[----:B0-----:R-:W-:-:S08]  /*0a70*/  DFMA R14, -R10, R12, 1 ;  /* 0x3ff000000a0e742b */ /* 0x001fd0000000010c */
[----:B------:R-:W-:-:S08]  /*0a80*/  DFMA R14, R14, R14, R14 ;  /* 0x0000000e0e0e722b */ /* 0x000fd0000000000e */
[----:B------:R-:W-:-:S08]  /*0a90*/  DFMA R14, R12, R14, R12 ;  /* 0x0000000e0c0e722b */ /* 0x000fd0000000000c */
[----:B------:R-:W-:-:S08]  /*0aa0*/  DFMA R16, -R10, R14, 1 ;  /* 0x3ff000000a10742b */ /* 0x000fd0000000010e */
[----:B-1----:R-:W-:Y:S01]  /*0ab0*/  DFMA R8, R14, R16, R14 ;  /* 0x000000100e08722b */ /* 0x002fe2000000000e */
[----:B------:R-:W-:Y:S10]  /*0ac0*/  @P0 BRA `(.L_x_231) ;  /* 0x0000000000200947 */ /* 0x000ff40003800000 */
[----:B------:R-:W-:Y:S01]  /*0ad0*/  LOP3.LUT R8, R11, 0x7fffffff, RZ, 0xc0, !PT ;  /* 0x7fffffff0b087812 */ /* 0x000fe200078ec0ff */
[----:B------:R-:W-:Y:S01]  /*0ae0*/  IMAD.MOV.U32 R12, RZ, RZ, R10 ;  /* 0x000000ffff0c7224 */ /* 0x000fe200078e000a */
[----:B------:R-:W-:Y:S01]  /*0af0*/  MOV R14, 0xb30 ;  /* 0x00000b30000e7802 */ /* 0x000fe20000000f00 */
[----:B------:R-:W-:Y:S02]  /*0b00*/  IMAD.MOV.U32 R13, RZ, RZ, R11 ;  /* 0x000000ffff0d7224 */ /* 0x000fe400078e000b */
[----:B------:R-:W-:-:S07]  /*0b10*/  VIADD R18, R8, 0xfff00000 ;  /* 0xfff0000008127836 */ /* 0x000fce0000000000 */
[----:B-----5:R-:W-:Y:S05]  /*0b20*/  CALL.REL.NOINC `($__internal_0_$__cuda_sm20_dblrcp_rn_slowpath_v3) ;  /* 0x0000001400dc7944 */ /* 0x020fea0003c00000 */
[----:B------:R-:W-:Y:S02]  /*0b30*/  IMAD.MOV.U32 R8, RZ, RZ, R16 ;  /* 0x000000ffff087224 */ /* 0x000fe400078e0010 */
[----:B------:R-:W-:-:S07]  /*0b40*/  IMAD.MOV.U32 R9, RZ, RZ, R17 ;  /* 0x000000ffff097224 */ /* 0x000fce00078e0011 */
.L_x_231:
[----:B------:R-:W0:Y:S01]  /*0b50*/  LDC.64 R12, c[0x0][0x3a0] ;  /* 0x0000e800ff0c7b82 */ /* 0x000e220000000a00 */
[----:B------:R-:W0:Y:S02]  /*0b60*/  LDCU.64 UR4, c[0x0][0x3b8] ;  /* 0x00007700ff0477ac */ /* 0x000e240008000a00 */
[----:B0-----:R-:W-:-:S06]  /*0b70*/  DADD R12, -R12, UR4 ;  /* 0x000000040c0c7e29 */ /* 0x001fcc0008000100 */
[----:B------:R-:W0:Y:S04]  /*0b80*/  MUFU.RCP64H R11, R13 ;  /* 0x0000000d000b7308 */ /* 0x000e280000001800 */
[----:B------:R-:W-:-:S05]  /*0b90*/  VIADD R10, R13, 0x300402 ;  /* 0x003004020d0a7836 */ /* 0x000fca0000000000 */
[----:B------:R-:W-:Y:S01]  /*0ba0*/  FSETP.GEU.AND P0, PT, |R10|, 5.8789094863358348022e-39, PT ;  /* 0x004004020a00780b */ /* 0x000fe20003f0e200 */
[----:B0-----:R-:W-:-:S08]  /*0bb0*/  DFMA R14, -R12, R10, 1 ;  /* 0x3ff000000c0e742b */ /* 0x001fd0000000010a */
[----:B------:R-:W-:-:S08]  /*0bc0*/  DFMA R14, R14, R14, R14 ;  /* 0x0000000e0e0e722b */ /* 0x000fd0000000000e */
[----:B------:R-:W-:-:S08]  /*0bd0*/  DFMA R14, R10, R14, R10 ;  /* 0x0000000e0a0e722b */ /* 0x000fd0000000000a */
[----:B------:R-:W-:-:S08]  /*0be0*/  DFMA R16, -R12, R14, 1 ;  /* 0x3ff000000c10742b */ /* 0x000fd0000000010e */
[----:B------:R-:W-:Y:S01]  /*0bf0*/  DFMA R10, R14, R16, R14 ;  /* 0x000000100e0a722b */ /* 0x000fe2000000000e */
[----:B------:R-:W-:Y:S10]  /*0c00*/  @P0 BRA `(.L_x_232) ;  /* 0x0000000000180947 */ /* 0x000ff40003800000 */
[----:B------:R-:W-:Y:S02]  /*0c10*/  LOP3.LUT R10, R13, 0x7fffffff, RZ, 0xc0, !PT ;  /* 0x7fffffff0d0a7812 */ /* 0x000fe400078ec0ff */
[----:B------:R-:W-:-:S03]  /*0c20*/  MOV R14, 0xc50 ;  /* 0x00000c50000e7802 */ /* 0x000fc60000000f00 */
[----:B------:R-:W-:-:S07]  /*0c30*/  VIADD R18, R10, 0xfff00000 ;  /* 0xfff000000a127836 */ /* 0x000fce0000000000 */
[----:B-----5:R-:W-:Y:S05]  /*0c40*/  CALL.REL.NOINC `($__internal_0_$__cuda_sm20_dblrcp_rn_slowpath_v3) ;  /* 0x0000001400947944 */ /* 0x020fea0003c00000 */
[----:B------:R-:W-:Y:S02]  /*0c50*/  IMAD.MOV.U32 R10, RZ, RZ, R16 ;  /* 0x000000ffff0a7224 */ /* 0x000fe400078e0010 */
[----:B------:R-:W-:-:S07]  /*0c60*/  IMAD.MOV.U32 R11, RZ, RZ, R17 ;  /* 0x000000ffff0b7224 */ /* 0x000fce00078e0011 */
.L_x_232:
        /* <DEDUP_REMOVED lines=12> */
[----:B------:R-:W-:-:S05]  /*0d30*/  LOP3.LUT R14, R13, 0x7fffffff, RZ, 0xc0, !PT ;  /* 0x7fffffff0d0e7812 */ /* 0x000fca00078ec0ff */
[----:B------:R-:W-:Y:S01]  /*0d40*/  VIADD R18, R14, 0xfff00000 ;  /* 0xfff000000e127836 */ /* 0x000fe20000000000 */
[----:B------:R-:W-:-:S07]  /*0d50*/  MOV R14, 0xd70 ;  /* 0x00000d70000e7802 */ /* 0x000fce0000000f00 */
[----:B-----5:R-:W-:Y:S05]  /*0d60*/  CALL.REL.NOINC `($__internal_0_$__cuda_sm20_dblrcp_rn_slowpath_v3) ;  /* 0x00000014004c7944 */ /* 0x020fea0003c00000 */
.L_x_233:
[----:B------:R-:W0:Y:S01]  /*0d70*/  LDCU.64 UR4, c[0x0][0x398] ;  /* 0x00007300ff0477ac */ /* 0x000e220008000a00 */
[----:B------:R-:W1:Y:S01]  /*0d80*/  LDCU.128 UR12, c[0x0][0x3a0] ;  /* 0x00007400ff0c77ac */ /* 0x000e620008000c00 */
[----:B0----5:R-:W-:Y:S01]  /*0d90*/  DADD R2, R2, -UR4 ;  /* 0x8000000402027e29 */ /* 0x021fe20008000000 */
[----:B------:R-:W-:Y:S01]  /*0da0*/  UMOV UR4, 0xe7210be9 ;  /* 0xe7210be900047882 */ /* 0x000fe20000000000 */
[----:B------:R-:W-:Y:S01]  /*0db0*/  UMOV UR5, 0x3feffffd ;  /* 0x3feffffd00057882 */ /* 0x000fe20000000000 */
[----:B-1----:R-:W-:Y:S01]  /*0dc0*/  DADD R4, R4, -UR12 ;  /* 0x8000000c04047e29 */ /* 0x002fe20008000000 */
[----:B------:R-:W-:Y:S01]  /*0dd0*/  UMOV UR6, UR5 ;  /* 0x0000000500067c82 */ /* 0x000fe20008000000 */
[----:B------:R-:W-:Y:S01]  /*0de0*/  UMOV UR7, UR5 ;  /* 0x0000000500077c82 */ /* 0x000fe20008000000 */
[----:B------:R-:W-:Y:S02]  /*0df0*/  UMOV UR8, UR5 ;  /* 0x0000000500087c82 */ /* 0x000fe40008000000 */
[----:B------:R-:W-:Y:S01]  /*0e00*/  DMUL R8, R2, R8 ;  /* 0x0000000802087228 */ /* 0x000fe20000000000 */
[----:B------:R-:W-:Y:S01]  /*0e10*/  IMAD.U32 R12, RZ, RZ, UR8 ;  /* 0x00000008ff0c7e24 */ /* 0x000fe2000f8e00ff */
[----:B------:R-:W-:-:S02]  /*0e20*/  DADD R2, R6, -UR14 ;  /* 0x8000000e06027e29 */ /* 0x000fc40008000000 */
[----:B------:R-:W-:Y:S01]  /*0e30*/  DMUL R4, R4, R10 ;  /* 0x0000000a04047228 */ /* 0x000fe20000000000 */
[----:B------:R-:W-:-:S03]  /*0e40*/  IMAD.U32 R10, RZ, RZ, UR7 ;  /* 0x00000007ff0a7e24 */ /* 0x000fc6000f8e00ff */
[----:B------:R-:W-:Y:S02]  /*0e50*/  DSETP.MIN.AND P2, P3, R8, UR4, PT ;  /* 0x0000000408007e2a */ /* 0x000fe4000bb40000 */
[----:B------:R-:W-:Y:S01]  /*0e60*/  DMUL R2, R2, R16 ;  /* 0x0000001002027228 */ /* 0x000fe20000000000 */
[----:B------:R-:W-:Y:S01]  /*0e70*/  IMAD.MOV.U32 R6, RZ, RZ, R8 ;  /* 0x000000ffff067224 */ /* 0x000fe200078e0008 */
[----:B------:R-:W-:Y:S01]  /*0e80*/  DSETP.MIN.AND P0, P4, R4, UR4, PT ;  /* 0x0000000404007e2a */ /* 0x000fe2000bc00000 */
[----:B------:R-:W-:Y:S01]  /*0e90*/  IMAD.U32 R8, RZ, RZ, UR6 ;  /* 0x00000006ff087e24 */ /* 0x000fe2000f8e00ff */
[----:B------:R-:W-:Y:S01]  /*0ea0*/  FSEL R9, R9, UR6, P2 ;  /* 0x0000000609097c08 */ /* 0x000fe20009000000 */
[----:B------:R-:W-:Y:S01]  /*0eb0*/  IMAD.MOV.U32 R7, RZ, RZ, R4 ;  /* 0x000000ffff077224 */ /* 0x000fe200078e0004 */
[----:B------:R-:W-:Y:S02]  /*0ec0*/  UMOV UR6, UR4 ;  /* 0x0000000400067c82 */ /* 0x000fe40008000000 */
[----:B------:R-:W-:Y:S01]  /*0ed0*/  DSETP.MIN.AND P1, P5, R2, UR4, PT ;  /* 0x0000000402007e2a */ /* 0x000fe2000bd20000 */
[----:B------:R-:W-:Y:S01]  /*0ee0*/  FSEL R11, R5, UR7, P0 ;  /* 0x00000007050b7c08 */ /* 0x000fe20008000000 */
[----:B------:R-:W-:-:S02]  /*0ef0*/  IMAD.MOV.U32 R4, RZ, RZ, R3 ;  /* 0x000000ffff047224 */ /* 0x000fc400078e0003 */
[----:B------:R-:W-:Y:S01]  /*0f00*/  @P3 LOP3.LUT R9, R8, 0x80000, RZ, 0xfc, !PT ;  /* 0x0008000008093812 */ /* 0x000fe200078efcff */
[----:B------:R-:W-:Y:S01]  /*0f10*/  IMAD.MOV.U32 R8, RZ, RZ, R2 ;  /* 0x000000ffff087224 */ /* 0x000fe200078e0002 */
[----:B------:R-:W-:Y:S02]  /*0f20*/  SEL R2, R7, UR6, P0 ;  /* 0x0000000607027c07 */ /* 0x000fe40008000000 */
[----:B------:R-:W-:Y:S01]  /*0f30*/  FSEL R15, R4, UR8, P1 ;  /* 0x00000008040f7c08 */ /* 0x000fe20008800000 */
[----:B------:R-:W-:Y:S01]  /*0f40*/  IMAD.MOV.U32 R5, RZ, RZ, R9 ;  /* 0x000000ffff057224 */ /* 0x000fe200078e0009 */
[----:B------:R-:W-:Y:S02]  /*0f50*/  SEL R4, R6, UR6, P2 ;  /* 0x0000000606047c07 */ /* 0x000fe40009000000 */
[----:B------:R-:W-:Y:S01]  /*0f60*/  @P4 LOP3.LUT R11, R10, 0x80000, RZ, 0xfc, !PT ;  /* 0x000800000a0b4812 */ /* 0x000fe200078efcff */
[----:B------:R-:W-:Y:S01]  /*0f70*/  IMAD.MOV.U32 R6, RZ, RZ, R5 ;  /* 0x000000ffff067224 */ /* 0x000fe200078e0005 */
[----:B------:R-:W-:Y:S01]  /*0f80*/  @P5 LOP3.LUT R15, R12, 0x80000, RZ, 0xfc, !PT ;  /* 0x000800000c0f5812 */ /* 0x000fe200078efcff */
[----:B------:R-:W-:Y:S01]  /*0f90*/  IMAD.MOV.U32 R7, RZ, RZ, R4 ;  /* 0x000000ffff077224 */ /* 0x000fe200078e0004 */
[----:B------:R-:W-:Y:S01]  /*0fa0*/  DSETP.MAX.AND P2, P3, RZ, R4, PT ;  /* 0x00000004ff00722a */ /* 0x000fe20003b4f000 */
[----:B------:R-:W-:Y:S01]  /*0fb0*/  IMAD.MOV.U32 R3, RZ, RZ, R11 ;  /* 0x000000ffff037224 */ /* 0x000fe200078e000b */
[----:B------:R-:W-:Y:S01]  /*0fc0*/  SEL R4, R8, UR4, P1 ;  /* 0x0000000408047c07 */ /* 0x000fe20008800000 */
[----:B------:R-:W-:Y:S01]  /*0fd0*/  IMAD.MOV.U32 R5, RZ, RZ, RZ ;  /* 0x000000ffff057224 */ /* 0x000fe200078e00ff */
[----:B------:R-:W0:Y:S01]  /*0fe0*/  LDCU.U8 UR4, c[0x0][0x3c8] ;  /* 0x00007900ff0477ac */ /* 0x000e220008000000 */
[----:B------:R-:W-:-:S02]  /*0ff0*/  IMAD.MOV.U32 R11, RZ, RZ, R2 ;  /* 0x000000ffff0b7224 */ /* 0x000fc400078e0002 */
[----:B------:R-:W-:Y:S01]  /*1000*/  DSETP.MAX.AND P0, P1, RZ, R2, PT ;  /* 0x00000002ff00722a */ /* 0x000fe2000390f000 */
[----:B------:R-:W-:Y:S01]  /*1010*/  FSEL R9, R5, R6, P2 ;  /* 0x0000000605097208 */ /* 0x000fe20001000000 */
[----:B------:R-:W-:Y:S02]  /*1020*/  IMAD.MOV.U32 R2, RZ, RZ, RZ ;  /* 0x000000ffff027224 */ /* 0x000fe400078e00ff */
[----:B------:R-:W-:Y:S02]  /*1030*/  IMAD.MOV.U32 R5, RZ, RZ, R15 ;  /* 0x000000ffff057224 */ /* 0x000fe400078e000f */
[----:B------:R-:W-:Y:S01]  /*1040*/  IMAD.MOV.U32 R13, RZ, RZ, R3 ;  /* 0x000000ffff0d7224 */ /* 0x000fe200078e0003 */
[----:B------:R-:W-:Y:S01]  /*1050*/  @P3 LOP3.LUT R9, R6, 0x80000, RZ, 0xfc, !PT ;  /* 0x0008000006093812 */ /* 0x000fe200078efcff */
[----:B------:R-:W-:Y:S01]  /*1060*/  IMAD.MOV.U32 R15, RZ, RZ, R4 ;  /* 0x000000ffff0f7224 */ /* 0x000fe200078e0004 */
[----:B------:R-:W-:Y:S01]  /*1070*/  SEL R2, R2, R7, P2 ;  /* 0x0000000702027207 */ /* 0x000fe20001000000 */
[----:B------:R-:W-:Y:S01]  /*1080*/  DSETP.MAX.AND P2, P3, RZ, R4, PT ;  /* 0x00000004ff00722a */ /* 0x000fe20003b4f000 */
[----:B------:R-:W-:Y:S01]  /*1090*/  IMAD.MOV.U32 R8, RZ, RZ, R5 ;  /* 0x000000ffff087224 */ /* 0x000fe200078e0005 */
[----:B------:R-:W-:Y:S01]  /*10a0*/  CS2R R6, SRZ ;  /* 0x0000000000067805 */ /* 0x000fe2000001ff00 */
[----:B------:R-:W-:Y:S01]  /*10b0*/  IMAD.MOV.U32 R3, RZ, RZ, R9 ;  /* 0x000000ffff037224 */ /* 0x000fe200078e0009 */
[----:B0-----:R-:W-:-:S04]  /*10c0*/  UPRMT UR4, UR4, 0x8880, URZ ;  /* 0x0000888004047896 */ /* 0x001fc800080000ff */
[----:B------:R-:W-:Y:S01]  /*10d0*/  FSEL R7, R7, R8, P2 ;  /* 0x0000000807077208 */ /* 0x000fe20001000000 */
[----:B------:R-:W-:Y:S01]  /*10e0*/  DMUL R4, R2, 65535 ;  /* 0x40efffe002047828 */ /* 0x000fe20000000000 */
[----:B------:R-:W-:Y:S01]  /*10f0*/  UISETP.NE.AND UP0, UPT, UR4, URZ, UPT ;  /* 0x000000ff0400728c */ /* 0x000fe2000bf05270 */
[----:B------:R-:W-:Y:S01]  /*1100*/  IMAD.MOV.U32 R2, RZ, RZ, RZ ;  /* 0x000000ffff027224 */ /* 0x000fe200078e00ff */
[----:B------:R-:W-:Y:S02]  /*1110*/  FSEL R3, R6, R13, P0 ;  /* 0x0000000d06037208 */ /* 0x000fe40000000000 */
[----:B------:R-:W-:Y:S01]  /*1120*/  @P1 LOP3.LUT R3, R13, 0x80000, RZ, 0xfc, !PT ;  /* 0x000800000d031812 */ /* 0x000fe200078efcff */
[----:B------:R0:W1:Y:S01]  /*1130*/  F2I.U32.F64.TRUNC R17, R4 ;  /* 0x0000000400117311 */ /* 0x000062000030d000 */
[----:B------:R-:W-:Y:S02]  /*1140*/  SEL R2, R2, R11, P0 ;  /* 0x0000000b02027207 */ /* 0x000fe40000000000 */
[----:B------:R-:W-:-:S04]  /*1150*/  @P3 LOP3.LUT R7, R8, 0x80000, RZ, 0xfc, !PT ;  /* 0x0008000008073812 */ /* 0x000fc800078efcff */
[----:B------:R-:W-:Y:S01]  /*1160*/  DMUL R12, R2, 65535 ;  /* 0x40efffe0020c7828 */ /* 0x000fe20000000000 */
[----:B------:R-:W-:Y:S01]  /*1170*/  SEL R2, R6, R15, P2 ;  /* 0x0000000f06027207 */ /* 0x000fe20001000000 */
[----:B------:R-:W-:-:S06]  /*1180*/  IMAD.MOV.U32 R3, RZ, RZ, R7 ;  /* 0x000000ffff037224 */ /* 0x000fcc00078e0007 */
[----:B------:R-:W-:Y:S02]  /*1190*/  DMUL R6, R2, 65535 ;  /* 0x40efffe002067828 */ /* 0x000fe40000000000 */
[----:B------:R0:W2:Y:S08]  /*11a0*/  F2I.U32.F64.TRUNC R12, R12 ;  /* 0x0000000c000c7311 */ /* 0x0000b0000030d000 */
[----:B------:R0:W3:Y:S01]  /*11b0*/  F2I.U32.F64.TRUNC R6, R6 ;  /* 0x0000000600067311 */ /* 0x0000e2000030d000 */
[----:B-1----:R-:W-:Y:S05]  /*11c0*/  BRA.U UP0, `(.L_x_234) ;  /* 0x0000000100987547 */ /* 0x002fea000b800000 */
[----:B------:R-:W-:Y:S02]  /*11d0*/  IMAD.SHL.U32 R2, R17, 0x100, RZ ;  /* 0x0000010011027824 */ /* 0x000fe400078e00ff */
[----:B--2---:R-:W-:Y:S02]  /*11e0*/  IMAD.SHL.U32 R3, R12, 0x100, RZ ;  /* 0x000001000c037824 */ /* 0x004fe400078e00ff */
[----:B0--3--:R-:W-:Y:S01]  /*11f0*/  IMAD.SHL.U32 R5, R6, 0x100, RZ ;  /* 0x0000010006057824 */ /* 0x009fe200078e00ff */
[----:B------:R-:W-:Y:S02]  /*1200*/  LOP3.LUT R2, R2, R17, RZ, 0xfc, !PT ;  /* 0x0000001102027212 */ /* 0x000fe400078efcff */
[----:B------:R-:W-:Y:S02]  /*1210*/  LOP3.LUT R12, R3, R12, RZ, 0xfc, !PT ;  /* 0x0000000c030c7212 */ /* 0x000fe400078efcff */
[----:B------:R-:W-:Y:S01]  /*1220*/  LOP3.LUT R6, R5, R6, RZ, 0xfc, !PT ;  /* 0x0000000605067212 */ /* 0x000fe200078efcff */
[----:B------:R-:W-:-:S02]  /*1230*/  IMAD.SHL.U32 R3, R2, 0x10, RZ ;  /* 0x0000001002037824 */ /* 0x000fc400078e00ff */
[----:B------:R-:W-:Y:S02]  /*1240*/  IMAD.SHL.U32 R4, R12, 0x10, RZ ;  /* 0x000000100c047824 */ /* 0x000fe400078e00ff */
[----:B------:R-:W-:Y:S01]  /*1250*/  IMAD.SHL.U32 R7, R6, 0x10, RZ ;  /* 0x0000001006077824 */ /* 0x000fe200078e00ff */
[----:B------:R-:W-:Y:S02]  /*1260*/  LOP3.LUT R3, R3, 0xff00ff0, RZ, 0xc0, !PT ;  /* 0x0ff00ff003037812 */ /* 0x000fe400078ec0ff */
[----:B------:R-:W-:Y:S02]  /*1270*/  LOP3.LUT R5, R4, 0xff00ff0, RZ, 0xc0, !PT ;  /* 0x0ff00ff004057812 */ /* 0x000fe400078ec0ff */
[----:B------:R-:W-:Y:S02]  /*1280*/  LOP3.LUT R7, R7, 0xff00ff0, RZ, 0xc0, !PT ;  /* 0x0ff00ff007077812 */ /* 0x000fe400078ec0ff */
[----:B------:R-:W-:Y:S02]  /*1290*/  LOP3.LUT R3, R3, 0xff00ff, R2, 0xf8, !PT ;  /* 0x00ff00ff03037812 */ /* 0x000fe400078ef802 */
[----:B------:R-:W-:-:S02]  /*12a0*/  LOP3.LUT R5, R5, 0xff00ff, R12, 0xf8, !PT ;  /* 0x00ff00ff05057812 */ /* 0x000fc400078ef80c */
[----:B------:R-:W-:Y:S01]  /*12b0*/  LOP3.LUT R7, R7, 0xff00ff, R6, 0xf8, !PT ;  /* 0x00ff00ff07077812 */ /* 0x000fe200078ef806 */
[----:B------:R-:W-:Y:S02]  /*12c0*/  IMAD.SHL.U32 R2, R3, 0x4, RZ ;  /* 0x0000000403027824 */ /* 0x000fe400078e00ff */
[----:B------:R-:W-:Y:S02]  /*12d0*/  IMAD.SHL.U32 R4, R5, 0x4, RZ ;  /* 0x0000000405047824 */ /* 0x000fe400078e00ff */
[----:B------:R-:W-:Y:S01]  /*12e0*/  IMAD.SHL.U32 R6, R7, 0x4, RZ ;  /* 0x0000000407067824 */ /* 0x000fe200078e00ff */
[----:B------:R-:W-:Y:S02]  /*12f0*/  LOP3.LUT R2, R2, 0x3c3c3c3c, RZ, 0xc0, !PT ;  /* 0x3c3c3c3c02027812 */ /* 0x000fe400078ec0ff */
[----:B------:R-:W-:Y:S02]  /*1300*/  LOP3.LUT R4, R4, 0x3c3c3c3c, RZ, 0xc0, !PT ;  /* 0x3c3c3c3c04047812 */ /* 0x000fe400078ec0ff */
[----:B------:R-:W-:-:S02]  /*1310*/  LOP3.LUT R6, R6, 0x3c3c3c3c, RZ, 0xc0, !PT ;  /* 0x3c3c3c3c06067812 */ /* 0x000fc400078ec0ff */
[----:B------:R-:W-:Y:S02]  /*1320*/  LOP3.LUT R2, R2, 0xf0f0f0f, R3, 0xf8, !PT ;  /* 0x0f0f0f0f02027812 */ /* 0x000fe400078ef803 */
[----:B------:R-:W-:Y:S02]  /*1330*/  LOP3.LUT R4, R4, 0xf0f0f0f, R5, 0xf8, !PT ;  /* 0x0f0f0f0f04047812 */ /* 0x000fe400078ef805 */
[----:B------:R-:W-:Y:S01]  /*1340*/  LOP3.LUT R6, R6, 0xf0f0f0f, R7, 0xf8, !PT ;  /* 0x0f0f0f0f06067812 */ /* 0x000fe200078ef807 */
[----:B------:R-:W-:Y:S02]  /*1350*/  IMAD.SHL.U32 R3, R2, 0x2, RZ ;  /* 0x0000000202037824 */ /* 0x000fe400078e00ff */
[----:B------:R-:W-:Y:S02]  /*1360*/  IMAD.SHL.U32 R5, R4, 0x4, RZ ;  /* 0x0000000404057824 */ /* 0x000fe400078e00ff */
[----:B------:R-:W-:Y:S01]  /*1370*/  IMAD.SHL.U32 R7, R6, 0x8, RZ ;  /* 0x0000000806077824 */ /* 0x000fe200078e00ff */
[----:B------:R-:W-:Y:S01]  /*1380*/  LOP3.LUT R3, R3, 0x44444444, RZ, 0xc0, !PT ;  /* 0x4444444403037812 */ /* 0x000fe200078ec0ff */
[----:B------:R-:W-:Y:S01]  /*1390*/  IMAD.SHL.U32 R4, R4, 0x2, RZ ;  /* 0x0000000204047824 */ /* 0x000fe200078e00ff */
[----:B------:R-:W-:Y:S01]  /*13a0*/  LOP3.LUT R5, R5, 0x88888888, RZ, 0xc0, !PT ;  /* 0x8888888805057812 */ /* 0x000fe200078ec0ff */
[----:B------:R-:W-:Y:S01]  /*13b0*/  IMAD.SHL.U32 R6, R6, 0x4, RZ ;  /* 0x0000000406067824 */ /* 0x000fe200078e00ff */
[----:B------:R-:W-:-:S02]  /*13c0*/  LOP3.LUT R7, R7, 0x11111110, RZ, 0xc0, !PT ;  /* 0x1111111007077812 */ /* 0x000fc400078ec0ff */
[----:B------:R-:W-:Y:S02]  /*13d0*/  LOP3.LUT R3, R3, 0x11111111, R2, 0xf8, !PT ;  /* 0x1111111103037812 */ /* 0x000fe400078ef802 */
[----:B------:R-:W-:Y:S01]  /*13e0*/  LOP3.LUT R4, R5, 0x22222222, R4, 0xf8, !PT ;  /* 0x2222222205047812 */ /* 0x000fe200078ef804 */
[----:B------:R-:W-:Y:S01]  /*13f0*/  IMAD.MOV.U32 R5, RZ, RZ, RZ ;  /* 0x000000ffff057224 */ /* 0x000fe200078e00ff */
[----:B------:R-:W-:-:S04]  /*1400*/  LOP3.LUT R6, R7, 0x44444444, R6, 0xf8, !PT ;  /* 0x4444444407067812 */ /* 0x000fc800078ef806 */
[----:B------:R-:W-:Y:S01]  /*1410*/  LOP3.LUT R4, R6, R4, R3, 0xfe, !PT ;  /* 0x0000000406047212 */ /* 0x000fe200078efe03 */
[----:B------:R-:W-:Y:S06]  /*1420*/  BRA `(.L_x_235) ;  /* 0x0000000c008c7947 */ /* 0x000fec0003800000 */
.L_x_234:
[----:B------:R-:W1:Y:S01]  /*1430*/  S2UR UR6, SR_CgaCtaId ;  /* 0x00000000000679c3 */ /* 0x000e620000008800 */
[--C-:B--2---:R-:W-:Y:S01]  /*1440*/  SHF.R.U32.HI R3, RZ, 0xe, R12.reuse ;  /* 0x0000000eff037819 */ /* 0x104fe2000001160c */
[----:B------:R-:W-:Y:S01]  /*1450*/  UMOV UR5, 0x400 ;  /* 0x0000040000057882 */ /* 0x000fe20000000000 */
[----:B------:R-:W-:Y:S01]  /*1460*/  SHF.R.U32.HI R2, RZ, 0xf, R17 ;  /* 0x0000000fff027819 */ /* 0x000fe20000011611 */
[----:B------:R-:W-:Y:S01]  /*1470*/  UIADD3 UR4, UPT, UPT, UR5, 0x40, URZ ;  /* 0x0000004005047890 */ /* 0x000fe2000fffe0ff */
[----:B------:R-:W-:Y:S01]  /*1480*/  LOP3.LUT R3, R3, 0x2, RZ, 0xc0, !PT ;  /* 0x0000000203037812 */ /* 0x000fe200078ec0ff */
[C---:B---3--:R-:W-:Y:S01]  /*1490*/  IMAD.SHL.U32 R20, R6.reuse, 0x2, RZ ;  /* 0x0000000206147824 */ /* 0x048fe200078e00ff */
[----:B0-----:R-:W-:Y:S01]  /*14a0*/  SHF.R.U32.HI R5, RZ, 0xd, R12 ;  /* 0x0000000dff057819 */ /* 0x001fe2000001160c */
[----:B------:R-:W-:Y:S01]  /*14b0*/  IMAD.SHL.U32 R16, R6, 0x4, RZ ;  /* 0x0000000406107824 */ /* 0x000fe200078e00ff */
[----:B------:R-:W-:Y:S02]  /*14c0*/  LOP3.LUT R3, R3, 0x1, R2, 0xf8, !PT ;  /* 0x0000000103037812 */ /* 0x000fe400078ef802 */
[----:B------:R-:W-:-:S02]  /*14d0*/  SHF.R.U32.HI R2, RZ, 0xd, R6 ;  /* 0x0000000dff027819 */ /* 0x000fc40000011606 */
[----:B------:R-:W-:Y:S02]  /*14e0*/  SHF.R.U32.HI R4, RZ, 0xe, R17 ;  /* 0x0000000eff047819 */ /* 0x000fe40000011611 */
[----:B------:R-:W-:Y:S02]  /*14f0*/  LOP3.LUT R3, R3, 0x4, R2, 0xf8, !PT ;  /* 0x0000000403037812 */ /* 0x000fe400078ef802 */
[----:B------:R-:W-:Y:S02]  /*1500*/  LOP3.LUT R5, R5, 0x2, RZ, 0xc0, !PT ;  /* 0x0000000205057812 */ /* 0x000fe400078ec0ff */
[----:B------:R-:W-:Y:S02]  /*1510*/  SHF.R.U32.HI R7, RZ, 0xc, R6 ;  /* 0x0000000cff077819 */ /* 0x000fe40000011606 */
[----:B------:R-:W-:Y:S02]  /*1520*/  LOP3.LUT R4, R5, 0x1, R4, 0xf8, !PT ;  /* 0x0000000105047812 */ /* 0x000fe400078ef804 */
[----:B------:R-:W-:Y:S01]  /*1530*/  SHF.R.U32.HI R8, RZ, 0xc, R12 ;  /* 0x0000000cff087819 */ /* 0x000fe2000001160c */
[----:B-1----:R-:W-:Y:S01]  /*1540*/  ULEA UR4, UR6, UR4, 0x18 ;  /* 0x0000000406047291 */ /* 0x002fe2000f8ec0ff */
[----:B------:R-:W-:Y:S01]  /*1550*/  LOP3.LUT R4, R4, 0x4, R7, 0xf8, !PT ;  /* 0x0000000404047812 */ /* 0x000fe200078ef807 */
[----:B------:R-:W-:Y:S01]  /*1560*/  ULEA UR5, UR6, UR5, 0x18 ;  /* 0x0000000506057291 */ /* 0x000fe2000f8ec0ff */
[----:B------:R-:W-:-:S02]  /*1570*/  SHF.R.U32.HI R7, RZ, 0xd, R17 ;  /* 0x0000000dff077819 */ /* 0x000fc40000011611 */
[----:B------:R-:W-:Y:S02]  /*1580*/  LOP3.LUT R8, R8, 0x2, RZ, 0xc0, !PT ;  /* 0x0000000208087812 */ /* 0x000fe400078ec0ff */
[----:B------:R-:W-:Y:S02]  /*1590*/  SHF.R.U32.HI R10, RZ, 0xb, R6 ;  /* 0x0000000bff0a7819 */ /* 0x000fe40000011606 */
[----:B------:R-:W0:Y:S01]  /*15a0*/  LDS.U8 R2, [R3+UR4] ;  /* 0x0000000403027984 */ /* 0x000e220008000000 */
[----:B------:R-:W-:Y:S02]  /*15b0*/  LOP3.LUT R7, R8, 0x1, R7, 0xf8, !PT ;  /* 0x0000000108077812 */ /* 0x000fe400078ef807 */
[----:B------:R-:W-:Y:S01]  /*15c0*/  SHF.R.U32.HI R9, RZ, 0xb, R12 ;  /* 0x0000000bff097819 */ /* 0x000fe2000001160c */
[----:B------:R-:W-:Y:S01]  /*15d0*/  LDS.U8 R3, [R3+UR5] ;  /* 0x0000000503037984 */ /* 0x000fe20008000000 */
[----:B------:R-:W-:Y:S02]  /*15e0*/  LOP3.LUT R13, R7, 0x4, R10, 0xf8, !PT ;  /* 0x00000004070d7812 */ /* 0x000fe400078ef80a */
[----:B------:R-:W-:-:S02]  /*15f0*/  SHF.R.U32.HI R7, RZ, 0xc, R17 ;  /* 0x0000000cff077819 */ /* 0x000fc40000011611 */
[----:B------:R-:W-:Y:S02]  /*1600*/  LOP3.LUT R10, R9, 0x2, RZ, 0xc0, !PT ;  /* 0x00000002090a7812 */ /* 0x000fe400078ec0ff */
[----:B------:R-:W-:Y:S02]  /*1610*/  SHF.R.U32.HI R26, RZ, 0xa, R6 ;  /* 0x0000000aff1a7819 */ /* 0x000fe40000011606 */
[----:B------:R-:W-:Y:S01]  /*1620*/  LOP3.LUT R7, R10, 0x1, R7, 0xf8, !PT ;  /* 0x000000010a077812 */ /* 0x000fe200078ef807 */
[----:B------:R-:W-:Y:S01]  /*1630*/  IMAD.SHL.U32 R10, R12, 0x2, RZ ;  /* 0x000000020c0a7824 */ /* 0x000fe200078e00ff */
[----:B------:R-:W-:Y:S02]  /*1640*/  SHF.R.U32.HI R9, RZ, 0x3, R17 ;  /* 0x00000003ff097819 */ /* 0x000fe40000011611 */
[----:B------:R-:W-:Y:S02]  /*1650*/  LOP3.LUT R26, R7, 0x4, R26, 0xf8, !PT ;  /* 0x00000004071a7812 */ /* 0x000fe400078ef81a */
[----:B------:R-:W-:-:S02]  /*1660*/  LOP3.LUT R9, R9, 0x1, RZ, 0xc0, !PT ;  /* 0x0000000109097812 */ /* 0x000fc400078ec0ff */
[----:B------:R-:W-:Y:S02]  /*1670*/  SHF.R.U32.HI R21, RZ, 0x1, R6 ;  /* 0x00000001ff157819 */ /* 0x000fe40000011606 */
[----:B------:R-:W-:Y:S02]  /*1680*/  LOP3.LUT R18, R6, 0xffff, RZ, 0xc0, !PT ;  /* 0x0000ffff06127812 */ /* 0x000fe400078ec0ff */
[----:B------:R-:W-:Y:S02]  /*1690*/  LOP3.LUT P0, RZ, R12, 0x40, RZ, 0xc0, !PT ;  /* 0x000000400cff7812 */ /* 0x000fe4000780c0ff */
[--C-:B------:R-:W-:Y:S02]  /*16a0*/  SHF.R.U32.HI R19, RZ, 0x5, R18.reuse ;  /* 0x00000005ff137819 */ /* 0x100fe40000011612 */
[----:B------:R-:W-:Y:S02]  /*16b0*/  SHF.R.U32.HI R25, RZ, 0x4, R18 ;  /* 0x00000004ff197819 */ /* 0x000fe40000011612 */
[----:B------:R-:W-:-:S02]  /*16c0*/  LOP3.LUT R22, R19, 0x4, RZ, 0xc0, !PT ;  /* 0x0000000413167812 */ /* 0x000fc400078ec0ff */
[----:B0-----:R-:W-:-:S05]  /*16d0*/  LEA R5, R2, UR4, 0x3 ;  /* 0x0000000402057c11 */ /* 0x001fca000f8e18ff */
[----:B------:R-:W-:-:S06]  /*16e0*/  IMAD.IADD R5, R4, 0x1, R5 ;  /* 0x0000000104057824 */ /* 0x000fcc00078e0205 */
[----:B------:R-:W0:Y:S02]  /*16f0*/  LDS.U8 R5, [R5] ;  /* 0x0000000005057984 */ /* 0x000e240000000000 */
[----:B0-----:R-:W-:-:S05]  /*1700*/  LEA R8, R5, UR4, 0x3 ;  /* 0x0000000405087c11 */ /* 0x001fca000f8e18ff */
[----:B------:R-:W-:-:S05]  /*1710*/  IMAD.IADD R8, R13, 0x1, R8 ;  /* 0x000000010d087824 */ /* 0x000fca00078e0208 */
[----:B------:R0:W1:Y:S02]  /*1720*/  LDS.U8 R24, [R8] ;  /* 0x0000000008187984 */ /* 0x0000640000000000 */
[----:B0-----:R-:W-:-:S04]  /*1730*/  SHF.R.U32.HI R8, RZ, 0x2, R12 ;  /* 0x00000002ff087819 */ /* 0x001fc8000001160c */
[----:B------:R-:W-:Y:S02]  /*1740*/  LOP3.LUT R8, R9, 0x2, R8, 0xf8, !PT ;  /* 0x0000000209087812 */ /* 0x000fe400078ef808 */
[----:B------:R-:W-:Y:S02]  /*1750*/  LOP3.LUT R9, R17, 0x1, RZ, 0xc0, !PT ;  /* 0x0000000111097812 */ /* 0x000fe400078ec0ff */
[----:B------:R-:W-:Y:S02]  /*1760*/  LOP3.LUT R21, R8, 0x4, R21, 0xf8, !PT ;  /* 0x0000000408157812 */ /* 0x000fe400078ef815 */
[----:B------:R-:W-:Y:S02]  /*1770*/  LOP3.LUT R9, R9, 0x2, R10, 0xf8, !PT ;  /* 0x0000000209097812 */ /* 0x000fe400078ef80a */
[----:B------:R-:W-:Y:S02]  /*1780*/  LOP3.LUT R10, R12, 0xffff, RZ, 0xc0, !PT ;  /* 0x0000ffff0c0a7812 */ /* 0x000fe400078ec0ff */
[----:B------:R-:W-:-:S02]  /*1790*/  LOP3.LUT R16, R9, 0x4, R16, 0xf8, !PT ;  /* 0x0000000409107812 */ /* 0x000fc400078ef810 */
[----:B-1----:R-:W-:-:S05]  /*17a0*/  LEA R7, R24, UR4, 0x3 ;  /* 0x0000000418077c11 */ /* 0x002fca000f8e18ff */
[----:B------:R-:W-:-:S05]  /*17b0*/  IMAD.IADD R7, R26, 0x1, R7 ;  /* 0x000000011a077824 */ /* 0x000fca00078e0207 */
[----:B------:R0:W1:Y:S02]  /*17c0*/  LDS.U8 R11, [R7] ;  /* 0x00000000070b7984 */ /* 0x0000640000000000 */
[----:B0-----:R-:W-:Y:S02]  /*17d0*/  SHF.R.U32.HI R7, RZ, 0x1, R12 ;  /* 0x00000001ff077819 */ /* 0x001fe4000001160c */
[C---:B-1----:R-:W-:Y:S02]  /*17e0*/  LEA R8, R11.reuse, UR4, 0x3 ;  /* 0x000000040b087c11 */ /* 0x042fe4000f8e18ff */
[----:B------:R-:W-:Y:S02]  /*17f0*/  LEA R28, R11, UR5, 0x3 ;  /* 0x000000050b1c7c11 */ /* 0x000fe4000f8e18ff */
[--C-:B------:R-:W-:Y:S01]  /*1800*/  SHF.R.U32.HI R11, RZ, 0xa, R17.reuse ;  /* 0x0000000aff0b7819 */ /* 0x100fe20000011611 */
[C---:B------:R-:W-:Y:S01]  /*1810*/  IMAD.IADD R15, R21.reuse, 0x1, R8 ;  /* 0x00000001150f7824 */ /* 0x040fe200078e0208 */
[----:B------:R-:W-:Y:S01]  /*1820*/  SHF.R.U32.HI R8, RZ, 0x2, R17 ;  /* 0x00000002ff087819 */ /* 0x000fe20000011611 */
[----:B------:R-:W-:Y:S01]  /*1830*/  IMAD.IADD R21, R21, 0x1, R28 ;  /* 0x0000000115157824 */ /* 0x000fe200078e021c */
[----:B------:R-:W-:-:S02]  /*1840*/  LOP3.LUT R11, R11, 0x1, RZ, 0xc0, !PT ;  /* 0x000000010b0b7812 */ /* 0x000fc400078ec0ff */
[----:B------:R-:W-:Y:S01]  /*1850*/  LOP3.LUT R8, R8, 0x1, RZ, 0xc0, !PT ;  /* 0x0000000108087812 */ /* 0x000fe200078ec0ff */
[----:B------:R-:W0:Y:S01]  /*1860*/  LDS.U8 R15, [R15] ;  /* 0x000000000f0f7984 */ /* 0x000e220000000000 */
[----:B------:R-:W-:Y:S02]  /*1870*/  SHF.R.U32.HI R28, RZ, 0x9, R12 ;  /* 0x00000009ff1c7819 */ /* 0x000fe4000001160c */
[----:B------:R-:W-:Y:S01]  /*1880*/  LOP3.LUT R7, R8, 0x2, R7, 0xf8, !PT ;  /* 0x0000000208077812 */ /* 0x000fe200078ef807 */
[----:B------:R-:W-:Y:S01]  /*1890*/  LDS.U8 R21, [R21] ;  /* 0x0000000015157984 */ /* 0x000fe20000000000 */
[----:B------:R-:W-:Y:S02]  /*18a0*/  LOP3.LUT R11, R11, 0x2, R28, 0xf8, !PT ;  /* 0x000000020b0b7812 */ /* 0x000fe400078ef81c */
[----:B------:R-:W-:Y:S02]  /*18b0*/  LOP3.LUT R23, R7, 0x4, R6, 0xf8, !PT ;  /* 0x0000000407177812 */ /* 0x000fe400078ef806 */
[----:B------:R-:W-:-:S02]  /*18c0*/  SHF.R.U32.HI R7, RZ, 0x1, R17 ;  /* 0x00000001ff077819 */ /* 0x000fc40000011611 */
[----:B------:R-:W-:Y:S02]  /*18d0*/  SHF.R.U32.HI R28, RZ, 0x8, R6 ;  /* 0x00000008ff1c7819 */ /* 0x000fe40000011606 */
[----:B------:R-:W-:-:S04]  /*18e0*/  LOP3.LUT R7, R7, 0x1, RZ, 0xc0, !PT ;  /* 0x0000000107077812 */ /* 0x000fc800078ec0ff */
[----:B------:R-:W-:-:S04]  /*18f0*/  LOP3.LUT R7, R7, 0x2, R12, 0xf8, !PT ;  /* 0x0000000207077812 */ /* 0x000fc800078ef80c */
[----:B------:R-:W-:Y:S02]  /*1900*/  LOP3.LUT R20, R7, 0x4, R20, 0xf8, !PT ;  /* 0x0000000407147812 */ /* 0x000fe400078ef814 */
[C---:B0-----:R-:W-:Y:S02]  /*1910*/  LEA R8, R15.reuse, UR4, 0x3 ;  /* 0x000000040f087c11 */ /* 0x041fe4000f8e18ff */
[----:B------:R-:W-:-:S03]  /*1920*/  LEA R15, R15, UR5, 0x3 ;  /* 0x000000050f0f7c11 */ /* 0x000fc6000f8e18ff */
[C---:B------:R-:W-:Y:S02]  /*1930*/  IMAD.IADD R8, R23.reuse, 0x1, R8 ;  /* 0x0000000117087824 */ /* 0x040fe400078e0208 */
[----:B------:R-:W-:Y:S01]  /*1940*/  IMAD.IADD R23, R23, 0x1, R15 ;  /* 0x0000000117177824 */ /* 0x000fe200078e020f */
[----:B------:R-:W-:-:S03]  /*1950*/  LOP3.LUT R15, R11, 0x4, R28, 0xf8, !PT ;  /* 0x000000040b0f7812 */ /* 0x000fc600078ef81c */
[----:B------:R-:W0:Y:S04]  /*1960*/  LDS.U8 R8, [R8] ;  /* 0x0000000008087984 */ /* 0x000e280000000000 */
[----:B------:R-:W-:Y:S01]  /*1970*/  LDS.U8 R23, [R23] ;  /* 0x0000000017177984 */ /* 0x000fe20000000000 */
[C---:B0-----:R-:W-:Y:S02]  /*1980*/  LEA R7, R8.reuse, UR4, 0x3 ;  /* 0x0000000408077c11 */ /* 0x041fe4000f8e18ff */
[----:B------:R-:W-:Y:S02]  /*1990*/  LEA R27, R8, UR5, 0x3 ;  /* 0x00000005081b7c11 */ /* 0x000fe4000f8e18ff */
[----:B------:R-:W-:Y:S01]  /*19a0*/  SHF.R.U32.HI R8, RZ, 0x9, R17 ;  /* 0x00000009ff087819 */ /* 0x000fe20000011611 */
[----:B------:R-:W-:-:S02]  /*19b0*/  IMAD.IADD R7, R20, 0x1, R7 ;  /* 0x0000000114077824 */ /* 0x000fc400078e0207 */
[----:B------:R-:W-:Y:S01]  /*19c0*/  IMAD.IADD R20, R20, 0x1, R27 ;  /* 0x0000000114147824 */ /* 0x000fe200078e021b */
[----:B------:R-:W-:Y:S02]  /*19d0*/  LOP3.LUT R8, R8, 0x1, RZ, 0xc0, !PT ;  /* 0x0000000108087812 */ /* 0x000fe400078ec0ff */
[----:B------:R0:W1:Y:S01]  /*19e0*/  LDS.U8 R14, [R7] ;  /* 0x00000000070e7984 */ /* 0x0000620000000000 */
[----:B------:R-:W-:-:S03]  /*19f0*/  SHF.R.U32.HI R27, RZ, 0x8, R12 ;  /* 0x00000008ff1b7819 */ /* 0x000fc6000001160c */
[----:B------:R-:W-:Y:S01]  /*1a00*/  LDS.U8 R20, [R20] ;  /* 0x0000000014147984 */ /* 0x000fe20000000000 */
[----:B------:R-:W-:Y:S02]  /*1a10*/  LOP3.LUT R8, R8, 0x2, R27, 0xf8, !PT ;  /* 0x0000000208087812 */ /* 0x000fe400078ef81b */
[----:B------:R-:W-:Y:S02]  /*1a20*/  SHF.R.U32.HI R27, RZ, 0x7, R6 ;  /* 0x00000007ff1b7819 */ /* 0x000fe40000011606 */
[----:B0-----:R-:W-:Y:S02]  /*1a30*/  SHF.R.U32.HI R7, RZ, 0x6, R10 ;  /* 0x00000006ff077819 */ /* 0x001fe4000001160a */
[----:B------:R-:W-:Y:S02]  /*1a40*/  LOP3.LUT R10, R17, 0xff, RZ, 0xc0, !PT ;  /* 0x000000ff110a7812 */ /* 0x000fe400078ec0ff */
[----:B------:R-:W-:Y:S02]  /*1a50*/  LOP3.LUT R7, R7, 0x2, RZ, 0xc0, !PT ;  /* 0x0000000207077812 */ /* 0x000fe400078ec0ff */
[----:B------:R-:W-:-:S02]  /*1a60*/  LOP3.LUT R8, R8, 0x4, R27, 0xf8, !PT ;  /* 0x0000000408087812 */ /* 0x000fc400078ef81b */
[----:B------:R-:W-:Y:S02]  /*1a70*/  LEA.HI R7, R10, R7, RZ, 0x19 ;  /* 0x000000070a077211 */ /* 0x000fe400078fc8ff */
[----:B------:R-:W-:-:S03]  /*1a80*/  SHF.R.U32.HI R10, RZ, 0x6, R10 ;  /* 0x00000006ff0a7819 */ /* 0x000fc6000001160a */
[----:B------:R-:W-:Y:S01]  /*1a90*/  IMAD.IADD R19, R7, 0x1, R22 ;  /* 0x0000000107137824 */ /* 0x000fe200078e0216 */
[C---:B-1----:R-:W-:Y:S02]  /*1aa0*/  LEA R9, R14.reuse, UR4, 0x3 ;  /* 0x000000040e097c11 */ /* 0x042fe4000f8e18ff */
[----:B------:R-:W-:-:S03]  /*1ab0*/  LEA R29, R14, UR5, 0x3 ;  /* 0x000000050e1d7c11 */ /* 0x000fc6000f8e18ff */
[C---:B------:R-:W-:Y:S02]  /*1ac0*/  IMAD.IADD R9, R16.reuse, 0x1, R9 ;  /* 0x0000000110097824 */ /* 0x040fe400078e0209 */
[----:B------:R-:W-:-:S04]  /*1ad0*/  IMAD.IADD R16, R16, 0x1, R29 ;  /* 0x0000000110107824 */ /* 0x000fc800078e021d */
[----:B------:R-:W0:Y:S04]  /*1ae0*/  LDS.U8 R9, [R9] ;  /* 0x0000000009097984 */ /* 0x000e280000000000 */
[----:B------:R-:W-:Y:S01]  /*1af0*/  LDS.U8 R16, [R16] ;  /* 0x0000000010107984 */ /* 0x000fe20000000000 */
[C---:B0-----:R-:W-:Y:S02]  /*1b00*/  LEA R22, R9.reuse, UR4, 0x3 ;  /* 0x0000000409167c11 */ /* 0x041fe4000f8e18ff */
[----:B------:R-:W-:-:S03]  /*1b10*/  LEA R14, R9, UR5, 0x3 ;  /* 0x00000005090e7c11 */ /* 0x000fc6000f8e18ff */
[C---:B------:R-:W-:Y:S01]  /*1b20*/  IMAD.IADD R7, R19.reuse, 0x1, R22 ;  /* 0x0000000113077824 */ /* 0x040fe200078e0216 */
[C---:B------:R-:W-:Y:S01]  /*1b30*/  LOP3.LUT R22, R10.reuse, 0x1, RZ, 0xc0, !PT ;  /* 0x000000010a167812 */ /* 0x040fe200078ec0ff */
[----:B------:R-:W-:Y:S01]  /*1b40*/  IMAD.IADD R19, R19, 0x1, R14 ;  /* 0x0000000113137824 */ /* 0x000fe200078e020e */
[----:B------:R-:W-:Y:S02]  /*1b50*/  @P0 LOP3.LUT R22, R10, 0x2, RZ, 0xfc, !PT ;  /* 0x000000020a160812 */ /* 0x000fe400078efcff */
[----:B------:R-:W-:Y:S01]  /*1b60*/  SHF.R.U32.HI R14, RZ, 0x8, R17 ;  /* 0x00000008ff0e7819 */ /* 0x000fe20000011611 */
[----:B------:R-:W0:Y:S01]  /*1b70*/  LDS.U8 R7, [R7] ;  /* 0x0000000007077984 */ /* 0x000e220000000000 */
[----:B------:R-:W-:-:S03]  /*1b80*/  LOP3.LUT R18, R22, 0x4, R25, 0xf8, !PT ;  /* 0x0000000416127812 */ /* 0x000fc600078ef819 */
[----:B------:R-:W-:Y:S01]  /*1b90*/  LDS.U8 R19, [R19] ;  /* 0x0000000013137984 */ /* 0x000fe20000000000 */
[C---:B0-----:R-:W-:Y:S02]  /*1ba0*/  LEA R25, R7.reuse, UR4, 0x3 ;  /* 0x0000000407197c11 */ /* 0x041fe4000f8e18ff */
[----:B------:R-:W-:-:S03]  /*1bb0*/  LEA R7, R7, UR5, 0x3 ;  /* 0x0000000507077c11 */ /* 0x000fc6000f8e18ff */
[----:B------:R-:W-:Y:S01]  /*1bc0*/  IMAD.IADD R10, R18, 0x1, R25 ;  /* 0x00000001120a7824 */ /* 0x000fe200078e0219 */
[----:B------:R-:W-:Y:S01]  /*1bd0*/  LEA R25, R2, UR5, 0x3 ;  /* 0x0000000502197c11 */ /* 0x000fe2000f8e18ff */
[----:B------:R-:W-:Y:S01]  /*1be0*/  IMAD.IADD R7, R18, 0x1, R7 ;  /* 0x0000000112077824 */ /* 0x000fe200078e0207 */
[----:B------:R-:W-:Y:S02]  /*1bf0*/  LEA R2, R5, UR5, 0x3 ;  /* 0x0000000505027c11 */ /* 0x000fe4000f8e18ff */
[----:B------:R-:W-:Y:S01]  /*1c00*/  SHF.R.U32.HI R5, RZ, 0x4, R12 ;  /* 0x00000004ff057819 */ /* 0x000fe2000001160c */
[----:B------:R-:W0:Y:S01]  /*1c10*/  LDS.U8 R10, [R10] ;  /* 0x000000000a0a7984 */ /* 0x000e220000000000 */
[----:B------:R-:W-:Y:S02]  /*1c20*/  IMAD.IADD R4, R4, 0x1, R25 ;  /* 0x0000000104047824 */ /* 0x000fe400078e0219 */
[----:B------:R-:W-:Y:S01]  /*1c30*/  IMAD.IADD R25, R13, 0x1, R2 ;  /* 0x000000010d197824 */ /* 0x000fe200078e0202 */
[----:B------:R-:W-:Y:S01]  /*1c40*/  SHF.R.U32.HI R2, RZ, 0x5, R17 ;  /* 0x00000005ff027819 */ /* 0x000fe20000011611 */
[----:B------:R-:W-:Y:S03]  /*1c50*/  LDS.U8 R7, [R7] ;  /* 0x0000000007077984 */ /* 0x000fe60000000000 */
[----:B------:R-:W-:Y:S01]  /*1c60*/  LOP3.LUT R2, R2, 0x1, RZ, 0xc0, !PT ;  /* 0x0000000102027812 */ /* 0x000fe200078ec0ff */
[----:B------:R-:W1:Y:S03]  /*1c70*/  LDS.U8 R4, [R4] ;  /* 0x0000000004047984 */ /* 0x000e660000000000 */
[----:B------:R-:W-:Y:S01]  /*1c80*/  LOP3.LUT R2, R2, 0x2, R5, 0xf8, !PT ;  /* 0x0000000202027812 */ /* 0x000fe200078ef805 */
[----:B------:R-:W2:Y:S01]  /*1c90*/  LDS.U8 R25, [R25] ;  /* 0x0000000019197984 */ /* 0x000ea20000000000 */
[----:B------:R-:W-:-:S04]  /*1ca0*/  SHF.R.U32.HI R5, RZ, 0x3, R6 ;  /* 0x00000003ff057819 */ /* 0x000fc80000011606 */
[----:B------:R-:W-:Y:S01]  /*1cb0*/  LOP3.LUT R22, R2, 0x4, R5, 0xf8, !PT ;  /* 0x0000000402167812 */ /* 0x000fe200078ef805 */
[----:B------:R-:W-:Y:S01]  /*1cc0*/  IMAD.WIDE.U32 R2, R3, 0x40, RZ ;  /* 0x0000004003027825 */ /* 0x000fe200078e00ff */
[----:B0-----:R-:W-:-:S05]  /*1cd0*/  LEA R5, R10, UR4, 0x3 ;  /* 0x000000040a057c11 */ /* 0x001fca000f8e18ff */
[----:B------:R-:W-:Y:S02]  /*1ce0*/  IMAD.IADD R13, R22, 0x1, R5 ;  /* 0x00000001160d7824 */ /* 0x000fe400078e0205 */
[----:B-1----:R-:W-:-:S04]  /*1cf0*/  IMAD.WIDE.U32 R4, R4, 0x8, RZ ;  /* 0x0000000804047825 */ /* 0x002fc800078e00ff */
[----:B------:R-:W0:Y:S01]  /*1d00*/  LDS.U8 R13, [R13] ;  /* 0x000000000d0d7984 */ /* 0x000e220000000000 */
[----:B--2---:R-:W-:Y:S02]  /*1d10*/  LOP3.LUT R2, R25, R4, R2, 0xfe, !PT ;  /* 0x0000000419027212 */ /* 0x004fe400078efe02 */
[----:B------:R-:W-:Y:S02]  /*1d20*/  SHF.R.U32.HI R4, RZ, 0x4, R17 ;  /* 0x00000004ff047819 */ /* 0x000fe40000011611 */
[----:B------:R-:W-:Y:S02]  /*1d30*/  LOP3.LUT R3, R5, R3, RZ, 0xfc, !PT ;  /* 0x0000000305037212 */ /* 0x000fe400078efcff */
[----:B------:R-:W-:Y:S02]  /*1d40*/  LOP3.LUT R4, R4, 0x1, RZ, 0xc0, !PT ;  /* 0x0000000104047812 */ /* 0x000fe400078ec0ff */
[----:B------:R-:W-:Y:S02]  /*1d50*/  SHF.R.U32.HI R5, RZ, 0x3, R12 ;  /* 0x00000003ff057819 */ /* 0x000fe4000001160c */
[----:B------:R-:W-:-:S02]  /*1d60*/  SHF.R.U32.HI R25, RZ, 0x2, R6 ;  /* 0x00000002ff197819 */ /* 0x000fc40000011606 */
[----:B------:R-:W-:Y:S02]  /*1d70*/  LOP3.LUT R4, R4, 0x2, R5, 0xf8, !PT ;  /* 0x0000000204047812 */ /* 0x000fe400078ef805 */
[----:B------:R-:W-:Y:S02]  /*1d80*/  LEA R5, R24, UR5, 0x3 ;  /* 0x0000000518057c11 */ /* 0x000fe4000f8e18ff */
[----:B------:R-:W-:Y:S02]  /*1d90*/  LOP3.LUT R25, R4, 0x4, R25, 0xf8, !PT ;  /* 0x0000000404197812 */ /* 0x000fe400078ef819 */
[----:B------:R-:W-:Y:S01]  /*1da0*/  SHF.R.U32.HI R24, RZ, 0xa, R12 ;  /* 0x0000000aff187819 */ /* 0x000fe2000001160c */
[----:B------:R-:W-:Y:S01]  /*1db0*/  IMAD.IADD R26, R26, 0x1, R5 ;  /* 0x000000011a1a7824 */ /* 0x000fe200078e0205 */
[----:B------:R-:W-:Y:S02]  /*1dc0*/  SHF.R.U32.HI R5, RZ, 0xb, R17 ;  /* 0x0000000bff057819 */ /* 0x000fe40000011611 */
[----:B------:R-:W-:-:S02]  /*1dd0*/  LEA R17, R10, UR5, 0x3 ;  /* 0x000000050a117c11 */ /* 0x000fc4000f8e18ff */
[----:B------:R-:W-:Y:S01]  /*1de0*/  LOP3.LUT R5, R5, 0x1, RZ, 0xc0, !PT ;  /* 0x0000000105057812 */ /* 0x000fe200078ec0ff */
[----:B------:R-:W-:Y:S01]  /*1df0*/  LDS.U8 R26, [R26] ;  /* 0x000000001a1a7984 */ /* 0x000fe20000000000 */
[----:B------:R-:W-:Y:S01]  /*1e00*/  SHF.R.U32.HI R12, RZ, 0x7, R12 ;  /* 0x00000007ff0c7819 */ /* 0x000fe2000001160c */
[----:B------:R-:W-:Y:S01]  /*1e10*/  IMAD.IADD R17, R22, 0x1, R17 ;  /* 0x0000000116117824 */ /* 0x000fe200078e0211 */
[----:B------:R-:W-:Y:S02]  /*1e20*/  LOP3.LUT R24, R5, 0x2, R24, 0xf8, !PT ;  /* 0x0000000205187812 */ /* 0x000fe400078ef818 */
[----:B------:R-:W-:-:S04]  /*1e30*/  SHF.R.U32.HI R5, RZ, 0x9, R6 ;  /* 0x00000009ff057819 */ /* 0x000fc80000011606 */
[----:B------:R-:W-:Y:S02]  /*1e40*/  LOP3.LUT R24, R24, 0x4, R5, 0xf8, !PT ;  /* 0x0000000418187812 */ /* 0x000fe400078ef805 */
[----:B0-----:R-:W-:-:S05]  /*1e50*/  LEA R4, R13, UR4, 0x3 ;  /* 0x000000040d047c11 */ /* 0x001fca000f8e18ff */
[----:B------:R-:W-:-:S06]  /*1e60*/  IMAD.IADD R4, R25, 0x1, R4 ;  /* 0x0000000119047824 */ /* 0x000fcc00078e0204 */
[----:B------:R-:W0:Y:S02]  /*1e70*/  LDS.U8 R4, [R4] ;  /* 0x0000000004047984 */ /* 0x000e240000000000 */
[----:B0-----:R-:W-:-:S05]  /*1e80*/  LEA R5, R4, UR4, 0x3 ;  /* 0x0000000404057c11 */ /* 0x001fca000f8e18ff */
[----:B------:R-:W-:-:S06]  /*1e90*/  IMAD.IADD R5, R24, 0x1, R5 ;  /* 0x0000000118057824 */ /* 0x000fcc00078e0205 */
[----:B------:R-:W0:Y:S02]  /*1ea0*/  LDS.U8 R5, [R5] ;  /* 0x0000000005057984 */ /* 0x000e240000000000 */
[----:B0-----:R-:W-:-:S05]  /*1eb0*/  LEA R28, R5, UR4, 0x3 ;  /* 0x00000004051c7c11 */ /* 0x001fca000f8e18ff */
[----:B------:R-:W-:-:S06]  /*1ec0*/  IMAD.IADD R11, R15, 0x1, R28 ;  /* 0x000000010f0b7824 */ /* 0x000fcc00078e021c */
[----:B------:R-:W0:Y:S02]  /*1ed0*/  LDS.U8 R11, [R11] ;  /* 0x000000000b0b7984 */ /* 0x000e240000000000 */
[C---:B0-----:R-:W-:Y:S02]  /*1ee0*/  LEA R27, R11.reuse, UR4, 0x3 ;  /* 0x000000040b1b7c11 */ /* 0x041fe4000f8e18ff */
[----:B------:R-:W-:-:S03]  /*1ef0*/  LEA R11, R11, UR5, 0x3 ;  /* 0x000000050b0b7c11 */ /* 0x000fc6000f8e18ff */
[----:B------:R-:W-:Y:S01]  /*1f00*/  IMAD.IADD R9, R8, 0x1, R27 ;  /* 0x0000000108097824 */ /* 0x000fe200078e021b */
[----:B------:R-:W-:Y:S01]  /*1f10*/  LOP3.LUT R27, R14, 0x1, RZ, 0xc0, !PT ;  /* 0x000000010e1b7812 */ /* 0x000fe200078ec0ff */
[----:B------:R-:W-:Y:S01]  /*1f20*/  IMAD.IADD R11, R8, 0x1, R11 ;  /* 0x00000001080b7824 */ /* 0x000fe200078e020b */
[----:B------:R-:W-:Y:S02]  /*1f30*/  LEA R14, R13, UR5, 0x3 ;  /* 0x000000050d0e7c11 */ /* 0x000fe4000f8e18ff */
[----:B------:R-:W-:Y:S01]  /*1f40*/  LOP3.LUT R10, R27, 0x2, R12, 0xf8, !PT ;  /* 0x000000021b0a7812 */ /* 0x000fe200078ef80c */
[----:B------:R-:W0:Y:S01]  /*1f50*/  LDS.U8 R9, [R9] ;  /* 0x0000000009097984 */ /* 0x000e220000000000 */
[----:B------:R-:W-:Y:S01]  /*1f60*/  LEA R12, R5, UR5, 0x3 ;  /* 0x00000005050c7c11 */ /* 0x000fe2000f8e18ff */
[----:B------:R-:W-:Y:S01]  /*1f70*/  IMAD.IADD R14, R25, 0x1, R14 ;  /* 0x00000001190e7824 */ /* 0x000fe200078e020e */
[----:B------:R-:W-:Y:S01]  /*1f80*/  LEA R13, R4, UR5, 0x3 ;  /* 0x00000005040d7c11 */ /* 0x000fe2000f8e18ff */
[----:B------:R-:W-:Y:S01]  /*1f90*/  IMAD.WIDE.U32 R26, R26, 0x8, RZ ;  /* 0x000000081a1a7825 */ /* 0x000fe200078e00ff */
[----:B------:R1:W2:Y:S01]  /*1fa0*/  LDS.U8 R4, [R17] ;  /* 0x0000000011047984 */ /* 0x0002a20000000000 */
[----:B------:R-:W-:-:S02]  /*1fb0*/  SHF.L.U64.HI R25, R2, 0x6, R3 ;  /* 0x0000000602197819 */ /* 0x000fc40000010203 */
[----:B------:R-:W-:Y:S01]  /*1fc0*/  IMAD.IADD R12, R15, 0x1, R12 ;  /* 0x000000010f0c7824 */ /* 0x000fe200078e020c */
[----:B------:R-:W-:Y:S01]  /*1fd0*/  SHF.R.U32.HI R15, RZ, 0x6, R6 ;  /* 0x00000006ff0f7819 */ /* 0x000fe20000011606 */
[----:B------:R-:W-:Y:S01]  /*1fe0*/  IMAD.IADD R13, R24, 0x1, R13 ;  /* 0x00000001180d7824 */ /* 0x000fe200078e020d */
[----:B------:R-:W3:Y:S01]  /*1ff0*/  LDS.U8 R5, [R14] ;  /* 0x000000000e057984 */ /* 0x000ee20000000000 */
[----:B------:R-:W-:Y:S01]  /*2000*/  IMAD.SHL.U32 R6, R2, 0x40, RZ ;  /* 0x0000004002067824 */ /* 0x000fe200078e00ff */
[----:B------:R-:W-:Y:S01]  /*2010*/  LOP3.LUT R10, R10, 0x4, R15, 0xf8, !PT ;  /* 0x000000040a0a7812 */ /* 0x000fe200078ef80f */
[----:B-1----:R-:W-:Y:S01]  /*2020*/  IMAD.WIDE.U32 R16, R16, 0x8, RZ ;  /* 0x0000000810107825 */ /* 0x002fe200078e00ff */
[----:B------:R1:W4:Y:S01]  /*2030*/  LDS.U8 R3, [R13] ;  /* 0x000000000d037984 */ /* 0x0003220000000000 */
[----:B------:R-:W-:Y:S02]  /*2040*/  LOP3.LUT R18, R25, R27, RZ, 0xfc, !PT ;  /* 0x0000001b19127212 */ /* 0x000fe400078efcff */
[----:B------:R-:W-:Y:S01]  /*2050*/  LOP3.LUT R21, R21, R6, R26, 0xfe, !PT ;  /* 0x0000000615157212 */ /* 0x000fe200078efe1a */
[----:B------:R-:W5:Y:S03]  /*2060*/  LDS.U8 R2, [R12] ;  /* 0x000000000c027984 */ /* 0x000f660000000000 */
[C---:B------:R-:W-:Y:S01]  /*2070*/  SHF.L.U64.HI R15, R21.reuse, 0x6, R18 ;  /* 0x00000006150f7819 */ /* 0x040fe20000010212 */
[----:B-1----:R-:W-:Y:S01]  /*2080*/  IMAD.SHL.U32 R13, R21, 0x40, RZ ;  /* 0x00000040150d7824 */ /* 0x002fe200078e00ff */
[----:B------:R1:W5:Y:S01]  /*2090*/  LDS.U8 R6, [R11] ;  /* 0x000000000b067984 */ /* 0x0003620000000000 */
[----:B0-----:R-:W-:-:S05]  /*20a0*/  LEA R9, R9, UR5, 0x3 ;  /* 0x0000000509097c11 */ /* 0x001fca000f8e18ff */
[----:B------:R-:W-:Y:S02]  /*20b0*/  IMAD.IADD R14, R10, 0x1, R9 ;  /* 0x000000010a0e7824 */ /* 0x000fe400078e0209 */
[----:B------:R-:W-:-:S04]  /*20c0*/  IMAD.WIDE.U32 R8, R23, 0x8, RZ ;  /* 0x0000000817087825 */ /* 0x000fc800078e00ff */
[----:B-1----:R-:W-:Y:S01]  /*20d0*/  IMAD.WIDE.U32 R10, R7, 0x8, RZ ;  /* 0x00000008070a7825 */ /* 0x002fe200078e00ff */
[----:B------:R-:W-:Y:S02]  /*20e0*/  LOP3.LUT R20, R20, R13, R8, 0xfe, !PT ;  /* 0x0000000d14147212 */ /* 0x000fe400078efe08 */
[----:B------:R-:W-:Y:S01]  /*20f0*/  LOP3.LUT R13, R15, R9, RZ, 0xfc, !PT ;  /* 0x000000090f0d7212 */ /* 0x000fe200078efcff */
[----:B------:R-:W0:Y:S02]  /*2100*/  LDS.U8 R8, [R14] ;  /* 0x000000000e087984 */ /* 0x000e240000000000 */
[C---:B------:R-:W-:Y:S01]  /*2110*/  IMAD.SHL.U32 R9, R20.reuse, 0x40, RZ ;  /* 0x0000004014097824 */ /* 0x040fe200078e00ff */
[----:B------:R-:W-:-:S04]  /*2120*/  SHF.L.U64.HI R13, R20, 0x6, R13 ;  /* 0x00000006140d7819 */ /* 0x000fc8000001020d */
[----:B------:R-:W-:Y:S02]  /*2130*/  LOP3.LUT R19, R19, R9, R16, 0xfe, !PT ;  /* 0x0000000913137212 */ /* 0x000fe400078efe10 */
[----:B------:R-:W-:-:S03]  /*2140*/  LOP3.LUT R16, R13, R17, RZ, 0xfc, !PT ;  /* 0x000000110d107212 */ /* 0x000fc600078efcff */
[C---:B------:R-:W-:Y:S01]  /*2150*/  IMAD.SHL.U32 R9, R19.reuse, 0x40, RZ ;  /* 0x0000004013097824 */ /* 0x040fe200078e00ff */
[----:B------:R-:W-:-:S04]  /*2160*/  SHF.L.U64.HI R7, R19, 0x6, R16 ;  /* 0x0000000613077819 */ /* 0x000fc80000010210 */
[----:B--2---:R-:W-:Y:S01]  /*2170*/  LOP3.LUT R9, R4, R9, R10, 0xfe, !PT ;  /* 0x0000000904097212 */ /* 0x004fe200078efe0a */
[----:B---3--:R-:W-:Y:S01]  /*2180*/  IMAD.WIDE.U32 R4, R5, 0x8, RZ ;  /* 0x0000000805047825 */ /* 0x008fe200078e00ff */
[----:B------:R-:W-:-:S03]  /*2190*/  LOP3.LUT R10, R7, R11, RZ, 0xfc, !PT ;  /* 0x0000000b070a7212 */ /* 0x000fc600078efcff */
[C---:B------:R-:W-:Y:S01]  /*21a0*/  IMAD.SHL.U32 R7, R9.reuse, 0x40, RZ ;  /* 0x0000004009077824 */ /* 0x040fe200078e00ff */
[----:B------:R-:W-:-:S04]  /*21b0*/  SHF.L.U64.HI R9, R9, 0x6, R10 ;  /* 0x0000000609097819 */ /* 0x000fc8000001020a */
[----:B----4-:R-:W-:Y:S01]  /*21c0*/  LOP3.LUT R7, R3, R7, R4, 0xfe, !PT ;  /* 0x0000000703077212 */ /* 0x010fe200078efe04 */
[----:B-----5:R-:W-:Y:S01]  /*21d0*/  IMAD.WIDE.U32 R2, R2, 0x8, RZ ;  /* 0x0000000802027825 */ /* 0x020fe200078e00ff */
[----:B------:R-:W-:-:S03]  /*21e0*/  LOP3.LUT R4, R9, R5, RZ, 0xfc, !PT ;  /* 0x0000000509047212 */ /* 0x000fc600078efcff */
[C---:B------:R-:W-:Y:S01]  /*21f0*/  IMAD.SHL.U32 R5, R7.reuse, 0x40, RZ ;  /* 0x0000004007057824 */ /* 0x040fe200078e00ff */
[----:B------:R-:W-:-:S04]  /*2200*/  SHF.L.U64.HI R7, R7, 0x6, R4 ;  /* 0x0000000607077819 */ /* 0x000fc80000010204 */
[----:B------:R-:W-:Y:S02]  /*2210*/  LOP3.LUT R6, R6, R5, R2, 0xfe, !PT ;  /* 0x0000000506067212 */ /* 0x000fe400078efe02 */
[----:B------:R-:W-:-:S03]  /*2220*/  LOP3.LUT R5, R7, R3, RZ, 0xfc, !PT ;  /* 0x0000000307057212 */ /* 0x000fc600078efcff */
[C---:B------:R-:W-:Y:S01]  /*2230*/  IMAD.SHL.U32 R3, R6.reuse, 0x8, RZ ;  /* 0x0000000806037824 */ /* 0x040fe200078e00ff */
[----:B------:R-:W-:-:S04]  /*2240*/  SHF.L.U64.HI R5, R6, 0x3, R5 ;  /* 0x0000000306057819 */ /* 0x000fc80000010205 */
[----:B0-----:R-:W-:-:S07]  /*2250*/  LOP3.LUT R4, R3, R8, RZ, 0xfc, !PT ;  /* 0x0000000803047212 */ /* 0x001fce00078efcff */
.L_x_235:
[----:B------:R-:W0:Y:S02]  /*2260*/  LDC.64 R2, c[0x0][0x388] ;  /* 0x0000e200ff027b82 */ /* 0x000e240000000a00 */
[----:B0-----:R-:W-:-:S05]  /*2270*/  IMAD.WIDE R2, R0, 0x8, R2 ;  /* 0x0000000800027825 */ /* 0x001fca00078e0202 */
[----:B------:R-:W-:Y:S01]  /*2280*/  STG.E.64 desc[UR10][R2.64], R4 ;  /* 0x0000000402007986 */ /* 0x000fe2000c101b0a */
[----:B------:R-:W-:Y:S05]  /*2290*/  EXIT ;  /* 0x000000000000794d */ /* 0x000fea0003800000 */
        .weak           $__internal_0_$__cuda_sm20_dblrcp_rn_slowpath_v3
        .type           $__internal_0_$__cuda_sm20_dblrcp_rn_slowpath_v3,@function
        .size           $__internal_0_$__cuda_sm20_dblrcp_rn_slowpath_v3,(.L_x_372 - $__internal_0_$__cuda_sm20_dblrcp_rn_slowpath_v3)
$__internal_0_$__cuda_sm20_dblrcp_rn_slowpath_v3:
[----:B------:R-:W-:-:S14]  /*22a0*/  DSETP.GTU.AND P0, PT, |R12|, +INF , PT ;  /* 0x7ff000000c00742a */ /* 0x000fdc0003f0c200 */
[----:B------:R-:W-:Y:S05]  /*22b0*/  @P0 BRA `(.L_x_236) ;  /* 0x00000000007c0947 */ /* 0x000fea0003800000 */
[----:B------:R-:W-:-:S05]  /*22c0*/  LOP3.LUT R19, R13, 0x7fffffff, RZ, 0xc0, !PT ;  /* 0x7fffffff0d137812 */ /* 0x000fca00078ec0ff */
[----:B------:R-:W-:-:S05]  /*22d0*/  VIADD R15, R19, 0xffffffff ;  /* 0xffffffff130f7836 */ /* 0x000fca0000000000 */
[----:B------:R-:W-:-:S13]  /*22e0*/  ISETP.GE.U32.AND P0, PT, R15, 0x7fefffff, PT ;  /* 0x7fefffff0f00780c */ /* 0x000fda0003f06070 */
[----:B------:R-:W-:Y:S01]  /*22f0*/  @P0 LOP3.LUT R17, R13, 0x7ff00000, RZ, 0x3c, !PT ;  /* 0x7ff000000d110812 */ /* 0x000fe200078e3cff */
[----:B------:R-:W-:Y:S01]  /*2300*/  @P0 IMAD.MOV.U32 R16, RZ, RZ, RZ ;  /* 0x000000ffff100224 */ /* 0x000fe200078e00ff */
[----:B------:R-:W-:Y:S06]  /*2310*/  @P0 BRA `(.L_x_237) ;  /* 0x00000000006c0947 */ /* 0x000fec0003800000 */
[----:B------:R-:W-:-:S13]  /*2320*/  ISETP.GE.U32.AND P0, PT, R19, 0x1000001, PT ;  /* 0x010000011300780c */ /* 0x000fda0003f06070 */
[----:B------:R-:W-:Y:S05]  /*2330*/  @!P0 BRA `(.L_x_238) ;  /* 0x0000000000348947 */ /* 0x000fea0003800000 */
[----:B------:R-:W-:Y:S02]  /*2340*/  VIADD R17, R13, 0xc0200000 ;  /* 0xc02000000d117836 */ /* 0x000fe40000000000 */
[----:B------:R-:W-:Y:S02]  /*2350*/  IMAD.MOV.U32 R16, RZ, RZ, R12 ;  /* 0x000000ffff107224 */ /* 0x000fe400078e000c */
[----:B------:R-:W0:Y:S04]  /*2360*/  MUFU.RCP64H R19, R17 ;  /* 0x0000001100137308 */ /* 0x000e280000001800 */
[----:B0-----:R-:W-:-:S08]  /*2370*/  DFMA R20, -R16, R18, 1 ;  /* 0x3ff000001014742b */ /* 0x001fd00000000112 */
[----:B------:R-:W-:-:S08]  /*2380*/  DFMA R20, R20, R20, R20 ;  /* 0x000000141414722b */ /* 0x000fd00000000014 */
[----:B------:R-:W-:-:S08]  /*2390*/  DFMA R20, R18, R20, R18 ;  /* 0x000000141214722b */ /* 0x000fd00000000012 */
[----:B------:R-:W-:-:S08]  /*23a0*/  DFMA R18, -R16, R20, 1 ;  /* 0x3ff000001012742b */ /* 0x000fd00000000114 */
[----:B------:R-:W-:-:S08]  /*23b0*/  DFMA R18, R20, R18, R20 ;  /* 0x000000121412722b */ /* 0x000fd00000000014 */
[----:B------:R-:W-:-:S08]  /*23c0*/  DMUL R18, R18, 2.2250738585072013831e-308 ;  /* 0x0010000012127828 */ /* 0x000fd00000000000 */
[----:B------:R-:W-:-:S08]  /*23d0*/  DFMA R12, -R12, R18, 1 ;  /* 0x3ff000000c0c742b */ /* 0x000fd00000000112 */
[----:B------:R-:W-:-:S08]  /*23e0*/  DFMA R12, R12, R12, R12 ;  /* 0x0000000c0c0c722b */ /* 0x000fd0000000000c */
[----:B------:R-:W-:Y:S01]  /*23f0*/  DFMA R16, R18, R12, R18 ;  /* 0x0000000c1210722b */ /* 0x000fe20000000012 */
[----:B------:R-:W-:Y:S10]  /*2400*/  BRA `(.L_x_237) ;  /* 0x0000000000307947 */ /* 0x000ff40003800000 */
.L_x_238:
[----:B------:R-:W-:Y:S01]  /*2410*/  DMUL R12, R12, 8.11296384146066816958e+31 ;  /* 0x469000000c0c7828 */ /* 0x000fe20000000000 */
[----:B------:R-:W-:-:S05]  /*2420*/  IMAD.MOV.U32 R16, RZ, RZ, R18 ;  /* 0x000000ffff107224 */ /* 0x000fca00078e0012 */
[----:B------:R-:W0:Y:S02]  /*2430*/  MUFU.RCP64H R17, R13 ;  /* 0x0000000d00117308 */ /* 0x000e240000001800 */
[----:B0-----:R-:W-:-:S08]  /*2440*/  DFMA R18, -R12, R16, 1 ;  /* 0x3ff000000c12742b */ /* 0x001fd00000000110 */
[----:B------:R-:W-:-:S08]  /*2450*/  DFMA R18, R18, R18, R18 ;  /* 0x000000121212722b */ /* 0x000fd00000000012 */
[----:B------:R-:W-:-:S08]  /*2460*/  DFMA R18, R16, R18, R16 ;  /* 0x000000121012722b */ /* 0x000fd00000000010 */
[----:B------:R-:W-:-:S08]  /*2470*/  DFMA R16, -R12, R18, 1 ;  /* 0x3ff000000c10742b */ /* 0x000fd00000000112 */
[----:B------:R-:W-:-:S08]  /*2480*/  DFMA R16, R18, R16, R18 ;  /* 0x000000101210722b */ /* 0x000fd00000000012 */
[----:B------:R-:W-:Y:S01]  /*2490*/  DMUL R16, R16, 8.11296384146066816958e+31 ;  /* 0x4690000010107828 */ /* 0x000fe20000000000 */
[----:B------:R-:W-:Y:S10]  /*24a0*/  BRA `(.L_x_237) ;  /* 0x0000000000087947 */ /* 0x000ff40003800000 */
.L_x_236:
[----:B------:R-:W-:Y:S01]  /*24b0*/  LOP3.LUT R17, R13, 0x80000, RZ, 0xfc, !PT ;  /* 0x000800000d117812 */ /* 0x000fe200078efcff */
[----:B------:R-:W-:-:S07]  /*24c0*/  IMAD.MOV.U32 R16, RZ, RZ, R12 ;  /* 0x000000ffff107224 */ /* 0x000fce00078e000c */
.L_x_237:
[----:B------:R-:W-:-:S04]  /*24d0*/  IMAD.MOV.U32 R15, RZ, RZ, 0x0 ;  /* 0x00000000ff0f7424 */ /* 0x000fc800078e00ff */
[----:B------:R-:W-:Y:S05]  /*24e0*/  RET.REL.NODEC R14 `(_Z22calculateSFCKeysKernelP6VectorPmiS_S_b) ;  /* 0xffffffd80ec47950 */ /* 0x000fea0003c3ffff */
.L_x_239:
        /* <DEDUP_REMOVED lines=9> */
.L_x_372:


//--------------------- .text._Z22extractPositionsKernelP4BodyP6Vectori --------------------------
	.section	.text._Z22extractPositionsKernelP4BodyP6Vectori,"ax",@progbits
	.align	128
        .global         _Z22extractPositionsKernelP4BodyP6Vectori
        .type           _Z22extractPositionsKernelP4BodyP6Vectori,@function
        .size           _Z22extractPositionsKernelP4BodyP6Vectori,(.L_x_387 - _Z22extractPositionsKernelP4BodyP6Vectori)
        .other          _Z22extractPositionsKernelP4BodyP6Vectori,@"STO_CUDA_ENTRY STV_DEFAULT"
_Z22extractPositionsKernelP4BodyP6Vectori:
.text._Z22extractPositionsKernelP4BodyP6Vectori:
[----:B------:R-:W-:Y:S01]  /*0000*/  LDC R1, c[0x0][0x37c] ;  /* 0x0000df00ff017b82 */ /* 0x000fe20000000800 */
[----:B------:R-:W0:Y:S07]  /*0010*/  S2R R0, SR_TID.X ;  /* 0x0000000000007919 */ /* 0x000e2e0000002100 */
[----:B------:R-:W0:Y:S01]  /*0020*/  S2UR UR4, SR_CTAID.X ;  /* 0x00000000000479c3 */ /* 0x000e220000002500 */
[----:B------:R-:W1:Y:S07]  /*0030*/  LDCU UR5, c[0x0][0x390] ;  /* 0x00007200ff0577ac */ /* 0x000e6e0008000800 */
[----:B------:R-:W0:Y:S02]  /*0040*/  LDC R13, c[0x0][0x360] ;  /* 0x0000d800ff0d7b82 */ /* 0x000e240000000800 */
[----:B0-----:R-:W-:-:S05]  /*0050*/  IMAD R13, R13, UR4, R0 ;  /* 0x000000040d0d7c24 */ /* 0x001fca000f8e0200 */
[----:B-1----:R-:W-:-:S13]  /*0060*/  ISETP.GE.AND P0, PT, R13, UR5, PT ;  /* 0x000000050d007c0c */ /* 0x002fda000bf06270 */
[----:B------:R-:W-:Y:S05]  /*0070*/  @P0 EXIT ;  /* 0x000000000000094d */ /* 0x000fea0003800000 */
[----:B------:R-:W0:Y:S01]  /*0080*/  LDC.64 R4, c[0x0][0x380] ;  /* 0x0000e000ff047b82 */ /* 0x000e220000000a00 */
[----:B------:R-:W1:Y:S07]  /*0090*/  LDCU.64 UR4, c[0x0][0x358] ;  /* 0x00006b00ff0477ac */ /* 0x000e6e0008000a00 */
[----:B------:R-:W2:Y:S01]  /*00a0*/  LDC.64 R2, c[0x0][0x388] ;  /* 0x0000e200ff027b82 */ /* 0x000ea20000000a00 */
[----:B0-----:R-:W-:-:S05]  /*00b0*/  IMAD.WIDE R4, R13, 0x60, R4 ;  /* 0x000000600d047825 */ /* 0x001fca00078e0204 */
[----:B-1----:R-:W3:Y:S04]  /*00c0*/  LDG.E.64 R6, desc[UR4][R4.64+0x18] ;  /* 0x0000180404067981 */ /* 0x002ee8000c1e1b00 */
[----:B------:R-:W4:Y:S04]  /*00d0*/  LDG.E.64 R8, desc[UR4][R4.64+0x20] ;  /* 0x0000200404087981 */ /* 0x000f28000c1e1b00 */
[----:B------:R-:W5:Y:S01]  /*00e0*/  LDG.E.64 R10, desc[UR4][R4.64+0x28] ;  /* 0x00002804040a7981 */ /* 0x000f62000c1e1b00 */
[----:B--2---:R-:W-:-:S05]  /*00f0*/  IMAD.WIDE R2, R13, 0x18, R2 ;  /* 0x000000180d027825 */ /* 0x004fca00078e0202 */
[----:B---3--:R-:W-:Y:S04]  /*0100*/  STG.E.64 desc[UR4][R2.64], R6 ;  /* 0x0000000602007986 */ /* 0x008fe8000c101b04 */
[----:B----4-:R-:W-:Y:S04]  /*0110*/  STG.E.64 desc[UR4][R2.64+0x8], R8 ;  /* 0x0000080802007986 */ /* 0x010fe8000c101b04 */
[----:B-----5:R-:W-:Y:S01]  /*0120*/  STG.E.64 desc[UR4][R2.64+0x10], R10 ;  /* 0x0000100a02007986 */ /* 0x020fe2000c101b04 */
[----:B------:R-:W-:Y:S05]  /*0130*/  EXIT ;  /* 0x000000000000794d */ /* 0x000fea0003800000 */
.L_x_240:
        /* <DEDUP_REMOVED lines=12> */
.L_x_387:


//--------------------- .text._Z23CalculateEnergiesKernelP4BodyiPdS1_ --------------------------
	.section	.text._Z23CalculateEnergiesKernelP4BodyiPdS1_,"ax",@progbits
	.align	128
        .global         _Z23CalculateEnergiesKernelP4BodyiPdS1_
        .type           _Z23CalculateEnergiesKernelP4BodyiPdS1_,@function
        .size           _Z23CalculateEnergiesKernelP4BodyiPdS1_,(.L_x_374 - _Z23CalculateEnergiesKernelP4BodyiPdS1_)
        .other          _Z23CalculateEnergiesKernelP4BodyiPdS1_,@"STO_CUDA_ENTRY STV_DEFAULT"
_Z23CalculateEnergiesKernelP4BodyiPdS1_:
.text._Z23CalculateEnergiesKernelP4BodyiPdS1_:
[----:B------:R-:W-:Y:S08]  /*0000*/  LDC R1, c[0x0][0x37c] ;  /* 0x0000df00ff017b82 */ /* 0x000ff00000000800 */
[----:B------:R-:W0:Y:S01]  /*0010*/  S2UR UR5, SR_CgaCtaId ;  /* 0x00000000000579c3 */ /* 0x000e220000008800 */
[----:B------:R-:W1:Y:S01]  /*0020*/  S2R R3, SR_TID.X ;  /* 0x0000000000037919 */ /* 0x000e620000002100 */
[----:B------:R-:W2:Y:S01]  /*0030*/  LDCU UR10, c[0x0][0x360] ;  /* 0x00006c00ff0a77ac */ /* 0x000ea20008000800 */
[----:B------:R-:W-:Y:S01]  /*0040*/  BSSY.RECONVERGENT B0, `(.L_x_241) ;  /* 0x00001a6000007945 */ /* 0x000fe20003800200 */
[----:B------:R-:W-:Y:S01]  /*0050*/  UMOV UR4, 0x400 ;  /* 0x0000040000047882 */ /* 0x000fe20000000000 */
[----:B------:R-:W3:Y:S03]  /*0060*/  LDCU.64 UR8, c[0x0][0x358] ;  /* 0x00006b00ff0877ac */ /* 0x000ee60008000a00 */
[----:B------:R-:W4:Y:S01]  /*0070*/  S2UR UR6, SR_CTAID.X ;  /* 0x00000000000679c3 */ /* 0x000f220000002500 */
[----:B--2---:R-:W-:Y:S01]  /*0080*/  IMAD.U32 R5, RZ, RZ, UR10 ;  /* 0x0000000aff057e24 */ /* 0x004fe2000f8e00ff */
[----:B0-----:R-:W-:Y:S01]  /*0090*/  ULEA UR4, UR5, UR4, 0x18 ;  /* 0x0000000405047291 */ /* 0x001fe2000f8ec0ff */
[----:B------:R-:W0:Y:S03]  /*00a0*/  LDCU UR5, c[0x0][0x388] ;  /* 0x00007100ff0577ac */ /* 0x000e260008000800 */
[----:B------:R-:W-:-:S02]  /*00b0*/  ULEA UR7, UR10, UR4, 0x3 ;  /* 0x000000040a077291 */ /* 0x000fc4000f8e18ff */
[----:B-1----:R-:W-:Y:S01]  /*00c0*/  LEA R2, R3, UR4, 0x3 ;  /* 0x0000000403027c11 */ /* 0x002fe2000f8e18ff */
[----:B----4-:R-:W-:-:S03]  /*00d0*/  UIMAD UR4, UR10, UR6, URZ ;  /* 0x000000060a0472a4 */ /* 0x010fc6000f8e02ff */
[C---:B------:R-:W-:Y:S01]  /*00e0*/  LEA R0, R3.reuse, UR7, 0x3 ;  /* 0x0000000703007c11 */ /* 0x040fe2000f8e18ff */
[----:B------:R1:W-:Y:S02]  /*00f0*/  STS.64 [R2], RZ ;  /* 0x000000ff02007388 */ /* 0x0003e40000000a00 */
[----:B------:R-:W-:Y:S02]  /*0100*/  VIADD R14, R3, UR4 ;  /* 0x00000004030e7c36 */ /* 0x000fe40008000000 */
[----:B------:R1:W-:Y:S03]  /*0110*/  STS.64 [R0], RZ ;  /* 0x000000ff00007388 */ /* 0x0003e60000000a00 */
[----:B0-----:R-:W-:-:S13]  /*0120*/  ISETP.GE.AND P0, PT, R14, UR5, PT ;  /* 0x000000050e007c0c */ /* 0x001fda000bf06270 */
[----:B-1-3--:R-:W-:Y:S05]  /*0130*/  @P0 BRA `(.L_x_242) ;  /* 0x0000001800580947 */ /* 0x00afea0003800000 */
[----:B------:R-:W0:Y:S02]  /*0140*/  LDC.64 R26, c[0x0][0x380] ;  /* 0x0000e000ff1a7b82 */ /* 0x000e240000000a00 */
[----:B0-----:R-:W-:-:S05]  /*0150*/  IMAD.WIDE R26, R14, 0x60, R26 ;  /* 0x000000600e1a7825 */ /* 0x001fca00078e021a */
[----:B------:R-:W2:Y:S01]  /*0160*/  LDG.E.U8 R6, desc[UR8][R26.64] ;  /* 0x000000081a067981 */ /* 0x000ea2000c1e1100 */
[----:B------:R-:W-:Y:S01]  /*0170*/  VIADD R4, R14, 0x1 ;  /* 0x000000010e047836 */ /* 0x000fe20000000000 */
[----:B------:R-:W-:Y:S04]  /*0180*/  BSSY.RECONVERGENT B1, `(.L_x_243) ;  /* 0x000000e000017945 */ /* 0x000fe80003800200 */
[----:B------:R-:W-:Y:S02]  /*0190*/  ISETP.GE.AND P1, PT, R4, UR5, PT ;  /* 0x0000000504007c0c */ /* 0x000fe4000bf26270 */
[----:B--2---:R-:W-:-:S13]  /*01a0*/  ISETP.NE.AND P0, PT, R6, RZ, PT ;  /* 0x000000ff0600720c */ /* 0x004fda0003f05270 */
[----:B------:R-:W-:Y:S05]  /*01b0*/  @!P0 BRA `(.L_x_244) ;  /* 0x0000000000288947 */ /* 0x000fea0003800000 */
[----:B------:R-:W2:Y:S04]  /*01c0*/  LDG.E.64 R8, desc[UR8][R26.64+0x38] ;  /* 0x000038081a087981 */ /* 0x000ea8000c1e1b00 */
[----:B------:R-:W3:Y:S04]  /*01d0*/  LDG.E.64 R6, desc[UR8][R26.64+0x30] ;  /* 0x000030081a067981 */ /* 0x000ee8000c1e1b00 */
[----:B------:R-:W4:Y:S04]  /*01e0*/  LDG.E.64 R12, desc[UR8][R26.64+0x8] ;  /* 0x000008081a0c7981 */ /* 0x000f28000c1e1b00 */
[----:B------:R-:W5:Y:S01]  /*01f0*/  LDG.E.64 R10, desc[UR8][R26.64+0x40] ;  /* 0x000040081a0a7981 */ /* 0x000f62000c1e1b00 */
[----:B--2---:R-:W-:-:S08]  /*0200*/  DMUL R8, R8, R8 ;  /* 0x0000000808087228 */ /* 0x004fd00000000000 */
[----:B---3--:R-:W-:Y:S02]  /*0210*/  DFMA R8, R6, R6, R8 ;  /* 0x000000060608722b */ /* 0x008fe40000000008 */
[----:B----4-:R-:W-:-:S06]  /*0220*/  DMUL R12, R12, 0.5 ;  /* 0x3fe000000c0c7828 */ /* 0x010fcc0000000000 */
[----:B-----5:R-:W-:-:S08]  /*0230*/  DFMA R8, R10, R10, R8 ;  /* 0x0000000a0a08722b */ /* 0x020fd00000000008 */
[----:B------:R-:W-:-:S07]  /*0240*/  DMUL R8, R8, R12 ;  /* 0x0000000c08087228 */ /* 0x000fce0000000000 */
[----:B------:R0:W-:Y:S04]  /*0250*/  STS.64 [R0], R8 ;  /* 0x0000000800007388 */ /* 0x0001e80000000a00 */
.L_x_244:
[----:B------:R-:W-:Y:S05]  /*0260*/  BSYNC.RECONVERGENT B1 ;  /* 0x0000000000017941 */ /* 0x000fea0003800200 */
.L_x_243:
[----:B------:R-:W-:Y:S05]  /*0270*/  @P1 BRA `(.L_x_242) ;  /* 0x0000001800081947 */ /* 0x000fea0003800000 */
[----:B------:R1:W5:Y:S04]  /*0280*/  LDG.E.64 R24, desc[UR8][R26.64+0x18] ;  /* 0x000018081a187981 */ /* 0x000368000c1e1b00 */
[----:B------:R1:W5:Y:S04]  /*0290*/  LDG.E.64 R22, desc[UR8][R26.64+0x20] ;  /* 0x000020081a167981 */ /* 0x000368000c1e1b00 */
[----:B------:R1:W5:Y:S01]  /*02a0*/  LDG.E.64 R20, desc[UR8][R26.64+0x28] ;  /* 0x000028081a147981 */ /* 0x000362000c1e1b00 */
[----:B------:R-:W-:Y:S01]  /*02b0*/  LOP3.LUT R6, RZ, UR4, RZ, 0x33, !PT ;  /* 0x00000004ff067c12 */ /* 0x000fe2000f8e33ff */
[----:B------:R-:W-:Y:S01]  /*02c0*/  BSSY.RECONVERGENT B2, `(.L_x_245) ;  /* 0x000005d000027945 */ /* 0x000fe20003800200 */
[----:B------:R-:W-:-:S02]  /*02d0*/  CS2R R18, SRZ ;  /* 0x0000000000127805 */ /* 0x000fc4000001ff00 */
[----:B------:R-:W-:-:S04]  /*02e0*/  IADD3 R6, PT, PT, -R3, UR5, R6 ;  /* 0x0000000503067c10 */ /* 0x000fc8000fffe106 */
[----:B------:R-:W-:Y:S01]  /*02f0*/  LOP3.LUT P0, R15, R6, 0x3, RZ, 0xc0, !PT ;  /* 0x00000003060f7812 */ /* 0x000fe2000780c0ff */
[----:B------:R-:W-:-:S12]  /*0300*/  IMAD.MOV.U32 R6, RZ, RZ, R4 ;  /* 0x000000ffff067224 */ /* 0x000fd800078e0004 */
[----:B-1----:R-:W-:Y:S05]  /*0310*/  @!P0 BRA `(.L_x_246) ;  /* 0x00000004005c8947 */ /* 0x002fea0003800000 */
[----:B------:R-:W-:Y:S01]  /*0320*/  BSSY.RECONVERGENT B3, `(.L_x_247) ;  /* 0x0000055000037945 */ /* 0x000fe20003800200 */
[----:B------:R-:W-:Y:S01]  /*0330*/  IMAD.MOV R15, RZ, RZ, -R15 ;  /* 0x000000ffff0f7224 */ /* 0x000fe200078e0a0f */
[----:B------:R-:W-:Y:S02]  /*0340*/  MOV R16, R14 ;  /* 0x0000000e00107202 */ /* 0x000fe40000000f00 */
[----:B------:R-:W-:-:S07]  /*0350*/  CS2R R18, SRZ ;  /* 0x0000000000127805 */ /* 0x000fce000001ff00 */
.L_x_254:
[----:B------:R-:W1:Y:S02]  /*0360*/  LDC.64 R12, c[0x0][0x380] ;  /* 0x0000e000ff0c7b82 */ /* 0x000e640000000a00 */
[----:B-1----:R-:W-:-:S05]  /*0370*/  IMAD.WIDE R12, R6, 0x60, R12 ;  /* 0x00000060060c7825 */ /* 0x002fca00078e020c */
[----:B------:R-:W2:Y:S04]  /*0380*/  LDG.E.64 R28, desc[UR8][R12.64+0x20] ;  /* 0x000020080c1c7981 */ /* 0x000ea8000c1e1b00 */
[----:B------:R-:W3:Y:S04]  /*0390*/  LDG.E.64 R10, desc[UR8][R12.64+0x18] ;  /* 0x000018080c0a7981 */ /* 0x000ee8000c1e1b00 */
[----:B0-----:R-:W4:Y:S01]  /*03a0*/  LDG.E.64 R8, desc[UR8][R12.64+0x28] ;  /* 0x000028080c087981 */ /* 0x001f22000c1e1b00 */
[----:B------:R-:W-:Y:S01]  /*03b0*/  IMAD.MOV.U32 R34, RZ, RZ, 0x0 ;  /* 0x00000000ff227424 */ /* 0x000fe200078e00ff */
[----:B------:R-:W-:Y:S01]  /*03c0*/  BSSY.RECONVERGENT B1, `(.L_x_248) ;  /* 0x0000022000017945 */ /* 0x000fe20003800200 */
[----:B------:R-:W-:-:S02]  /*03d0*/  IMAD.MOV.U32 R35, RZ, RZ, 0x3fd80000 ;  /* 0x3fd80000ff237424 */ /* 0x000fc400078e00ff */
[----:B------:R-:W-:-:S05]  /*03e0*/  VIADD R15, R15, 0x1 ;  /* 0x000000010f0f7836 */ /* 0x000fca0000000000 */
[----:B------:R-:W-:Y:S01]  /*03f0*/  ISETP.NE.AND P1, PT, R15, RZ, PT ;  /* 0x000000ff0f00720c */ /* 0x000fe20003f25270 */
[----:B--2--5:R-:W-:Y:S02]  /*0400*/  DADD R28, -R22, R28 ;  /* 0x00000000161c7229 */ /* 0x024fe4000000011c */
[----:B---3--:R-:W-:-:S06]  /*0410*/  DADD R10, -R24, R10 ;  /* 0x00000000180a7229 */ /* 0x008fcc000000010a */
[----:B------:R-:W-:Y:S02]  /*0420*/  DMUL R28, R28, R28 ;  /* 0x0000001c1c1c7228 */ /* 0x000fe40000000000 */
[----:B----4-:R-:W-:-:S06]  /*0430*/  DADD R8, -R20, R8 ;  /* 0x0000000014087229 */ /* 0x010fcc0000000108 */
[----:B------:R-:W-:-:S08]  /*0440*/  DFMA R28, R10, R10, R28 ;  /* 0x0000000a0a1c722b */ /* 0x000fd0000000001c */
[----:B------:R-:W-:-:S08]  /*0450*/  DFMA R28, R8, R8, R28 ;  /* 0x00000008081c722b */ /* 0x000fd0000000001c */
[----:B------:R-:W-:-:S06]  /*0460*/  DADD R32, R28, 0.25 ;  /* 0x3fd000001c207429 */ /* 0x000fcc0000000000 */
[----:B------:R-:W0:Y:S04]  /*0470*/  MUFU.RSQ64H R11, R33 ;  /* 0x00000021000b7308 */ /* 0x000e280000001c00 */
[----:B------:R-:W-:-:S05]  /*0480*/  VIADD R10, R33, 0xfcb00000 ;  /* 0xfcb00000210a7836 */ /* 0x000fca0000000000 */
[----:B------:R-:W-:Y:S01]  /*0490*/  ISETP.GE.U32.AND P0, PT, R10, 0x7ca00000, PT ;  /* 0x7ca000000a00780c */ /* 0x000fe20003f06070 */
[----:B0-----:R-:W-:-:S08]  /*04a0*/  DMUL R8, R10, R10 ;  /* 0x0000000a0a087228 */ /* 0x001fd00000000000 */
[----:B------:R-:W-:-:S08]  /*04b0*/  DFMA R8, R32, -R8, 1 ;  /* 0x3ff000002008742b */ /* 0x000fd00000000808 */
[----:B------:R-:W-:Y:S02]  /*04c0*/  DFMA R34, R8, R34, 0.5 ;  /* 0x3fe000000822742b */ /* 0x000fe40000000022 */
[----:B------:R-:W-:-:S08]  /*04d0*/  DMUL R8, R10, R8 ;  /* 0x000000080a087228 */ /* 0x000fd00000000000 */
[----:B------:R-:W-:-:S08]  /*04e0*/  DFMA R34, R34, R8, R10 ;  /* 0x000000082222722b */ /* 0x000fd0000000000a */
[----:B------:R-:W-:Y:S02]  /*04f0*/  DMUL R28, R32, R34 ;  /* 0x00000022201c7228 */ /* 0x000fe40000000000 */
[----:B------:R-:W-:Y:S01]  /*0500*/  VIADD R9, R35, 0xfff00000 ;  /* 0xfff0000023097836 */ /* 0x000fe20000000000 */
[----:B------:R-:W-:-:S05]  /*0510*/  MOV R8, R34 ;  /* 0x0000002200087202 */ /* 0x000fca0000000f00 */
[----:B------:R-:W-:-:S08]  /*0520*/  DFMA R30, R28, -R28, R32 ;  /* 0x8000001c1c1e722b */ /* 0x000fd00000000020 */
[----:B------:R-:W-:Y:S01]  /*0530*/  DFMA R36, R30, R8, R28 ;  /* 0x000000081e24722b */ /* 0x000fe2000000001c */
[----:B------:R-:W-:Y:S10]  /*0540*/  @!P0 BRA `(.L_x_249) ;  /* 0x0000000000248947 */ /* 0x000ff40003800000 */
[----:B------:R-:W-:Y:S01]  /*0550*/  IMAD.MOV.U32 R8, RZ, RZ, R32 ;  /* 0x000000ffff087224 */ /* 0x000fe200078e0020 */
[----:B------:R-:W-:Y:S01]  /*0560*/  MOV R32, 0x5c0 ;  /* 0x000005c000207802 */ /* 0x000fe20000000f00 */
[----:B------:R-:W-:Y:S02]  /*0570*/  IMAD.MOV.U32 R11, RZ, RZ, R31 ;  /* 0x000000ffff0b7224 */ /* 0x000fe400078e001f */
[----:B------:R-:W-:Y:S02]  /*0580*/  IMAD.MOV.U32 R4, RZ, RZ, R34 ;  /* 0x000000ffff047224 */ /* 0x000fe400078e0022 */
[----:B------:R-:W-:Y:S02]  /*0590*/  IMAD.MOV.U32 R7, RZ, RZ, R33 ;  /* 0x000000ffff077224 */ /* 0x000fe400078e0021 */
[----:B------:R-:W-:-:S07]  /*05a0*/  IMAD.MOV.U32 R31, RZ, RZ, R9 ;  /* 0x000000ffff1f7224 */ /* 0x000fce00078e0009 */
[----:B------:R-:W-:Y:S05]  /*05b0*/  CALL.REL.NOINC `($__internal_2_$__cuda_sm20_dsqrt_rn_f64_mediumpath_v1) ;  /* 0x0000001c003c7944 */ /* 0x000fea0003c00000 */
[----:B------:R-:W-:Y:S01]  /*05c0*/  MOV R36, R34 ;  /* 0x0000002200247202 */ /* 0x000fe20000000f00 */
[----:B------:R-:W-:-:S07]  /*05d0*/  IMAD.MOV.U32 R37, RZ, RZ, R35 ;  /* 0x000000ffff257224 */ /* 0x000fce00078e0023 */
.L_x_249:
[----:B------:R-:W-:Y:S05]  /*05e0*/  BSYNC.RECONVERGENT B1 ;  /* 0x0000000000017941 */ /* 0x000fea0003800200 */
.L_x_248:
[----:B------:R-:W-:Y:S01]  /*05f0*/  UMOV UR10, 0x20000000 ;  /* 0x20000000000a7882 */ /* 0x000fe20000000000 */
[----:B------:R-:W-:Y:S01]  /*0600*/  UMOV UR11, 0x4202a05f ;  /* 0x4202a05f000b7882 */ /* 0x000fe20000000000 */
[----:B------:R-:W-:Y:S01]  /*0610*/  BSSY.RECONVERGENT B4, `(.L_x_250) ;  /* 0x0000022000047945 */ /* 0x000fe20003800200 */
[----:B------:R-:W-:-:S14]  /*0620*/  DSETP.GEU.AND P0, PT, R36, UR10, PT ;  /* 0x0000000a24007e2a */ /* 0x000fdc000bf0e000 */
[----:B------:R-:W-:Y:S05]  /*0630*/  @!P0 BRA `(.L_x_251) ;  /* 0x00000000007c8947 */ /* 0x000fea0003800000 */
[----:B------:R-:W2:Y:S04]  /*0640*/  LDG.E.64 R28, desc[UR8][R26.64+0x8] ;  /* 0x000008081a1c7981 */ /* 0x000ea8000c1e1b00 */
[----:B------:R-:W3:Y:S01]  /*0650*/  LDG.E.64 R10, desc[UR8][R12.64+0x8] ;  /* 0x000008080c0a7981 */ /* 0x000ee2000c1e1b00 */
[----:B------:R-:W0:Y:S01]  /*0660*/  MUFU.RCP64H R9, R37 ;  /* 0x0000002500097308 */ /* 0x000e220000001800 */
[----:B------:R-:W-:Y:S01]  /*0670*/  IMAD.MOV.U32 R8, RZ, RZ, 0x1 ;  /* 0x00000001ff087424 */ /* 0x000fe200078e00ff */
[----:B------:R-:W-:Y:S01]  /*0680*/  UMOV UR10, 0xffed8acc ;  /* 0xffed8acc000a7882 */ /* 0x000fe20000000000 */
[----:B------:R-:W-:Y:S01]  /*0690*/  UMOV UR11, 0x3dd2589e ;  /* 0x3dd2589e000b7882 */ /* 0x000fe20000000000 */
[----:B------:R-:W-:Y:S03]  /*06a0*/  BSSY.RECONVERGENT B5, `(.L_x_252) ;  /* 0x0000016000057945 */ /* 0x000fe60003800200 */
[----:B0-----:R-:W-:-:S08]  /*06b0*/  DFMA R30, R8, -R36, 1 ;  /* 0x3ff00000081e742b */ /* 0x001fd00000000824 */
[----:B------:R-:W-:-:S08]  /*06c0*/  DFMA R30, R30, R30, R30 ;  /* 0x0000001e1e1e722b */ /* 0x000fd0000000001e */
[----:B------:R-:W-:Y:S02]  /*06d0*/  DFMA R8, R8, R30, R8 ;  /* 0x0000001e0808722b */ /* 0x000fe40000000008 */
[----:B--2---:R-:W-:-:S06]  /*06e0*/  DMUL R30, R28, -UR10 ;  /* 0x8000000a1c1e7c28 */ /* 0x004fcc0008000000 */
[----:B------:R-:W-:Y:S02]  /*06f0*/  DFMA R28, R8, -R36, 1 ;  /* 0x3ff00000081c742b */ /* 0x000fe40000000824 */
[----:B---3--:R-:W-:-:S06]  /*0700*/  DMUL R10, R30, R10 ;  /* 0x0000000a1e0a7228 */ /* 0x008fcc0000000000 */
[----:B------:R-:W-:-:S08]  /*0710*/  DFMA R8, R8, R28, R8 ;  /* 0x0000001c0808722b */ /* 0x000fd00000000008 */
[----:B------:R-:W-:Y:S01]  /*0720*/  DMUL R12, R10, R8 ;  /* 0x000000080a0c7228 */ /* 0x000fe20000000000 */
[----:B------:R-:W-:-:S07]  /*0730*/  FSETP.GEU.AND P2, PT, |R11|, 6.5827683646048100446e-37, PT ;  /* 0x036000000b00780b */ /* 0x000fce0003f4e200 */
[----:B------:R-:W-:-:S08]  /*0740*/  DFMA R28, R12, -R36, R10 ;  /* 0x800000240c1c722b */ /* 0x000fd0000000000a */
[----:B------:R-:W-:-:S10]  /*0750*/  DFMA R8, R8, R28, R12 ;  /* 0x0000001c0808722b */ /* 0x000fd4000000000c */
[----:B------:R-:W-:-:S05]  /*0760*/  FFMA R4, RZ, R37, R9 ;  /* 0x00000025ff047223 */ /* 0x000fca0000000009 */
[----:B------:R-:W-:-:S13]  /*0770*/  FSETP.GT.AND P0, PT, |R4|, 1.469367938527859385e-39, PT ;  /* 0x001000000400780b */ /* 0x000fda0003f04200 */
[----:B------:R-:W-:Y:S05]  /*0780*/  @P0 BRA P2, `(.L_x_253) ;  /* 0x00000000001c0947 */ /* 0x000fea0001000000 */
[----:B------:R-:W-:Y:S01]  /*0790*/  IMAD.MOV.U32 R12, RZ, RZ, R10 ;  /* 0x000000ffff0c7224 */ /* 0x000fe200078e000a */
[----:B------:R-:W-:Y:S01]  /*07a0*/  MOV R4, 0x7e0 ;  /* 0x000007e000047802 */ /* 0x000fe20000000f00 */
[----:B------:R-:W-:Y:S02]  /*07b0*/  IMAD.MOV.U32 R34, RZ, RZ, R36 ;  /* 0x000000ffff227224 */ /* 0x000fe400078e0024 */
[----:B------:R-:W-:-:S07]  /*07c0*/  IMAD.MOV.U32 R35, RZ, RZ, R37 ;  /* 0x000000ffff237224 */ /* 0x000fce00078e0025 */
[----:B------:R-:W-:Y:S05]  /*07d0*/  CALL.REL.NOINC `($__internal_1_$__cuda_sm20_div_rn_f64_full) ;  /* 0x00000014003c7944 */ /* 0x000fea0003c00000 */
[----:B------:R-:W-:Y:S01]  /*07e0*/  MOV R8, R36 ;  /* 0x0000002400087202 */ /* 0x000fe20000000f00 */
[----:B------:R-:W-:-:S07]  /*07f0*/  IMAD.MOV.U32 R9, RZ, RZ, R37 ;  /* 0x000000ffff097224 */ /* 0x000fce00078e0025 */
.L_x_253:
[----:B------:R-:W-:Y:S05]  /*0800*/  BSYNC.RECONVERGENT B5 ;  /* 0x0000000000057941 */ /* 0x000fea0003800200 */
.L_x_252:
[----:B------:R-:W-:-:S07]  /*0810*/  DADD R18, R18, R8 ;  /* 0x0000000012127229 */ /* 0x000fce0000000008 */
[----:B------:R0:W-:Y:S04]  /*0820*/  STS.64 [R2], R18 ;  /* 0x0000001202007388 */ /* 0x0001e80000000a00 */
.L_x_251:
[----:B------:R-:W-:Y:S05]  /*0830*/  BSYNC.RECONVERGENT B4 ;  /* 0x0000000000047941 */ /* 0x000fea0003800200 */
.L_x_250:
[----:B------:R-:W-:Y:S02]  /*0840*/  VIADD R6, R6, 0x1 ;  /* 0x0000000106067836 */ /* 0x000fe40000000000 */
[----:B------:R-:W-:Y:S01]  /*0850*/  VIADD R16, R16, 0x1 ;  /* 0x0000000110107836 */ /* 0x000fe20000000000 */
[----:B------:R-:W-:Y:S06]  /*0860*/  @P1 BRA `(.L_x_254) ;  /* 0xfffffff800bc1947 */ /* 0x000fec000383ffff */
[----:B------:R-:W-:Y:S05]  /*0870*/  BSYNC.RECONVERGENT B3 ;  /* 0x0000000000037941 */ /* 0x000fea0003800200 */
.L_x_247:
[----:B------:R-:W-:-:S07]  /*0880*/  VIADD R6, R16, 0x1 ;  /* 0x0000000110067836 */ /* 0x000fce0000000000 */
.L_x_246:
[----:B------:R-:W-:Y:S05]  /*0890*/  BSYNC.RECONVERGENT B2 ;  /* 0x0000000000027941 */ /* 0x000fea0003800200 */
.L_x_245:
[----:B------:R-:W1:Y:S02]  /*08a0*/  LDC R7, c[0x0][0x388] ;  /* 0x0000e200ff077b82 */ /* 0x000e640000000800 */
[----:B-1----:R-:W-:-:S04]  /*08b0*/  IADD3 R14, PT, PT, -R14, -0x2, R7 ;  /* 0xfffffffe0e0e7810 */ /* 0x002fc80007ffe107 */
[----:B------:R-:W-:-:S13]  /*08c0*/  ISETP.GE.U32.AND P0, PT, R14, 0x3, PT ;  /* 0x000000030e00780c */ /* 0x000fda0003f06070 */
[----:B------:R-:W-:Y:S05]  /*08d0*/  @!P0 BRA `(.L_x_242) ;  /* 0x0000001000708947 */ /* 0x000fea0003800000 */
[----:B------:R-:W1:Y:S02]  /*08e0*/  LDC.64 R16, c[0x0][0x380] ;  /* 0x0000e000ff107b82 */ /* 0x000e640000000a00 */
[----:B-1----:R-:W-:-:S05]  /*08f0*/  IADD3 R16, P0, PT, R16, 0xc8, RZ ;  /* 0x000000c810107810 */ /* 0x002fca0007f1e0ff */
[----:B------:R-:W-:-:S08]  /*0900*/  IMAD.X R17, RZ, RZ, R17, P0 ;  /* 0x000000ffff117224 */ /* 0x000fd000000e0611 */
.L_x_279:
[----:B------:R-:W-:Y:S01]  /*0910*/  IMAD.WIDE R14, R6, 0x60, R16 ;  /* 0x00000060060e7825 */ /* 0x000fe200078e0210 */
[----:B-1----:R-:W1:Y:S04]  /*0920*/  LDCU UR6, c[0x0][0x388] ;  /* 0x00007100ff0677ac */ /* 0x002e680008000800 */
[----:B--2---:R-:W2:Y:S04]  /*0930*/  LDG.E.64 R10, desc[UR8][R14.64+-0xa8] ;  /* 0xffff58080e0a7981 */ /* 0x004ea8000c1e1b00 */
[----:B0--3--:R-:W3:Y:S04]  /*0940*/  LDG.E.64 R8, desc[UR8][R14.64+-0xb0] ;  /* 0xffff50080e087981 */ /* 0x009ee8000c1e1b00 */
[----:B------:R-:W4:Y:S01]  /*0950*/  LDG.E.64 R12, desc[UR8][R14.64+-0xa0] ;  /* 0xffff60080e0c7981 */ /* 0x000f22000c1e1b00 */
[----:B------:R-:W-:Y:S01]  /*0960*/  IMAD.MOV.U32 R32, RZ, RZ, 0x0 ;  /* 0x00000000ff207424 */ /* 0x000fe200078e00ff */
[----:B------:R-:W-:Y:S01]  /*0970*/  BSSY.RECONVERGENT B1, `(.L_x_255) ;  /* 0x000001f000017945 */ /* 0x000fe20003800200 */
[----:B------:R-:W-:-:S02]  /*0980*/  IMAD.MOV.U32 R33, RZ, RZ, 0x3fd80000 ;  /* 0x3fd80000ff217424 */ /* 0x000fc400078e00ff */
[----:B------:R-:W-:-:S05]  /*0990*/  VIADD R6, R6, 0x4 ;  /* 0x0000000406067836 */ /* 0x000fca0000000000 */
[----:B-1----:R-:W-:Y:S01]  /*09a0*/  ISETP.GE.AND P1, PT, R6, UR6, PT ;  /* 0x0000000606007c0c */ /* 0x002fe2000bf26270 */
        /* <DEDUP_REMOVED lines=8> */
[----:B------:R-:W-:-:S04]  /*0a30*/  IADD3 R10, PT, PT, R9, -0x3500000, RZ ;  /* 0xfcb00000090a7810 */ /* 0x000fc80007ffe0ff */
[----:B------:R-:W-:Y:S02]  /*0a40*/  ISETP.GE.U32.AND P0, PT, R10, 0x7ca00000, PT ;  /* 0x7ca000000a00780c */ /* 0x000fe40003f06070 */
[----:B0-----:R-:W-:-:S08]  /*0a50*/  DMUL R12, R10, R10 ;  /* 0x0000000a0a0c7228 */ /* 0x001fd00000000000 */
[----:B------:R-:W-:-:S08]  /*0a60*/  DFMA R12, R8, -R12, 1 ;  /* 0x3ff00000080c742b */ /* 0x000fd0000000080c */
[----:B------:R-:W-:Y:S02]  /*0a70*/  DFMA R32, R12, R32, 0.5 ;  /* 0x3fe000000c20742b */ /* 0x000fe40000000020 */
[----:B------:R-:W-:-:S08]  /*0a80*/  DMUL R12, R10, R12 ;  /* 0x0000000c0a0c7228 */ /* 0x000fd00000000000 */
[----:B------:R-:W-:-:S08]  /*0a90*/  DFMA R32, R32, R12, R10 ;  /* 0x0000000c2020722b */ /* 0x000fd0000000000a */
[----:B------:R-:W-:Y:S02]  /*0aa0*/  DMUL R28, R8, R32 ;  /* 0x00000020081c7228 */ /* 0x000fe40000000000 */
[----:B------:R-:W-:Y:S02]  /*0ab0*/  VIADD R31, R33, 0xfff00000 ;  /* 0xfff00000211f7836 */ /* 0x000fe40000000000 */
[----:B------:R-:W-:-:S04]  /*0ac0*/  IMAD.MOV.U32 R30, RZ, RZ, R32 ;  /* 0x000000ffff1e7224 */ /* 0x000fc800078e0020 */
[----:B------:R-:W-:-:S08]  /*0ad0*/  DFMA R12, R28, -R28, R8 ;  /* 0x8000001c1c0c722b */ /* 0x000fd00000000008 */
[----:B------:R-:W-:Y:S01]  /*0ae0*/  DFMA R34, R12, R30, R28 ;  /* 0x0000001e0c22722b */ /* 0x000fe2000000001c */
[----:B------:R-:W-:Y:S10]  /*0af0*/  @!P0 BRA `(.L_x_256) ;  /* 0x0000000000188947 */ /* 0x000ff40003800000 */
[----:B------:R-:W-:Y:S01]  /*0b00*/  MOV R4, R32 ;  /* 0x0000002000047202 */ /* 0x000fe20000000f00 */
[----:B------:R-:W-:Y:S01]  /*0b10*/  IMAD.MOV.U32 R7, RZ, RZ, R9 ;  /* 0x000000ffff077224 */ /* 0x000fe200078e0009 */
[----:B------:R-:W-:Y:S01]  /*0b20*/  MOV R32, 0xb60 ;  /* 0x00000b6000207802 */ /* 0x000fe20000000f00 */
[----:B------:R-:W-:Y:S02]  /*0b30*/  IMAD.MOV.U32 R30, RZ, RZ, R12 ;  /* 0x000000ffff1e7224 */ /* 0x000fe400078e000c */
[----:B------:R-:W-:-:S07]  /*0b40*/  IMAD.MOV.U32 R11, RZ, RZ, R13 ;  /* 0x000000ffff0b7224 */ /* 0x000fce00078e000d */
[----:B------:R-:W-:Y:S05]  /*0b50*/  CALL.REL.NOINC `($__internal_2_$__cuda_sm20_dsqrt_rn_f64_mediumpath_v1) ;  /* 0x0000001400d47944 */ /* 0x000fea0003c00000 */
.L_x_256:
[----:B------:R-:W-:Y:S05]  /*0b60*/  BSYNC.RECONVERGENT B1 ;  /* 0x0000000000017941 */ /* 0x000fea0003800200 */
.L_x_255:
        /* <DEDUP_REMOVED lines=14> */
[----:B------:R-:W-:-:S08]  /*0c50*/  DFMA R12, R12, R28, R12 ;  /* 0x0000001c0c0c722b */ /* 0x000fd0000000000c */
[----:B------:R-:W-:-:S08]  /*0c60*/  DFMA R28, R12, -R34, 1 ;  /* 0x3ff000000c1c742b */ /* 0x000fd00000000822 */
[----:B------:R-:W-:Y:S02]  /*0c70*/  DFMA R28, R12, R28, R12 ;  /* 0x0000001c0c1c722b */ /* 0x000fe4000000000c */
[----:B--2---:R-:W-:-:S08]  /*0c80*/  DMUL R10, R10, -UR10 ;  /* 0x8000000a0a0a7c28 */ /* 0x004fd00008000000 */
[----:B---3--:R-:W-:-:S08]  /*0c90*/  DMUL R10, R10, R8 ;  /* 0x000000080a0a7228 */ /* 0x008fd00000000000 */
[----:B------:R-:W-:Y:S02]  /*0ca0*/  DMUL R8, R10, R28 ;  /* 0x0000001c0a087228 */ /* 0x000fe40000000000 */
[----:B------:R-:W-:-:S06]  /*0cb0*/  FSETP.GEU.AND P2, PT, |R11|, 6.5827683646048100446e-37, PT ;  /* 0x036000000b00780b */ /* 0x000fcc0003f4e200 */
[----:B------:R-:W-:-:S08]  /*0cc0*/  DFMA R12, R8, -R34, R10 ;  /* 0x80000022080c722b */ /* 0x000fd0000000000a */
[----:B------:R-:W-:-:S10]  /*0cd0*/  DFMA R8, R28, R12, R8 ;  /* 0x0000000c1c08722b */ /* 0x000fd40000000008 */
[----:B------:R-:W-:-:S05]  /*0ce0*/  FFMA R4, RZ, R35, R9 ;  /* 0x00000023ff047223 */ /* 0x000fca0000000009 */
[----:B------:R-:W-:-:S13]  /*0cf0*/  FSETP.GT.AND P0, PT, |R4|, 1.469367938527859385e-39, PT ;  /* 0x001000000400780b */ /* 0x000fda0003f04200 */
[----:B------:R-:W-:Y:S05]  /*0d00*/  @P0 BRA P2, `(.L_x_260) ;  /* 0x0000000000140947 */ /* 0x000fea0001000000 */
[----:B------:R-:W-:Y:S01]  /*0d10*/  IMAD.MOV.U32 R12, RZ, RZ, R10 ;  /* 0x000000ffff0c7224 */ /* 0x000fe200078e000a */
[----:B------:R-:W-:-:S07]  /*0d20*/  MOV R4, 0xd40 ;  /* 0x00000d4000047802 */ /* 0x000fce0000000f00 */
[----:B------:R-:W-:Y:S05]  /*0d30*/  CALL.REL.NOINC `($__internal_1_$__cuda_sm20_div_rn_f64_full) ;  /* 0x0000000c00e47944 */ /* 0x000fea0003c00000 */
[----:B------:R-:W-:Y:S01]  /*0d40*/  MOV R8, R36 ;  /* 0x0000002400087202 */ /* 0x000fe20000000f00 */
[----:B------:R-:W-:-:S07]  /*0d50*/  IMAD.MOV.U32 R9, RZ, RZ, R37 ;  /* 0x000000ffff097224 */ /* 0x000fce00078e0025 */
.L_x_260:
[----:B------:R-:W-:Y:S05]  /*0d60*/  BSYNC.RECONVERGENT B3 ;  /* 0x0000000000037941 */ /* 0x000fea0003800200 */
.L_x_259:
[----:B------:R-:W-:-:S07]  /*0d70*/  DADD R18, R18, R8 ;  /* 0x0000000012127229 */ /* 0x000fce0000000008 */
[----:B------:R0:W-:Y:S04]  /*0d80*/  STS.64 [R2], R18 ;  /* 0x0000001202007388 */ /* 0x0001e80000000a00 */
.L_x_258:
[----:B------:R-:W-:Y:S05]  /*0d90*/  BSYNC.RECONVERGENT B2 ;  /* 0x0000000000027941 */ /* 0x000fea0003800200 */
.L_x_257:
[----:B------:R-:W2:Y:S04]  /*0da0*/  LDG.E.64 R10, desc[UR8][R14.64+-0x48] ;  /* 0xffffb8080e0a7981 */ /* 0x000ea8000c1e1b00 */
[----:B------:R-:W3:Y:S04]  /*0db0*/  LDG.E.64 R8, desc[UR8][R14.64+-0x50] ;  /* 0xffffb0080e087981 */ /* 0x000ee8000c1e1b00 */
[----:B------:R-:W4:Y:S01]  /*0dc0*/  LDG.E.64 R12, desc[UR8][R14.64+-0x40] ;  /* 0xffffc0080e0c7981 */ /* 0x000f22000c1e1b00 */
[----:B------:R-:W-:Y:S01]  /*0dd0*/  IMAD.MOV.U32 R32, RZ, RZ, 0x0 ;  /* 0x00000000ff207424 */ /* 0x000fe200078e00ff */
[----:B------:R-:W-:Y:S01]  /*0de0*/  BSSY.RECONVERGENT B1, `(.L_x_261) ;  /* 0x000001d000017945 */ /* 0x000fe20003800200 */
[----:B------:R-:W-:Y:S01]  /*0df0*/  IMAD.MOV.U32 R33, RZ, RZ, 0x3fd80000 ;  /* 0x3fd80000ff217424 */ /* 0x000fe200078e00ff */
[----:B--2---:R-:W-:-:S02]  /*0e00*/  DADD R10, -R22, R10 ;  /* 0x00000000160a7229 */ /* 0x004fc4000000010a */
[----:B---3--:R-:W-:-:S06]  /*0e10*/  DADD R8, -R24, R8 ;  /* 0x0000000018087229 */ /* 0x008fcc0000000108 */
[----:B------:R-:W-:Y:S02]  /*0e20*/  DMUL R10, R10, R10 ;  /* 0x0000000a0a0a7228 */ /* 0x000fe40000000000 */
[----:B----4-:R-:W-:-:S06]  /*0e30*/  DADD R12, -R20, R12 ;  /* 0x00000000140c7229 */ /* 0x010fcc000000010c */
[----:B------:R-:W-:-:S08]  /*0e40*/  DFMA R10, R8, R8, R10 ;  /* 0x00000008080a722b */ /* 0x000fd0000000000a */
[----:B------:R-:W-:-:S08]  /*0e50*/  DFMA R8, R12, R12, R10 ;  /* 0x0000000c0c08722b */ /* 0x000fd0000000000a */
[----:B------:R-:W-:-:S06]  /*0e60*/  DADD R8, R8, 0.25 ;  /* 0x3fd0000008087429 */ /* 0x000fcc0000000000 */
[----:B------:R-:W1:Y:S04]  /*0e70*/  MUFU.RSQ64H R11, R9 ;  /* 0x00000009000b7308 */ /* 0x000e680000001c00 */
[----:B------:R-:W-:-:S05]  /*0e80*/  VIADD R10, R9, 0xfcb00000 ;  /* 0xfcb00000090a7836 */ /* 0x000fca0000000000 */
[----:B------:R-:W-:Y:S01]  /*0e90*/  ISETP.GE.U32.AND P0, PT, R10, 0x7ca00000, PT ;  /* 0x7ca000000a00780c */ /* 0x000fe20003f06070 */
[----:B-1----:R-:W-:-:S08]  /*0ea0*/  DMUL R12, R10, R10 ;  /* 0x0000000a0a0c7228 */ /* 0x002fd00000000000 */
[----:B------:R-:W-:-:S08]  /*0eb0*/  DFMA R12, R8, -R12, 1 ;  /* 0x3ff00000080c742b */ /* 0x000fd0000000080c */
[----:B------:R-:W-:Y:S02]  /*0ec0*/  DFMA R32, R12, R32, 0.5 ;  /* 0x3fe000000c20742b */ /* 0x000fe40000000020 */
[----:B------:R-:W-:-:S08]  /*0ed0*/  DMUL R12, R10, R12 ;  /* 0x0000000c0a0c7228 */ /* 0x000fd00000000000 */
[----:B------:R-:W-:-:S08]  /*0ee0*/  DFMA R32, R32, R12, R10 ;  /* 0x0000000c2020722b */ /* 0x000fd0000000000a */
[----:B------:R-:W-:Y:S02]  /*0ef0*/  DMUL R28, R8, R32 ;  /* 0x00000020081c7228 */ /* 0x000fe40000000000 */
[----:B------:R-:W-:Y:S01]  /*0f00*/  IADD3 R31, PT, PT, R33, -0x100000, RZ ;  /* 0xfff00000211f7810 */ /* 0x000fe20007ffe0ff */
[----:B------:R-:W-:-:S05]  /*0f10*/  IMAD.MOV.U32 R30, RZ, RZ, R32 ;  /* 0x000000ffff1e7224 */ /* 0x000fca00078e0020 */
[----:B------:R-:W-:-:S08]  /*0f20*/  DFMA R12, R28, -R28, R8 ;  /* 0x8000001c1c0c722b */ /* 0x000fd00000000008 */
[----:B------:R-:W-:Y:S01]  /*0f30*/  DFMA R34, R12, R30, R28 ;  /* 0x0000001e0c22722b */ /* 0x000fe2000000001c */
[----:B------:R-:W-:Y:S10]  /*0f40*/  @!P0 BRA `(.L_x_262) ;  /* 0x0000000000188947 */ /* 0x000ff40003800000 */
[----:B------:R-:W-:Y:S01]  /*0f50*/  IMAD.MOV.U32 R4, RZ, RZ, R32 ;  /* 0x000000ffff047224 */ /* 0x000fe200078e0020 */
[----:B------:R-:W-:Y:S01]  /*0f60*/  MOV R11, R13 ;  /* 0x0000000d000b7202 */ /* 0x000fe20000000f00 */
[----:B------:R-:W-:Y:S01]  /*0f70*/  IMAD.MOV.U32 R7, RZ, RZ, R9 ;  /* 0x000000ffff077224 */ /* 0x000fe200078e0009 */
[----:B------:R-:W-:Y:S01]  /*0f80*/  MOV R32, 0xfb0 ;  /* 0x00000fb000207802 */ /* 0x000fe20000000f00 */
[----:B------:R-:W-:-:S07]  /*0f90*/  IMAD.MOV.U32 R30, RZ, RZ, R12 ;  /* 0x000000ffff1e7224 */ /* 0x000fce00078e000c */
[----:B0-----:R-:W-:Y:S05]  /*0fa0*/  CALL.REL.NOINC `($__internal_2_$__cuda_sm20_dsqrt_rn_f64_mediumpath_v1) ;  /* 0x0000001000c07944 */ /* 0x001fea0003c00000 */
.L_x_262:
[----:B------:R-:W-:Y:S05]  /*0fb0*/  BSYNC.RECONVERGENT B1 ;  /* 0x0000000000017941 */ /* 0x000fea0003800200 */
.L_x_261:
[----:B------:R-:W-:Y:S01]  /*0fc0*/  UMOV UR10, 0x20000000 ;  /* 0x20000000000a7882 */ /* 0x000fe20000000000 */
[----:B------:R-:W-:Y:S01]  /*0fd0*/  UMOV UR11, 0x4202a05f ;  /* 0x4202a05f000b7882 */ /* 0x000fe20000000000 */
[----:B------:R-:W-:Y:S01]  /*0fe0*/  BSSY.RECONVERGENT B2, `(.L_x_263) ;  /* 0x0000020000027945 */ /* 0x000fe20003800200 */
[----:B------:R-:W-:-:S14]  /*0ff0*/  DSETP.GEU.AND P0, PT, R34, UR10, PT ;  /* 0x0000000a22007e2a */ /* 0x000fdc000bf0e000 */
[----:B------:R-:W-:Y:S05]  /*1000*/  @!P0 BRA `(.L_x_264) ;  /* 0x0000000000748947 */ /* 0x000fea0003800000 */
[----:B------:R-:W2:Y:S04]  /*1010*/  LDG.E.64 R10, desc[UR8][R26.64+0x8] ;  /* 0x000008081a0a7981 */ /* 0x000ea8000c1e1b00 */
[----:B------:R-:W3:Y:S01]  /*1020*/  LDG.E.64 R8, desc[UR8][R14.64+-0x60] ;  /* 0xffffa0080e087981 */ /* 0x000ee2000c1e1b00 */
[----:B------:R-:W1:Y:S01]  /*1030*/  MUFU.RCP64H R13, R35 ;  /* 0x00000023000d7308 */ /* 0x000e620000001800 */
[----:B------:R-:W-:Y:S01]  /*1040*/  IMAD.MOV.U32 R12, RZ, RZ, 0x1 ;  /* 0x00000001ff0c7424 */ /* 0x000fe200078e00ff */
[----:B------:R-:W-:Y:S01]  /*1050*/  UMOV UR10, 0xffed8acc ;  /* 0xffed8acc000a7882 */ /* 0x000fe20000000000 */
[----:B------:R-:W-:Y:S01]  /*1060*/  UMOV UR11, 0x3dd2589e ;  /* 0x3dd2589e000b7882 */ /* 0x000fe20000000000 */
[----:B------:R-:W-:Y:S03]  /*1070*/  BSSY.RECONVERGENT B3, `(.L_x_265) ;  /* 0x0000014000037945 */ /* 0x000fe60003800200 */
[----:B-1----:R-:W-:-:S08]  /*1080*/  DFMA R28, R12, -R34, 1 ;  /* 0x3ff000000c1c742b */ /* 0x002fd00000000822 */
        /* <DEDUP_REMOVED lines=15> */
[----:B0-----:R-:W-:Y:S05]  /*1180*/  CALL.REL.NOINC `($__internal_1_$__cuda_sm20_div_rn_f64_full) ;  /* 0x0000000800d07944 */ /* 0x001fea0003c00000 */
[----:B------:R-:W-:Y:S02]  /*1190*/  IMAD.MOV.U32 R8, RZ, RZ, R36 ;  /* 0x000000ffff087224 */ /* 0x000fe400078e0024 */
[----:B------:R-:W-:-:S07]  /*11a0*/  IMAD.MOV.U32 R9, RZ, RZ, R37 ;  /* 0x000000ffff097224 */ /* 0x000fce00078e0025 */
.L_x_266:
[----:B------:R-:W-:Y:S05]  /*11b0*/  BSYNC.RECONVERGENT B3 ;  /* 0x0000000000037941 */ /* 0x000fea0003800200 */
.L_x_265:
[----:B0-----:R-:W-:-:S07]  /*11c0*/  DADD R18, R18, R8 ;  /* 0x0000000012127229 */ /* 0x001fce0000000008 */
[----:B------:R1:W-:Y:S04]  /*11d0*/  STS.64 [R2], R18 ;  /* 0x0000001202007388 */ /* 0x0003e80000000a00 */
.L_x_264:
[----:B------:R-:W-:Y:S05]  /*11e0*/  BSYNC.RECONVERGENT B2 ;  /* 0x0000000000027941 */ /* 0x000fea0003800200 */
.L_x_263:
        /* <DEDUP_REMOVED lines=13> */
[----:B------:R-:W2:Y:S04]  /*12c0*/  MUFU.RSQ64H R11, R9 ;  /* 0x00000009000b7308 */ /* 0x000ea80000001c00 */
[----:B------:R-:W-:-:S04]  /*12d0*/  IADD3 R10, PT, PT, R9, -0x3500000, RZ ;  /* 0xfcb00000090a7810 */ /* 0x000fc80007ffe0ff */
[----:B------:R-:W-:Y:S02]  /*12e0*/  ISETP.GE.U32.AND P0, PT, R10, 0x7ca00000, PT ;  /* 0x7ca000000a00780c */ /* 0x000fe40003f06070 */
[----:B--2---:R-:W-:-:S08]  /*12f0*/  DMUL R12, R10, R10 ;  /* 0x0000000a0a0c7228 */ /* 0x004fd00000000000 */
        /* <DEDUP_REMOVED lines=15> */
[----:B01----:R-:W-:Y:S05]  /*13f0*/  CALL.REL.NOINC `($__internal_2_$__cuda_sm20_dsqrt_rn_f64_mediumpath_v1) ;  /* 0x0000000c00ac7944 */ /* 0x003fea0003c00000 */
.L_x_268:
[----:B------:R-:W-:Y:S05]  /*1400*/  BSYNC.RECONVERGENT B1 ;  /* 0x0000000000017941 */ /* 0x000fea0003800200 */
.L_x_267:
[----:B------:R-:W-:Y:S01]  /*1410*/  UMOV UR10, 0x20000000 ;  /* 0x20000000000a7882 */ /* 0x000fe20000000000 */
[----:B------:R-:W-:Y:S01]  /*1420*/  UMOV UR11, 0x4202a05f ;  /* 0x4202a05f000b7882 */ /* 0x000fe20000000000 */
[----:B------:R-:W-:Y:S01]  /*1430*/  BSSY.RECONVERGENT B2, `(.L_x_269) ;  /* 0x0000020000027945 */ /* 0x000fe20003800200 */
[----:B------:R-:W-:-:S14]  /*1440*/  DSETP.GEU.AND P0, PT, R34, UR10, PT ;  /* 0x0000000a22007e2a */ /* 0x000fdc000bf0e000 */
[----:B------:R-:W-:Y:S05]  /*1450*/  @!P0 BRA `(.L_x_270) ;  /* 0x0000000000748947 */ /* 0x000fea0003800000 */
[----:B------:R-:W2:Y:S04]  /*1460*/  LDG.E.64 R10, desc[UR8][R26.64+0x8] ;  /* 0x000008081a0a7981 */ /* 0x000ea8000c1e1b00 */
[----:B------:R-:W3:Y:S01]  /*1470*/  LDG.E.64 R8, desc[UR8][R14.64] ;  /* 0x000000080e087981 */ /* 0x000ee2000c1e1b00 */
[----:B------:R-:W4:Y:S01]  /*1480*/  MUFU.RCP64H R13, R35 ;  /* 0x00000023000d7308 */ /* 0x000f220000001800 */
[----:B------:R-:W-:Y:S01]  /*1490*/  IMAD.MOV.U32 R12, RZ, RZ, 0x1 ;  /* 0x00000001ff0c7424 */ /* 0x000fe200078e00ff */
[----:B------:R-:W-:Y:S01]  /*14a0*/  UMOV UR10, 0xffed8acc ;  /* 0xffed8acc000a7882 */ /* 0x000fe20000000000 */
[----:B------:R-:W-:Y:S01]  /*14b0*/  UMOV UR11, 0x3dd2589e ;  /* 0x3dd2589e000b7882 */ /* 0x000fe20000000000 */
[----:B------:R-:W-:Y:S03]  /*14c0*/  BSSY.RECONVERGENT B3, `(.L_x_271) ;  /* 0x0000014000037945 */ /* 0x000fe60003800200 */
[----:B----4-:R-:W-:-:S08]  /*14d0*/  DFMA R28, R12, -R34, 1 ;  /* 0x3ff000000c1c742b */ /* 0x010fd00000000822 */
        /* <DEDUP_REMOVED lines=13> */
[----:B------:R-:W-:Y:S02]  /*15b0*/  MOV R12, R10 ;  /* 0x0000000a000c7202 */ /* 0x000fe40000000f00 */
[----:B------:R-:W-:-:S07]  /*15c0*/  MOV R4, 0x15e0 ;  /* 0x000015e000047802 */ /* 0x000fce0000000f00 */
[----:B01----:R-:W-:Y:S05]  /*15d0*/  CALL.REL.NOINC `($__internal_1_$__cuda_sm20_div_rn_f64_full) ;  /* 0x0000000400bc7944 */ /* 0x003fea0003c00000 */
[----:B------:R-:W-:Y:S02]  /*15e0*/  IMAD.MOV.U32 R8, RZ, RZ, R36 ;  /* 0x000000ffff087224 */ /* 0x000fe400078e0024 */
[----:B------:R-:W-:-:S07]  /*15f0*/  IMAD.MOV.U32 R9, RZ, RZ, R37 ;  /* 0x000000ffff097224 */ /* 0x000fce00078e0025 */
.L_x_272:
[----:B------:R-:W-:Y:S05]  /*1600*/  BSYNC.RECONVERGENT B3 ;  /* 0x0000000000037941 */ /* 0x000fea0003800200 */
.L_x_271:
[----:B01----:R-:W-:-:S07]  /*1610*/  DADD R18, R18, R8 ;  /* 0x0000000012127229 */ /* 0x003fce0000000008 */
[----:B------:R2:W-:Y:S04]  /*1620*/  STS.64 [R2], R18 ;  /* 0x0000001202007388 */ /* 0x0005e80000000a00 */
.L_x_270:
[----:B------:R-:W-:Y:S05]  /*1630*/  BSYNC.RECONVERGENT B2 ;  /* 0x0000000000027941 */ /* 0x000fea0003800200 */
.L_x_269:
[----:B------:R-:W3:Y:S04]  /*1640*/  LDG.E.64 R10, desc[UR8][R14.64+0x78] ;  /* 0x000078080e0a7981 */ /* 0x000ee8000c1e1b00 */
[----:B------:R-:W4:Y:S04]  /*1650*/  LDG.E.64 R8, desc[UR8][R14.64+0x70] ;  /* 0x000070080e087981 */ /* 0x000f28000c1e1b00 */
[----:B------:R-:W5:Y:S01]  /*1660*/  LDG.E.64 R12, desc[UR8][R14.64+0x80] ;  /* 0x000080080e0c7981 */ /* 0x000f62000c1e1b00 */
[----:B------:R-:W-:Y:S01]  /*1670*/  IMAD.MOV.U32 R32, RZ, RZ, 0x0 ;  /* 0x00000000ff207424 */ /* 0x000fe200078e00ff */
[----:B------:R-:W-:Y:S01]  /*1680*/  MOV R33, 0x3fd80000 ;  /* 0x3fd8000000217802 */ /* 0x000fe20000000f00 */
[----:B------:R-:W-:Y:S01]  /*1690*/  BSSY.RECONVERGENT B1, `(.L_x_273) ;  /* 0x000001c000017945 */ /* 0x000fe20003800200 */
[----:B---3--:R-:W-:-:S02]  /*16a0*/  DADD R10, -R22, R10 ;  /* 0x00000000160a7229 */ /* 0x008fc4000000010a */
[----:B----4-:R-:W-:-:S06]  /*16b0*/  DADD R8, -R24, R8 ;  /* 0x0000000018087229 */ /* 0x010fcc0000000108 */
[----:B------:R-:W-:Y:S02]  /*16c0*/  DMUL R10, R10, R10 ;  /* 0x0000000a0a0a7228 */ /* 0x000fe40000000000 */
[----:B-----5:R-:W-:-:S06]  /*16d0*/  DADD R12, -R20, R12 ;  /* 0x00000000140c7229 */ /* 0x020fcc000000010c */
[----:B------:R-:W-:-:S08]  /*16e0*/  DFMA R10, R8, R8, R10 ;  /* 0x00000008080a722b */ /* 0x000fd0000000000a */
[----:B------:R-:W-:-:S08]  /*16f0*/  DFMA R8, R12, R12, R10 ;  /* 0x0000000c0c08722b */ /* 0x000fd0000000000a */
[----:B------:R-:W-:-:S06]  /*1700*/  DADD R8, R8, 0.25 ;  /* 0x3fd0000008087429 */ /* 0x000fcc0000000000 */
[----:B------:R-:W3:Y:S04]  /*1710*/  MUFU.RSQ64H R11, R9 ;  /* 0x00000009000b7308 */ /* 0x000ee80000001c00 */
[----:B------:R-:W-:-:S05]  /*1720*/  VIADD R10, R9, 0xfcb00000 ;  /* 0xfcb00000090a7836 */ /* 0x000fca0000000000 */
[----:B------:R-:W-:Y:S01]  /*1730*/  ISETP.GE.U32.AND P0, PT, R10, 0x7ca00000, PT ;  /* 0x7ca000000a00780c */ /* 0x000fe20003f06070 */
[----:B---3--:R-:W-:-:S08]  /*1740*/  DMUL R12, R10, R10 ;  /* 0x0000000a0a0c7228 */ /* 0x008fd00000000000 */
        /* <DEDUP_REMOVED lines=15> */
[----:B012---:R-:W-:Y:S05]  /*1840*/  CALL.REL.NOINC `($__internal_2_$__cuda_sm20_dsqrt_rn_f64_mediumpath_v1) ;  /* 0x0000000800987944 */ /* 0x007fea0003c00000 */
.L_x_274:
[----:B------:R-:W-:Y:S05]  /*1850*/  BSYNC.RECONVERGENT B1 ;  /* 0x0000000000017941 */ /* 0x000fea0003800200 */
.L_x_273:
[----:B------:R-:W-:Y:S01]  /*1860*/  UMOV UR10, 0x20000000 ;  /* 0x20000000000a7882 */ /* 0x000fe20000000000 */
[----:B------:R-:W-:Y:S01]  /*1870*/  UMOV UR11, 0x4202a05f ;  /* 0x4202a05f000b7882 */ /* 0x000fe20000000000 */
[----:B------:R-:W-:Y:S01]  /*1880*/  BSSY.RECONVERGENT B2, `(.L_x_275) ;  /* 0x0000020000027945 */ /* 0x000fe20003800200 */
[----:B------:R-:W-:-:S14]  /*1890*/  DSETP.GEU.AND P0, PT, R34, UR10, PT ;  /* 0x0000000a22007e2a */ /* 0x000fdc000bf0e000 */
[----:B------:R-:W-:Y:S05]  /*18a0*/  @!P0 BRA `(.L_x_276) ;  /* 0x0000000000748947 */ /* 0x000fea0003800000 */
[----:B------:R-:W3:Y:S04]  /*18b0*/  LDG.E.64 R8, desc[UR8][R26.64+0x8] ;  /* 0x000008081a087981 */ /* 0x000ee8000c1e1b00 */
[----:B------:R-:W4:Y:S01]  /*18c0*/  LDG.E.64 R14, desc[UR8][R14.64+0x60] ;  /* 0x000060080e0e7981 */ /* 0x000f22000c1e1b00 */
[----:B------:R-:W5:Y:S01]  /*18d0*/  MUFU.RCP64H R11, R35 ;  /* 0x00000023000b7308 */ /* 0x000f620000001800 */
[----:B------:R-:W-:Y:S01]  /*18e0*/  IMAD.MOV.U32 R10, RZ, RZ, 0x1 ;  /* 0x00000001ff0a7424 */ /* 0x000fe200078e00ff */
[----:B------:R-:W-:Y:S01]  /*18f0*/  UMOV UR10, 0xffed8acc ;  /* 0xffed8acc000a7882 */ /* 0x000fe20000000000 */
[----:B------:R-:W-:Y:S01]  /*1900*/  UMOV UR11, 0x3dd2589e ;  /* 0x3dd2589e000b7882 */ /* 0x000fe20000000000 */
[----:B------:R-:W-:Y:S03]  /*1910*/  BSSY.RECONVERGENT B3, `(.L_x_277) ;  /* 0x0000014000037945 */ /* 0x000fe60003800200 */
[----:B-----5:R-:W-:-:S08]  /*1920*/  DFMA R12, R10, -R34, 1 ;  /* 0x3ff000000a0c742b */ /* 0x020fd00000000822 */
[----:B------:R-:W-:-:S08]  /*1930*/  DFMA R12, R12, R12, R12 ;  /* 0x0000000c0c0c722b */ /* 0x000fd0000000000c */
[----:B------:R-:W-:-:S08]  /*1940*/  DFMA R10, R10, R12, R10 ;  /* 0x0000000c0a0a722b */ /* 0x000fd0000000000a */
[----:B------:R-:W-:-:S08]  /*1950*/  DFMA R28, R10, -R34, 1 ;  /* 0x3ff000000a1c742b */ /* 0x000fd00000000822 */
[----:B------:R-:W-:Y:S02]  /*1960*/  DFMA R28, R10, R28, R10 ;  /* 0x0000001c0a1c722b */ /* 0x000fe4000000000a */
[----:B---3--:R-:W-:-:S08]  /*1970*/  DMUL R8, R8, -UR10 ;  /* 0x8000000a08087c28 */ /* 0x008fd00008000000 */
[----:B----4-:R-:W-:-:S08]  /*1980*/  DMUL R12, R8, R14 ;  /* 0x0000000e080c7228 */ /* 0x010fd00000000000 */
        /* <DEDUP_REMOVED lines=9> */
[----:B012---:R-:W-:Y:S05]  /*1a20*/  CALL.REL.NOINC `($__internal_1_$__cuda_sm20_div_rn_f64_full) ;  /* 0x0000000000a87944 */ /* 0x007fea0003c00000 */
[----:B------:R-:W-:Y:S01]  /*1a30*/  IMAD.MOV.U32 R8, RZ, RZ, R36 ;  /* 0x000000ffff087224 */ /* 0x000fe200078e0024 */
[----:B------:R-:W-:-:S07]  /*1a40*/  MOV R9, R37 ;  /* 0x0000002500097202 */ /* 0x000fce0000000f00 */
.L_x_278:
[----:B------:R-:W-:Y:S05]  /*1a50*/  BSYNC.RECONVERGENT B3 ;  /* 0x0000000000037941 */ /* 0x000fea0003800200 */
.L_x_277:
[----:B012---:R-:W-:-:S07]  /*1a60*/  DADD R18, R18, R8 ;  /* 0x0000000012127229 */ /* 0x007fce0000000008 */
[----:B------:R3:W-:Y:S04]  /*1a70*/  STS.64 [R2], R18 ;  /* 0x0000001202007388 */ /* 0x0007e80000000a00 */
.L_x_276:
[----:B------:R-:W-:Y:S05]  /*1a80*/  BSYNC.RECONVERGENT B2 ;  /* 0x0000000000027941 */ /* 0x000fea0003800200 */
.L_x_275:
[----:B------:R-:W-:Y:S05]  /*1a90*/  @!P1 BRA `(.L_x_279) ;  /* 0xffffffec009c9947 */ /* 0x000fea000383ffff */
.L_x_242:
[----:B------:R-:W-:Y:S05]  /*1aa0*/  BSYNC.RECONVERGENT B0 ;  /* 0x0000000000007941 */ /* 0x000fea0003800200 */
.L_x_241:
[----:B------:R-:W-:Y:S01]  /*1ab0*/  BAR.SYNC.DEFER_BLOCKING 0x0 ;  /* 0x0000000000007b1d */ /* 0x000fe20000010000 */
[----:B------:R-:W-:-:S13]  /*1ac0*/  ISETP.GE.U32.AND P0, PT, R5, 0x2, PT ;  /* 0x000000020500780c */ /* 0x000fda0003f06070 */
[----:B------:R-:W-:Y:S05]  /*1ad0*/  @!P0 BRA `(.L_x_280) ;  /* 0x00000000004c8947 */ /* 0x000fea0003800000 */
.L_x_283:
[----:B------:R-:W-:Y:S01]  /*1ae0*/  SHF.R.U32.HI R13, RZ, 0x1, R5 ;  /* 0x00000001ff0d7819 */ /* 0x000fe20000011605 */
[----:B------:R-:W-:Y:S03]  /*1af0*/  BSSY.RECONVERGENT B0, `(.L_x_281) ;  /* 0x000000d000007945 */ /* 0x000fe60003800200 */
[----:B------:R-:W-:-:S13]  /*1b00*/  ISETP.GE.U32.AND P0, PT, R3, R13, PT ;  /* 0x0000000d0300720c */ /* 0x000fda0003f06070 */
[----:B----4-:R-:W-:Y:S05]  /*1b10*/  @P0 BRA `(.L_x_282) ;  /* 0x0000000000280947 */ /* 0x010fea0003800000 */
[C---:B------:R-:W-:Y:S01]  /*1b20*/  IMAD R4, R13.reuse, 0x8, R2 ;  /* 0x000000080d047824 */ /* 0x040fe200078e0202 */
[----:B0-----:R-:W-:Y:S01]  /*1b30*/  LDS.64 R8, [R2] ;  /* 0x0000000002087984 */ /* 0x001fe20000000a00 */
[----:B------:R-:W-:-:S03]  /*1b40*/  IMAD R12, R13, 0x8, R0 ;  /* 0x000000080d0c7824 */ /* 0x000fc600078e0200 */
[----:B------:R-:W0:Y:S02]  /*1b50*/  LDS.64 R6, [R4] ;  /* 0x0000000004067984 */ /* 0x000e240000000a00 */
[----:B0-----:R-:W-:-:S07]  /*1b60*/  DADD R6, R6, R8 ;  /* 0x0000000006067229 */ /* 0x001fce0000000008 */
[----:B------:R-:W-:Y:S04]  /*1b70*/  STS.64 [R2], R6 ;  /* 0x0000000602007388 */ /* 0x000fe80000000a00 */
[----:B------:R-:W-:Y:S04]  /*1b80*/  LDS.64 R8, [R12] ;  /* 0x000000000c087984 */ /* 0x000fe80000000a00 */
[----:B------:R-:W0:Y:S02]  /*1b90*/  LDS.64 R10, [R0] ;  /* 0x00000000000a7984 */ /* 0x000e240000000a00 */
[----:B0-----:R-:W-:-:S07]  /*1ba0*/  DADD R8, R8, R10 ;  /* 0x0000000008087229 */ /* 0x001fce000000000a */
[----:B------:R4:W-:Y:S04]  /*1bb0*/  STS.64 [R0], R8 ;  /* 0x0000000800007388 */ /* 0x0009e80000000a00 */
.L_x_282:
[----:B------:R-:W-:Y:S05]  /*1bc0*/  BSYNC.RECONVERGENT B0 ;  /* 0x0000000000007941 */ /* 0x000fea0003800200 */
.L_x_281:
[----:B------:R-:W-:Y:S01]  /*1bd0*/  BAR.SYNC.DEFER_BLOCKING 0x0 ;  /* 0x0000000000007b1d */ /* 0x000fe20000010000 */
[----:B------:R-:W-:Y:S01]  /*1be0*/  ISETP.GT.U32.AND P0, PT, R5, 0x3, PT ;  /* 0x000000030500780c */ /* 0x000fe20003f04070 */
[----:B------:R-:W-:-:S12]  /*1bf0*/  IMAD.MOV.U32 R5, RZ, RZ, R13 ;  /* 0x000000ffff057224 */ /* 0x000fd800078e000d */
[----:B------:R-:W-:Y:S05]  /*1c00*/  @P0 BRA `(.L_x_283) ;  /* 0xfffffffc00b40947 */ /* 0x000fea000383ffff */
.L_x_280:
[----:B------:R-:W-:-:S13]  /*1c10*/  ISETP.NE.AND P0, PT, R3, RZ, PT ;  /* 0x000000ff0300720c */ /* 0x000fda0003f05270 */
[----:B------:R-:W-:Y:S05]  /*1c20*/  @P0 EXIT ;  /* 0x000000000000094d */ /* 0x000fea0003800000 */
[----:B------:R-:W1:Y:S01]  /*1c30*/  S2UR UR5, SR_CgaCtaId ;  /* 0x00000000000579c3 */ /* 0x000e620000008800 */
[----:B------:R-:W-:Y:S01]  /*1c40*/  UMOV UR4, 0x400 ;  /* 0x0000040000047882 */ /* 0x000fe20000000000 */
[----:B------:R-:W-:Y:S06]  /*1c50*/  LDS.64 R6, [UR7] ;  /* 0x00000007ff067984 */ /* 0x000fec0008000a00 */
[----:B------:R-:W2:Y:S08]  /*1c60*/  LDC.64 R4, c[0x0][0x390] ;  /* 0x0000e400ff047b82 */ /* 0x000eb00000000a00 */
[----:B0---4-:R-:W0:Y:S01]  /*1c70*/  LDC.64 R8, c[0x0][0x398] ;  /* 0x0000e600ff087b82 */ /* 0x011e220000000a00 */
[----:B-1----:R-:W-:-:S09]  /*1c80*/  ULEA UR4, UR5, UR4, 0x18 ;  /* 0x0000000405047291 */ /* 0x002fd2000f8ec0ff */
[----:B--23--:R-:W1:Y:S04]  /*1c90*/  LDS.64 R2, [UR4] ;  /* 0x00000004ff027984 */ /* 0x00ce680008000a00 */
[----:B-1----:R-:W-:Y:S04]  /*1ca0*/  REDG.E.ADD.F64.RN.STRONG.GPU desc[UR8][R4.64], R2 ;  /* 0x00000002040079a6 */ /* 0x002fe8000c12ff08 */
[----:B0-----:R-:W-:Y:S01]  /*1cb0*/  REDG.E.ADD.F64.RN.STRONG.GPU desc[UR8][R8.64], R6 ;  /* 0x00000006080079a6 */ /* 0x001fe2000c12ff08 */
[----:B------:R-:W-:Y:S05]  /*1cc0*/  EXIT ;  /* 0x000000000000794d */ /* 0x000fea0003800000 */
        .weak           $__internal_1_$__cuda_sm20_div_rn_f64_full
        .type           $__internal_1_$__cuda_sm20_div_rn_f64_full,@function
        .size           $__internal_1_$__cuda_sm20_div_rn_f64_full,($__internal_2_$__cuda_sm20_dsqrt_rn_f64_mediumpath_v1 - $__internal_1_$__cuda_sm20_div_rn_f64_full)
$__internal_1_$__cuda_sm20_div_rn_f64_full:
[----:B------:R-:W-:Y:S01]  /*1cd0*/  IMAD.MOV.U32 R13, RZ, RZ, R11 ;  /* 0x000000ffff0d7224 */ /* 0x000fe200078e000b */
[C---:B------:R-:W-:Y:S01]  /*1ce0*/  FSETP.GEU.AND P0, PT, |R35|.reuse, 1.469367938527859385e-39, PT ;  /* 0x001000002300780b */ /* 0x040fe20003f0e200 */
[----:B------:R-:W-:Y:S01]  /*1cf0*/  IMAD.MOV.U32 R9, RZ, RZ, R35 ;  /* 0x000000ffff097224 */ /* 0x000fe200078e0023 */
[----:B------:R-:W-:Y:S01]  /*1d00*/  LOP3.LUT R10, R35, 0x800fffff, RZ, 0xc0, !PT ;  /* 0x800fffff230a7812 */ /* 0x000fe200078ec0ff */
[----:B------:R-:W-:Y:S01]  /*1d10*/  IMAD.MOV.U32 R32, RZ, RZ, 0x1ca00000 ;  /* 0x1ca00000ff207424 */ /* 0x000fe200078e00ff */
[C---:B------:R-:W-:Y:S01]  /*1d20*/  FSETP.GEU.AND P3, PT, |R13|.reuse, 1.469367938527859385e-39, PT ;  /* 0x001000000d00780b */ /* 0x040fe20003f6e200 */
[----:B------:R-:W-:Y:S01]  /*1d30*/  IMAD.MOV.U32 R36, RZ, RZ, 0x1 ;  /* 0x00000001ff247424 */ /* 0x000fe200078e00ff */
[----:B------:R-:W-:Y:S01]  /*1d40*/  MOV R8, R34 ;  /* 0x0000002200087202 */ /* 0x000fe20000000f00 */
[----:B------:R-:W-:Y:S01]  /*1d50*/  BSSY.RECONVERGENT B1, `(.L_x_284) ;  /* 0x0000052000017945 */ /* 0x000fe20003800200 */
[----:B------:R-:W-:Y:S01]  /*1d60*/  LOP3.LUT R11, R10, 0x3ff00000, RZ, 0xfc, !PT ;  /* 0x3ff000000a0b7812 */ /* 0x000fe200078efcff */
[----:B------:R-:W-:Y:S01]  /*1d70*/  IMAD.MOV.U32 R10, RZ, RZ, R34 ;  /* 0x000000ffff0a7224 */ /* 0x000fe200078e0022 */
[----:B------:R-:W-:-:S02]  /*1d80*/  LOP3.LUT R7, R13, 0x7ff00000, RZ, 0xc0, !PT ;  /* 0x7ff000000d077812 */ /* 0x000fc400078ec0ff */
[----:B------:R-:W-:Y:S01]  /*1d90*/  LOP3.LUT R34, R35, 0x7ff00000, RZ, 0xc0, !PT ;  /* 0x7ff0000023227812 */ /* 0x000fe200078ec0ff */
[----:B------:R-:W-:Y:S02]  /*1da0*/  @!P0 DMUL R10, R8, 8.98846567431157953865e+307 ;  /* 0x7fe00000080a8828 */ /* 0x000fe40000000000 */
[----:B------:R-:W-:Y:S01]  /*1db0*/  IMAD.MOV.U32 R33, RZ, RZ, R7 ;  /* 0x000000ffff217224 */ /* 0x000fe200078e0007 */
[----:B------:R-:W-:Y:S02]  /*1dc0*/  ISETP.GE.U32.AND P2, PT, R7, R34, PT ;  /* 0x000000220700720c */ /* 0x000fe40003f46070 */
[----:B------:R-:W-:Y:S01]  /*1dd0*/  @!P3 LOP3.LUT R28, R9, 0x7ff00000, RZ, 0xc0, !PT ;  /* 0x7ff00000091cb812 */ /* 0x000fe200078ec0ff */
[----:B------:R-:W0:Y:S01]  /*1de0*/  MUFU.RCP64H R37, R11 ;  /* 0x0000000b00257308 */ /* 0x000e220000001800 */
[----:B------:R-:W-:Y:S02]  /*1df0*/  SEL R29, R32, 0x63400000, !P2 ;  /* 0x63400000201d7807 */ /* 0x000fe40005000000 */
[----:B------:R-:W-:Y:S01]  /*1e00*/  @!P3 ISETP.GE.U32.AND P4, PT, R7, R28, PT ;  /* 0x0000001c0700b20c */ /* 0x000fe20003f86070 */
[----:B------:R-:W-:Y:S01]  /*1e10*/  IMAD.MOV.U32 R28, RZ, RZ, R12 ;  /* 0x000000ffff1c7224 */ /* 0x000fe200078e000c */
[----:B------:R-:W-:-:S02]  /*1e20*/  LOP3.LUT R29, R29, 0x800fffff, R13, 0xf8, !PT ;  /* 0x800fffff1d1d7812 */ /* 0x000fc400078ef80d */
[----:B------:R-:W-:Y:S02]  /*1e30*/  @!P3 SEL R31, R32, 0x63400000, !P4 ;  /* 0x63400000201fb807 */ /* 0x000fe40006000000 */
[----:B------:R-:W-:Y:S02]  /*1e40*/  @!P0 LOP3.LUT R34, R11, 0x7ff00000, RZ, 0xc0, !PT ;  /* 0x7ff000000b228812 */ /* 0x000fe400078ec0ff */
[----:B------:R-:W-:-:S04]  /*1e50*/  @!P3 LOP3.LUT R30, R31, 0x80000000, R13, 0xf8, !PT ;  /* 0x800000001f1eb812 */ /* 0x000fc800078ef80d */
[----:B------:R-:W-:Y:S02]  /*1e60*/  @!P3 LOP3.LUT R31, R30, 0x100000, RZ, 0xfc, !PT ;  /* 0x001000001e1fb812 */ /* 0x000fe400078efcff */
[----:B------:R-:W-:-:S06]  /*1e70*/  @!P3 MOV R30, RZ ;  /* 0x000000ff001eb202 */ /* 0x000fcc0000000f00 */
[----:B------:R-:W-:Y:S02]  /*1e80*/  @!P3 DFMA R28, R28, 2, -R30 ;  /* 0x400000001c1cb82b */ /* 0x000fe4000000081e */
[----:B0-----:R-:W-:-:S08]  /*1e90*/  DFMA R30, R36, -R10, 1 ;  /* 0x3ff00000241e742b */ /* 0x001fd0000000080a */
[----:B------:R-:W-:Y:S01]  /*1ea0*/  DFMA R30, R30, R30, R30 ;  /* 0x0000001e1e1e722b */ /* 0x000fe2000000001e */
[----:B------:R-:W-:-:S05]  /*1eb0*/  @!P3 LOP3.LUT R33, R29, 0x7ff00000, RZ, 0xc0, !PT ;  /* 0x7ff000001d21b812 */ /* 0x000fca00078ec0ff */
[----:B------:R-:W-:Y:S02]  /*1ec0*/  VIADD R35, R33, 0xffffffff ;  /* 0xffffffff21237836 */ /* 0x000fe40000000000 */
[----:B------:R-:W-:-:S03]  /*1ed0*/  DFMA R30, R36, R30, R36 ;  /* 0x0000001e241e722b */ /* 0x000fc60000000024 */
[----:B------:R-:W-:Y:S01]  /*1ee0*/  ISETP.GT.U32.AND P0, PT, R35, 0x7feffffe, PT ;  /* 0x7feffffe2300780c */ /* 0x000fe20003f04070 */
[----:B------:R-:W-:-:S04]  /*1ef0*/  VIADD R35, R34, 0xffffffff ;  /* 0xffffffff22237836 */ /* 0x000fc80000000000 */
[----:B------:R-:W-:Y:S01]  /*1f00*/  DFMA R38, R30, -R10, 1 ;  /* 0x3ff000001e26742b */ /* 0x000fe2000000080a */
[----:B------:R-:W-:-:S07]  /*1f10*/  ISETP.GT.U32.OR P0, PT, R35, 0x7feffffe, P0 ;  /* 0x7feffffe2300780c */ /* 0x000fce0000704470 */
[----:B------:R-:W-:-:S08]  /*1f20*/  DFMA R38, R30, R38, R30 ;  /* 0x000000261e26722b */ /* 0x000fd0000000001e */
[----:B------:R-:W-:-:S08]  /*1f30*/  DMUL R36, R38, R28 ;  /* 0x0000001c26247228 */ /* 0x000fd00000000000 */
[----:B------:R-:W-:-:S08]  /*1f40*/  DFMA R30, R36, -R10, R28 ;  /* 0x8000000a241e722b */ /* 0x000fd0000000001c */
[----:B------:R-:W-:Y:S01]  /*1f50*/  DFMA R30, R38, R30, R36 ;  /* 0x0000001e261e722b */ /* 0x000fe20000000024 */
[----:B------:R-:W-:Y:S10]  /*1f60*/  @P0 BRA `(.L_x_285) ;  /* 0x00000000006c0947 */ /* 0x000ff40003800000 */
[----:B------:R-:W-:-:S04]  /*1f70*/  LOP3.LUT R34, R9, 0x7ff00000, RZ, 0xc0, !PT ;  /* 0x7ff0000009227812 */ /* 0x000fc800078ec0ff */
[CC--:B------:R-:W-:Y:S02]  /*1f80*/  VIADDMNMX R12, R7.reuse, -R34.reuse, 0xb9600000, !PT ;  /* 0xb9600000070c7446 */ /* 0x0c0fe40007800922 */
[----:B------:R-:W-:Y:S02]  /*1f90*/  ISETP.GE.U32.AND P0, PT, R7, R34, PT ;  /* 0x000000220700720c */ /* 0x000fe40003f06070 */
[----:B------:R-:W-:Y:S01]  /*1fa0*/  VIMNMX R7, PT, PT, R12, 0x46a00000, PT ;  /* 0x46a000000c077848 */ /* 0x000fe20003fe0100 */
[----:B------:R-:W-:Y:S01]  /*1fb0*/  IMAD.MOV.U32 R12, RZ, RZ, RZ ;  /* 0x000000ffff0c7224 */ /* 0x000fe200078e00ff */
[----:B------:R-:W-:-:S04]  /*1fc0*/  SEL R32, R32, 0x63400000, !P0 ;  /* 0x6340000020207807 */ /* 0x000fc80004000000 */
[----:B------:R-:W-:-:S05]  /*1fd0*/  IADD3 R7, PT, PT, -R32, R7, RZ ;  /* 0x0000000720077210 */ /* 0x000fca0007ffe1ff */
[----:B------:R-:W-:-:S06]  /*1fe0*/  VIADD R13, R7, 0x7fe00000 ;  /* 0x7fe00000070d7836 */ /* 0x000fcc0000000000 */
[----:B------:R-:W-:-:S10]  /*1ff0*/  DMUL R36, R30, R12 ;  /* 0x0000000c1e247228 */ /* 0x000fd40000000000 */
[----:B------:R-:W-:-:S13]  /*2000*/  FSETP.GTU.AND P0, PT, |R37|, 1.469367938527859385e-39, PT ;  /* 0x001000002500780b */ /* 0x000fda0003f0c200 */
[----:B------:R-:W-:Y:S05]  /*2010*/  @P0 BRA `(.L_x_286) ;  /* 0x0000000000940947 */ /* 0x000fea0003800000 */
[----:B------:R-:W-:Y:S01]  /*2020*/  DFMA R10, R30, -R10, R28 ;  /* 0x8000000a1e0a722b */ /* 0x000fe2000000001c */
[----:B------:R-:W-:-:S09]  /*2030*/  IMAD.MOV.U32 R12, RZ, RZ, RZ ;  /* 0x000000ffff0c7224 */ /* 0x000fd200078e00ff */
[C---:B------:R-:W-:Y:S02]  /*2040*/  FSETP.NEU.AND P0, PT, R11.reuse, RZ, PT ;  /* 0x000000ff0b00720b */ /* 0x040fe40003f0d000 */
[----:B------:R-:W-:-:S04]  /*2050*/  LOP3.LUT R29, R11, 0x80000000, R9, 0x48, !PT ;  /* 0x800000000b1d7812 */ /* 0x000fc800078e4809 */
[----:B------:R-:W-:-:S07]  /*2060*/  LOP3.LUT R13, R29, R13, RZ, 0xfc, !PT ;  /* 0x0000000d1d0d7212 */ /* 0x000fce00078efcff */
[----:B------:R-:W-:Y:S05]  /*2070*/  @!P0 BRA `(.L_x_286) ;  /* 0x00000000007c8947 */ /* 0x000fea0003800000 */
[----:B------:R-:W-:Y:S01]  /*2080*/  IMAD.MOV R9, RZ, RZ, -R7 ;  /* 0x000000ffff097224 */ /* 0x000fe200078e0a07 */
[----:B------:R-:W-:Y:S01]  /*2090*/  MOV R8, RZ ;  /* 0x000000ff00087202 */ /* 0x000fe20000000f00 */
[----:B------:R-:W-:Y:S01]  /*20a0*/  DMUL.RP R12, R30, R12 ;  /* 0x0000000c1e0c7228 */ /* 0x000fe20000008000 */
[----:B------:R-:W-:-:S04]  /*20b0*/  IADD3 R7, PT, PT, -R7, -0x43300000, RZ ;  /* 0xbcd0000007077810 */ /* 0x000fc80007ffe1ff */
[----:B------:R-:W-:-:S05]  /*20c0*/  DFMA R8, R36, -R8, R30 ;  /* 0x800000082408722b */ /* 0x000fca000000001e */
[----:B------:R-:W-:-:S05]  /*20d0*/  LOP3.LUT R29, R13, R29, RZ, 0x3c, !PT ;  /* 0x0000001d0d1d7212 */ /* 0x000fca00078e3cff */
[----:B------:R-:W-:-:S04]  /*20e0*/  FSETP.NEU.AND P0, PT, |R9|, R7, PT ;  /* 0x000000070900720b */ /* 0x000fc80003f0d200 */
[----:B------:R-:W-:Y:S02]  /*20f0*/  FSEL R36, R12, R36, !P0 ;  /* 0x000000240c247208 */ /* 0x000fe40004000000 */
[----:B------:R-:W-:Y:S01]  /*2100*/  FSEL R37, R29, R37, !P0 ;  /* 0x000000251d257208 */ /* 0x000fe20004000000 */
[----:B------:R-:W-:Y:S06]  /*2110*/  BRA `(.L_x_286) ;  /* 0x0000000000547947 */ /* 0x000fec0003800000 */
.L_x_285:
[----:B------:R-:W-:-:S14]  /*2120*/  DSETP.NAN.AND P0, PT, R12, R12, PT ;  /* 0x0000000c0c00722a */ /* 0x000fdc0003f08000 */
[----:B------:R-:W-:Y:S05]  /*2130*/  @P0 BRA `(.L_x_287) ;  /* 0x0000000000440947 */ /* 0x000fea0003800000 */
[----:B------:R-:W-:-:S14]  /*2140*/  DSETP.NAN.AND P0, PT, R8, R8, PT ;  /* 0x000000080800722a */ /* 0x000fdc0003f08000 */
[----:B------:R-:W-:Y:S05]  /*2150*/  @P0 BRA `(.L_x_288) ;  /* 0x0000000000300947 */ /* 0x000fea0003800000 */
[----:B------:R-:W-:Y:S01]  /*2160*/  ISETP.NE.AND P0, PT, R33, R34, PT ;  /* 0x000000222100720c */ /* 0x000fe20003f05270 */
[----:B------:R-:W-:Y:S02]  /*2170*/  IMAD.MOV.U32 R36, RZ, RZ, 0x0 ;  /* 0x00000000ff247424 */ /* 0x000fe400078e00ff */
[----:B------:R-:W-:-:S10]  /*2180*/  IMAD.MOV.U32 R37, RZ, RZ, -0x80000 ;  /* 0xfff80000ff257424 */ /* 0x000fd400078e00ff */
[----:B------:R-:W-:Y:S05]  /*2190*/  @!P0 BRA `(.L_x_286) ;  /* 0x0000000000348947 */ /* 0x000fea0003800000 */
[----:B------:R-:W-:Y:S02]  /*21a0*/  ISETP.NE.AND P0, PT, R33, 0x7ff00000, PT ;  /* 0x7ff000002100780c */ /* 0x000fe40003f05270 */
[----:B------:R-:W-:Y:S02]  /*21b0*/  LOP3.LUT R37, R13, 0x80000000, R9, 0x48, !PT ;  /* 0x800000000d257812 */ /* 0x000fe400078e4809 */
[----:B------:R-:W-:-:S13]  /*21c0*/  ISETP.EQ.OR P0, PT, R34, RZ, !P0 ;  /* 0x000000ff2200720c */ /* 0x000fda0004702670 */
[----:B------:R-:W-:Y:S01]  /*21d0*/  @P0 LOP3.LUT R7, R37, 0x7ff00000, RZ, 0xfc, !PT ;  /* 0x7ff0000025070812 */ /* 0x000fe200078efcff */
[----:B------:R-:W-:Y:S02]  /*21e0*/  @!P0 IMAD.MOV.U32 R36, RZ, RZ, RZ ;  /* 0x000000ffff248224 */ /* 0x000fe400078e00ff */
[----:B------:R-:W-:Y:S01]  /*21f0*/  @P0 IMAD.MOV.U32 R36, RZ, RZ, RZ ;  /* 0x000000ffff240224 */ /* 0x000fe200078e00ff */
[----:B------:R-:W-:Y:S01]  /*2200*/  @P0 MOV R37, R7 ;  /* 0x0000000700250202 */ /* 0x000fe20000000f00 */
[----:B------:R-:W-:Y:S06]  /*2210*/  BRA `(.L_x_286) ;  /* 0x0000000000147947 */ /* 0x000fec0003800000 */
.L_x_288:
[----:B------:R-:W-:Y:S01]  /*2220*/  LOP3.LUT R37, R9, 0x80000, RZ, 0xfc, !PT ;  /* 0x0008000009257812 */ /* 0x000fe200078efcff */
[----:B------:R-:W-:Y:S01]  /*2230*/  IMAD.MOV.U32 R36, RZ, RZ, R8 ;  /* 0x000000ffff247224 */ /* 0x000fe200078e0008 */
[----:B------:R-:W-:Y:S06]  /*2240*/  BRA `(.L_x_286) ;  /* 0x0000000000087947 */ /* 0x000fec0003800000 */
.L_x_287:
[----:B------:R-:W-:Y:S01]  /*2250*/  LOP3.LUT R37, R13, 0x80000, RZ, 0xfc, !PT ;  /* 0x000800000d257812 */ /* 0x000fe200078efcff */
[----:B------:R-:W-:-:S07]  /*2260*/  IMAD.MOV.U32 R36, RZ, RZ, R12 ;  /* 0x000000ffff247224 */ /* 0x000fce00078e000c */
.L_x_286:
[----:B------:R-:W-:Y:S05]  /*2270*/  BSYNC.RECONVERGENT B1 ;  /* 0x0000000000017941 */ /* 0x000fea0003800200 */
.L_x_284:
[----:B------:R-:W-:Y:S02]  /*2280*/  IMAD.MOV.U32 R8, RZ, RZ, R4 ;  /* 0x000000ffff087224 */ /* 0x000fe400078e0004 */
[----:B------:R-:W-:-:S04]  /*2290*/  IMAD.MOV.U32 R9, RZ, RZ, 0x0 ;  /* 0x00000000ff097424 */ /* 0x000fc800078e00ff */
[----:B------:R-:W-:Y:S05]  /*22a0*/  RET.REL.NODEC R8 `(_Z23CalculateEnergiesKernelP4BodyiPdS1_) ;  /* 0xffffffdc08547950 */ /* 0x000fea0003c3ffff */
        .weak           $__internal_2_$__cuda_sm20_dsqrt_rn_f64_mediumpath_v1
        .type           $__internal_2_$__cuda_sm20_dsqrt_rn_f64_mediumpath_v1,@function
        .size           $__internal_2_$__cuda_sm20_dsqrt_rn_f64_mediumpath_v1,(.L_x_374 - $__internal_2_$__cuda_sm20_dsqrt_rn_f64_mediumpath_v1)
$__internal_2_$__cuda_sm20_dsqrt_rn_f64_mediumpath_v1:
[----:B------:R-:W-:Y:S01]  /*22b0*/  ISETP.GE.U32.AND P0, PT, R10, -0x3400000, PT ;  /* 0xfcc000000a00780c */ /* 0x000fe20003f06070 */
[----:B------:R-:W-:Y:S01]  /*22c0*/  BSSY.RECONVERGENT B4, `(.L_x_289) ;  /* 0x0000026000047945 */ /* 0x000fe20003800200 */
[----:B------:R-:W-:Y:S01]  /*22d0*/  IMAD.MOV.U32 R10, RZ, RZ, R30 ;  /* 0x000000ffff0a7224 */ /* 0x000fe200078e001e */
[----:B------:R-:W-:Y:S01]  /*22e0*/  MOV R9, R7 ;  /* 0x0000000700097202 */ /* 0x000fe20000000f00 */
[----:B------:R-:W-:-:S09]  /*22f0*/  IMAD.MOV.U32 R30, RZ, RZ, R4 ;  /* 0x000000ffff1e7224 */ /* 0x000fd200078e0004 */
[----:B------:R-:W-:Y:S05]  /*2300*/  @!P0 BRA `(.L_x_290) ;  /* 0x0000000000208947 */ /* 0x000fea0003800000 */
[----:B------:R-:W-:-:S10]  /*2310*/  DFMA.RM R28, R10, R30, R28 ;  /* 0x0000001e0a1c722b */ /* 0x000fd4000000401c */
[----:B------:R-:W-:-:S05]  /*2320*/  IADD3 R10, P0, PT, R28, 0x1, RZ ;  /* 0x000000011c0a7810 */ /* 0x000fca0007f1e0ff */
[----:B------:R-:W-:-:S06]  /*2330*/  IMAD.X R11, RZ, RZ, R29, P0 ;  /* 0x000000ffff0b7224 */ /* 0x000fcc00000e061d */
[----:B------:R-:W-:-:S08]  /*2340*/  DFMA.RP R8, -R28, R10, R8 ;  /* 0x0000000a1c08722b */ /* 0x000fd00000008108 */
[----:B------:R-:W-:-:S06]  /*2350*/  DSETP.GT.AND P0, PT, R8, RZ, PT ;  /* 0x000000ff0800722a */ /* 0x000fcc0003f04000 */
[----:B------:R-:W-:Y:S02]  /*2360*/  FSEL R10, R10, R28, P0 ;  /* 0x0000001c0a0a7208 */ /* 0x000fe40000000000 */
[----:B------:R-:W-:Y:S01]  /*2370*/  FSEL R11, R11, R29, P0 ;  /* 0x0000001d0b0b7208 */ /* 0x000fe20000000000 */
[----:B------:R-:W-:Y:S06]  /*2380*/  BRA `(.L_x_291) ;  /* 0x0000000000647947 */ /* 0x000fec0003800000 */
.L_x_290:
[----:B------:R-:W-:-:S14]  /*2390*/  DSETP.NE.AND P0, PT, R8, RZ, PT ;  /* 0x000000ff0800722a */ /* 0x000fdc0003f05000 */
[----:B------:R-:W-:Y:S05]  /*23a0*/  @!P0 BRA `(.L_x_292) ;  /* 0x0000000000588947 */ /* 0x000fea0003800000 */
[----:B------:R-:W-:-:S13]  /*23b0*/  ISETP.GE.AND P0, PT, R9, RZ, PT ;  /* 0x000000ff0900720c */ /* 0x000fda0003f06270 */
[----:B------:R-:W-:Y:S01]  /*23c0*/  @!P0 IMAD.MOV.U32 R10, RZ, RZ, 0x0 ;  /* 0x00000000ff0a8424 */ /* 0x000fe200078e00ff */
[----:B------:R-:W-:Y:S01]  /*23d0*/  @!P0 MOV R11, 0xfff80000 ;  /* 0xfff80000000b8802 */ /* 0x000fe20000000f00 */
[----:B------:R-:W-:Y:S06]  /*23e0*/  @!P0 BRA `(.L_x_291) ;  /* 0x00000000004c8947 */ /* 0x000fec0003800000 */
[----:B------:R-:W-:-:S13]  /*23f0*/  ISETP.GT.AND P0, PT, R9, 0x7fefffff, PT ;  /* 0x7fefffff0900780c */ /* 0x000fda0003f04270 */
[----:B------:R-:W-:Y:S05]  /*2400*/  @P0 BRA `(.L_x_292) ;  /* 0x0000000000400947 */ /* 0x000fea0003800000 */
[----:B------:R-:W-:Y:S01]  /*2410*/  DMUL R30, R8, 8.11296384146066816958e+31 ;  /* 0x46900000081e7828 */ /* 0x000fe20000000000 */
[----:B------:R-:W-:Y:S02]  /*2420*/  IMAD.MOV.U32 R28, RZ, RZ, RZ ;  /* 0x000000ffff1c7224 */ /* 0x000fe400078e00ff */
[----:B------:R-:W-:Y:S02]  /*2430*/  IMAD.MOV.U32 R8, RZ, RZ, 0x0 ;  /* 0x00000000ff087424 */ /* 0x000fe400078e00ff */
[----:B------:R-:W-:Y:S01]  /*2440*/  IMAD.MOV.U32 R9, RZ, RZ, 0x3fd80000 ;  /* 0x3fd80000ff097424 */ /* 0x000fe200078e00ff */
[----:B------:R-:W0:Y:S02]  /*2450*/  MUFU.RSQ64H R29, R31 ;  /* 0x0000001f001d7308 */ /* 0x000e240000001c00 */
[----:B0-----:R-:W-:-:S08]  /*2460*/  DMUL R10, R28, R28 ;  /* 0x0000001c1c0a7228 */ /* 0x001fd00000000000 */
[----:B------:R-:W-:-:S08]  /*2470*/  DFMA R10, R30, -R10, 1 ;  /* 0x3ff000001e0a742b */ /* 0x000fd0000000080a */
[----:B------:R-:W-:Y:S02]  /*2480*/  DFMA R8, R10, R8, 0.5 ;  /* 0x3fe000000a08742b */ /* 0x000fe40000000008 */
[----:B------:R-:W-:-:S08]  /*2490*/  DMUL R10, R28, R10 ;  /* 0x0000000a1c0a7228 */ /* 0x000fd00000000000 */
[----:B------:R-:W-:-:S08]  /*24a0*/  DFMA R10, R8, R10, R28 ;  /* 0x0000000a080a722b */ /* 0x000fd0000000001c */
[----:B------:R-:W-:Y:S02]  /*24b0*/  DMUL R8, R30, R10 ;  /* 0x0000000a1e087228 */ /* 0x000fe40000000000 */
[----:B------:R-:W-:-:S06]  /*24c0*/  VIADD R11, R11, 0xfff00000 ;  /* 0xfff000000b0b7836 */ /* 0x000fcc0000000000 */
[----:B------:R-:W-:-:S08]  /*24d0*/  DFMA R28, R8, -R8, R30 ;  /* 0x80000008081c722b */ /* 0x000fd0000000001e */
[----:B------:R-:W-:-:S10]  /*24e0*/  DFMA R10, R10, R28, R8 ;  /* 0x0000001c0a0a722b */ /* 0x000fd40000000008 */
[----:B------:R-:W-:Y:S01]  /*24f0*/  IADD3 R11, PT, PT, R11, -0x3500000, RZ ;  /* 0xfcb000000b0b7810 */ /* 0x000fe20007ffe0ff */
[----:B------:R-:W-:Y:S06]  /*2500*/  BRA `(.L_x_291) ;  /* 0x0000000000047947 */ /* 0x000fec0003800000 */
.L_x_292:
[----:B------:R-:W-:-:S11]  /*2510*/  DADD R10, R8, R8 ;  /* 0x00000000080a7229 */ /* 0x000fd60000000008 */
.L_x_291:
[----:B------:R-:W-:Y:S05]  /*2520*/  BSYNC.RECONVERGENT B4 ;  /* 0x0000000000047941 */ /* 0x000fea0003800200 */
.L_x_289:
[----:B------:R-:W-:Y:S02]  /*2530*/  IMAD.MOV.U32 R33, RZ, RZ, 0x0 ;  /* 0x00000000ff217424 */ /* 0x000fe400078e00ff */
[----:B------:R-:W-:Y:S02]  /*2540*/  IMAD.MOV.U32 R34, RZ, RZ, R10 ;  /* 0x000000ffff227224 */ /* 0x000fe400078e000a */
[----:B------:R-:W-:Y:S01]  /*2550*/  IMAD.MOV.U32 R35, RZ, RZ, R11 ;  /* 0x000000ffff237224 */ /* 0x000fe200078e000b */
[----:B------:R-:W-:Y:S06]  /*2560*/  RET.REL.NODEC R32 `(_Z23CalculateEnergiesKernelP4BodyiPdS1_) ;  /* 0xffffffd820a47950 */ /* 0x000fec0003c3ffff */
.L_x_293:
        /* <DEDUP_REMOVED lines=9> */
.L_x_374:


//--------------------- .text._Z18ComputeForceKernelP4NodeP4BodyPibiiid --------------------------
	.section	.text._Z18ComputeForceKernelP4NodeP4BodyPibiiid,"ax",@progbits
	.align	128
        .global         _Z18ComputeForceKernelP4NodeP4BodyPibiiid
        .type           _Z18ComputeForceKernelP4NodeP4BodyPibiiid,@function
        .size           _Z18ComputeForceKernelP4NodeP4BodyPibiiid,(.L_x_376 - _Z18ComputeForceKernelP4NodeP4BodyPibiiid)
        .other          _Z18ComputeForceKernelP4NodeP4BodyPibiiid,@"STO_CUDA_ENTRY STV_DEFAULT"
_Z18ComputeForceKernelP4NodeP4BodyPibiiid:
.text._Z18ComputeForceKernelP4NodeP4BodyPibiiid:
[----:B------:R-:W-:Y:S01]  /*0000*/  LDC R1, c[0x0][0x37c] ;  /* 0x0000df00ff017b82 */ /* 0x000fe20000000800 */
[----:B------:R-:W0:Y:S01]  /*0010*/  S2R R0, SR_TID.X ;  /* 0x0000000000007919 */ /* 0x000e220000002100 */
[----:B------:R-:W1:Y:S06]  /*0020*/  LDCU.U8 UR4, c[0x0][0x398] ;  /* 0x00007300ff0477ac */ /* 0x000e6c0008000000 */
[----:B------:R-:W2:Y:S01]  /*0030*/  LDC.64 R4, c[0x0][0x390] ;  /* 0x0000e400ff047b82 */ /* 0x000ea20000000a00 */
[----:B------:R-:W-:Y:S01]  /*0040*/  BSSY.RECONVERGENT B0, `(.L_x_294) ;  /* 0x0000013000007945 */ /* 0x000fe20003800200 */
[----:B------:R-:W3:Y:S01]  /*0050*/  LDCU.64 UR6, c[0x0][0x3a8] ;  /* 0x00007500ff0677ac */ /* 0x000ee20008000a00 */
[----:B------:R-:W4:Y:S05]  /*0060*/  LDCU.64 UR10, c[0x0][0x358] ;  /* 0x00006b00ff0a77ac */ /* 0x000f2a0008000a00 */
[----:B------:R-:W0:Y:S08]  /*0070*/  S2UR UR5, SR_CTAID.X ;  /* 0x00000000000579c3 */ /* 0x000e300000002500 */
[----:B------:R-:W0:Y:S01]  /*0080*/  LDC R3, c[0x0][0x360] ;  /* 0x0000d800ff037b82 */ /* 0x000e220000000800 */
[----:B-1----:R-:W-:Y:S01]  /*0090*/  UPRMT UR4, UR4, 0x8880, URZ ;  /* 0x0000888004047896 */ /* 0x002fe200080000ff */
[----:B---3--:R-:W-:-:S05]  /*00a0*/  IMAD.U32 R28, RZ, RZ, UR6 ;  /* 0x00000006ff1c7e24 */ /* 0x008fca000f8e00ff */
[----:B------:R-:W-:Y:S01]  /*00b0*/  ISETP.NE.AND P1, PT, RZ, UR4, PT ;  /* 0x00000004ff007c0c */ /* 0x000fe2000bf25270 */
[----:B------:R-:W1:Y:S01]  /*00c0*/  LDC R2, c[0x0][0x3a0] ;  /* 0x0000e800ff027b82 */ /* 0x000e620000000800 */
[----:B--2---:R-:W-:Y:S01]  /*00d0*/  ISETP.EQ.U32.AND P0, PT, R4, RZ, PT ;  /* 0x000000ff0400720c */ /* 0x004fe20003f02070 */
[----:B------:R-:W-:-:S03]  /*00e0*/  IMAD.U32 R29, RZ, RZ, UR7 ;  /* 0x00000007ff1d7e24 */ /* 0x000fc6000f8e00ff */
[----:B------:R-:W-:Y:S01]  /*00f0*/  ISETP.EQ.OR.EX P0, PT, R5, RZ, !P1, P0 ;  /* 0x000000ff0500720c */ /* 0x000fe20004f02700 */
[----:B0-----:R-:W-:-:S04]  /*0100*/  IMAD R3, R3, UR5, R0 ;  /* 0x0000000503037c24 */ /* 0x001fc8000f8e0200 */
[----:B------:R-:W-:Y:S01]  /*0110*/  IMAD.MOV.U32 R5, RZ, RZ, R3 ;  /* 0x000000ffff057224 */ /* 0x000fe200078e0003 */
[----:B-1----:R-:W-:-:S13]  /*0120*/  ISETP.GE.OR P0, PT, R3, R2, P0 ;  /* 0x000000020300720c */ /* 0x002fda0000706670 */
[----:B----4-:R-:W-:Y:S05]  /*0130*/  @P0 BRA `(.L_x_295) ;  /* 0x00000000000c0947 */ /* 0x010fea0003800000 */
[----:B------:R-:W0:Y:S02]  /*0140*/  LDC.64 R4, c[0x0][0x390] ;  /* 0x0000e400ff047b82 */ /* 0x000e240000000a00 */
[----:B0-----:R-:W-:-:S06]  /*0150*/  IMAD.WIDE R4, R3, 0x4, R4 ;  /* 0x0000000403047825 */ /* 0x001fcc00078e0204 */
[----:B------:R0:W5:Y:S02]  /*0160*/  LDG.E R5, desc[UR10][R4.64] ;  /* 0x0000000a04057981 */ /* 0x000164000c1e1900 */
.L_x_295:
[----:B------:R-:W-:Y:S05]  /*0170*/  BSYNC.RECONVERGENT B0 ;  /* 0x0000000000007941 */ /* 0x000fea0003800200 */
.L_x_294:
[----:B-----5:R-:W-:-:S13]  /*0180*/  ISETP.GE.AND P0, PT, R5, R2, PT ;  /* 0x000000020500720c */ /* 0x020fda0003f06270 */
[----:B------:R-:W-:Y:S05]  /*0190*/  @P0 EXIT ;  /* 0x000000000000094d */ /* 0x000fea0003800000 */
[----:B------:R-:W1:Y:S02]  /*01a0*/  LDC.64 R20, c[0x0][0x388] ;  /* 0x0000e200ff147b82 */ /* 0x000e640000000a00 */
[----:B-1----:R-:W-:-:S05]  /*01b0*/  IMAD.WIDE R20, R5, 0x60, R20 ;  /* 0x0000006005147825 */ /* 0x002fca00078e0214 */
[----:B0-----:R-:W2:Y:S02]  /*01c0*/  LDG.E.U8 R4, desc[UR10][R20.64] ;  /* 0x0000000a14047981 */ /* 0x001ea4000c1e1100 */
[----:B--2---:R-:W-:-:S13]  /*01d0*/  ISETP.NE.AND P0, PT, R4, RZ, PT ;  /* 0x000000ff0400720c */ /* 0x004fda0003f05270 */
[----:B------:R-:W-:Y:S05]  /*01e0*/  @!P0 EXIT ;  /* 0x000000000000894d */ /* 0x000fea0003800000 */
[----:B------:R-:W-:Y:S01]  /*01f0*/  ISETP.NE.AND P0, PT, R0, RZ, PT ;  /* 0x000000ff0000720c */ /* 0x000fe20003f05270 */
[----:B------:R-:W-:-:S12]  /*0200*/  BSSY.RECONVERGENT B0, `(.L_x_296) ;  /* 0x000001d000007945 */ /* 0x000fd80003800200 */
[----:B------:R-:W-:Y:S05]  /*0210*/  @P0 BRA `(.L_x_297) ;  /* 0x00000000006c0947 */ /* 0x000fea0003800000 */
[----:B------:R-:W0:Y:S02]  /*0220*/  LDC.64 R22, c[0x0][0x380] ;  /* 0x0000e000ff167b82 */ /* 0x000e240000000a00 */
[----:B0-----:R-:W2:Y:S04]  /*0230*/  LDG.E.64 R4, desc[UR10][R22.64] ;  /* 0x0000000a16047981 */ /* 0x001ea8000c1e1b00 */
[----:B------:R-:W2:Y:S04]  /*0240*/  LDG.E.64 R6, desc[UR10][R22.64+0x8] ;  /* 0x0000080a16067981 */ /* 0x000ea8000c1e1b00 */
[----:B------:R-:W3:Y:S04]  /*0250*/  LDG.E.64 R8, desc[UR10][R22.64+0x10] ;  /* 0x0000100a16087981 */ /* 0x000ee8000c1e1b00 */
[----:B------:R-:W3:Y:S04]  /*0260*/  LDG.E.64 R10, desc[UR10][R22.64+0x18] ;  /* 0x0000180a160a7981 */ /* 0x000ee8000c1e1b00 */
[----:B------:R-:W4:Y:S04]  /*0270*/  LDG.E.64 R12, desc[UR10][R22.64+0x20] ;  /* 0x0000200a160c7981 */ /* 0x000f28000c1e1b00 */
[----:B------:R-:W4:Y:S04]  /*0280*/  LDG.E.64 R14, desc[UR10][R22.64+0x28] ;  /* 0x0000280a160e7981 */ /* 0x000f28000c1e1b00 */
[----:B------:R-:W5:Y:S04]  /*0290*/  LDG.E.64 R16, desc[UR10][R22.64+0x30] ;  /* 0x0000300a16107981 */ /* 0x000f68000c1e1b00 */
[----:B------:R-:W5:Y:S04]  /*02a0*/  LDG.E.64 R18, desc[UR10][R22.64+0x38] ;  /* 0x0000380a16127981 */ /* 0x000f68000c1e1b00 */
[----:B------:R-:W5:Y:S04]  /*02b0*/  LDG.E.64 R24, desc[UR10][R22.64+0x40] ;  /* 0x0000400a16187981 */ /* 0x000f68000c1e1b00 */
[----:B------:R-:W5:Y:S04]  /*02c0*/  LDG.E.64 R26, desc[UR10][R22.64+0x48] ;  /* 0x0000480a161a7981 */ /* 0x000f68000c1e1b00 */
[----:B------:R-:W5:Y:S04]  /*02d0*/  LDG.E.64 R32, desc[UR10][R22.64+0x50] ;  /* 0x0000500a16207981 */ /* 0x000f68000c1e1b00 */
[----:B------:R-:W5:Y:S04]  /*02e0*/  LDG.E.64 R34, desc[UR10][R22.64+0x58] ;  /* 0x0000580a16227981 */ /* 0x000f68000c1e1b00 */
[----:B------:R-:W5:Y:S01]  /*02f0*/  LDG.E.64 R30, desc[UR10][R22.64+0x60] ;  /* 0x0000600a161e7981 */ /* 0x000f62000c1e1b00 */
[----:B------:R-:W0:Y:S01]  /*0300*/  S2UR UR5, SR_CgaCtaId ;  /* 0x00000000000579c3 */ /* 0x000e220000008800 */
[----:B------:R-:W-:Y:S01]  /*0310*/  UMOV UR4, 0x400 ;  /* 0x0000040000047882 */ /* 0x000fe20000000000 */
[----:B------:R-:W-:Y:S01]  /*0320*/  IMAD.MOV.U32 R36, RZ, RZ, 0x1 ;  /* 0x00000001ff247424 */ /* 0x000fe200078e00ff */
[----:B0-----:R-:W-:-:S09]  /*0330*/  ULEA UR4, UR5, UR4, 0x18 ;  /* 0x0000000405047291 */ /* 0x001fd2000f8ec0ff */
[----:B------:R0:W-:Y:S04]  /*0340*/  STS [UR4+0xd80], R36 ;  /* 0x000d8024ff007988 */ /* 0x0001e80008000804 */
[----:B------:R-:W-:Y:S04]  /*0350*/  STS [UR4+0xd00], RZ ;  /* 0x000d00ffff007988 */ /* 0x000fe80008000804 */
[----:B--2---:R0:W-:Y:S04]  /*0360*/  STS.128 [UR4], R4 ;  /* 0x00000004ff007988 */ /* 0x0041e80008000c04 */
[----:B---3--:R0:W-:Y:S04]  /*0370*/  STS.128 [UR4+0x10], R8 ;  /* 0x00001008ff007988 */ /* 0x0081e80008000c04 */
[----:B----4-:R0:W-:Y:S04]  /*0380*/  STS.128 [UR4+0x20], R12 ;  /* 0x0000200cff007988 */ /* 0x0101e80008000c04 */
[----:B-----5:R0:W-:Y:S04]  /*0390*/  STS.128 [UR4+0x30], R16 ;  /* 0x00003010ff007988 */ /* 0x0201e80008000c04 */
[----:B------:R0:W-:Y:S04]  /*03a0*/  STS.128 [UR4+0x40], R24 ;  /* 0x00004018ff007988 */ /* 0x0001e80008000c04 */
[----:B------:R0:W-:Y:S04]  /*03b0*/  STS.128 [UR4+0x50], R32 ;  /* 0x00005020ff007988 */ /* 0x0001e80008000c04 */
[----:B------:R0:W-:Y:S02]  /*03c0*/  STS.64 [UR4+0x60], R30 ;  /* 0x0000601eff007988 */ /* 0x0001e40008000a04 */
.L_x_297:
[----:B------:R-:W-:Y:S05]  /*03d0*/  BSYNC.RECONVERGENT B0 ;  /* 0x0000000000007941 */ /* 0x000fea0003800200 */
.L_x_296:
[----:B------:R-:W-:Y:S06]  /*03e0*/  BAR.SYNC.DEFER_BLOCKING 0x0 ;  /* 0x0000000000007b1d */ /* 0x000fec0000010000 */
[----:B0-----:R0:W5:Y:S04]  /*03f0*/  LDG.E.64 R18, desc[UR10][R20.64+0x18] ;  /* 0x0000180a14127981 */ /* 0x001168000c1e1b00 */
[----:B------:R0:W5:Y:S04]  /*0400*/  LDG.E.64 R8, desc[UR10][R20.64+0x20] ;  /* 0x0000200a14087981 */ /* 0x000168000c1e1b00 */
[----:B------:R0:W5:Y:S01]  /*0410*/  LDG.E.64 R10, desc[UR10][R20.64+0x28] ;  /* 0x0000280a140a7981 */ /* 0x000162000c1e1b00 */
[----:B------:R-:W1:Y:S01]  /*0420*/  S2UR UR7, SR_CgaCtaId ;  /* 0x00000000000779c3 */ /* 0x000e620000008800 */
[----:B------:R-:W-:-:S02]  /*0430*/  UMOV UR6, 0x400 ;  /* 0x0000040000067882 */ /* 0x000fc40000000000 */
[----:B------:R-:W-:-:S04]  /*0440*/  UIADD3 UR4, UPT, UPT, UR6, 0xd90, URZ ;  /* 0x00000d9006047890 */ /* 0x000fc8000fffe0ff */
[----:B-1----:R-:W-:-:S06]  /*0450*/  ULEA UR4, UR7, UR4, 0x18 ;  /* 0x0000000407047291 */ /* 0x002fcc000f8ec0ff */
[----:B------:R-:W-:-:S05]  /*0460*/  LEA R0, R0, UR4, 0x7 ;  /* 0x0000000400007c11 */ /* 0x000fca000f8e38ff */
[----:B------:R0:W-:Y:S01]  /*0470*/  STS [R0], RZ ;  /* 0x000000ff00007388 */ /* 0x0001e20000000800 */
[----:B------:R-:W-:Y:S05]  /*0480*/  @!P1 BRA `(.L_x_298) ;  /* 0x0000000000e49947 */ /* 0x000fea0003800000 */
[----:B------:R-:W-:Y:S01]  /*0490*/  SHF.R.S32.HI R5, RZ, 0x1f, R2 ;  /* 0x0000001fff057819 */ /* 0x000fe20000011402 */
[----:B------:R-:W1:Y:S01]  /*04a0*/  LDCU.64 UR4, c[0x0][0x3a8] ;  /* 0x00007500ff0477ac */ /* 0x000e620008000a00 */
[----:B------:R-:W-:Y:S02]  /*04b0*/  IABS R14, R3 ;  /* 0x00000003000e7213 */ /* 0x000fe40000000000 */
[----:B------:R-:W-:-:S04]  /*04c0*/  LEA.HI R5, R5, R2, RZ, 0x2 ;  /* 0x0000000205057211 */ /* 0x000fc800078f10ff */
[----:B------:R-:W-:-:S04]  /*04d0*/  SHF.R.S32.HI R2, RZ, 0x2, R5 ;  /* 0x00000002ff027819 */ /* 0x000fc80000011405 */
[-C--:B------:R-:W-:Y:S02]  /*04e0*/  IABS R7, R2.reuse ;  /* 0x0000000200077213 */ /* 0x080fe40000000000 */
[-C--:B------:R-:W-:Y:S02]  /*04f0*/  IABS R15, R2.reuse ;  /* 0x00000002000f7213 */ /* 0x080fe40000000000 */
[----:B------:R-:W2:Y:S01]  /*0500*/  I2F.RP R6, R7 ;  /* 0x0000000700067306 */ /* 0x000ea20000209400 */
[----:B------:R-:W-:-:S04]  /*0510*/  LOP3.LUT R3, R3, R2, RZ, 0x3c, !PT ;  /* 0x0000000203037212 */ /* 0x000fc800078e3cff */
[----:B------:R-:W-:Y:S01]  /*0520*/  ISETP.GE.AND P3, PT, R3, RZ, PT ;  /* 0x000000ff0300720c */ /* 0x000fe20003f66270 */
[----:B------:R-:W-:Y:S02]  /*0530*/  IMAD.MOV.U32 R3, RZ, RZ, 0x3feb3333 ;  /* 0x3feb3333ff037424 */ /* 0x000fe400078e00ff */
[----:B--2---:R-:W2:Y:S02]  /*0540*/  MUFU.RCP R6, R6 ;  /* 0x0000000600067308 */ /* 0x004ea40000001000 */
[----:B--2---:R-:W-:Y:S02]  /*0550*/  VIADD R4, R6, 0xffffffe ;  /* 0x0ffffffe06047836 */ /* 0x004fe40000000000 */
[----:B------:R-:W-:-:S04]  /*0560*/  IMAD.MOV R6, RZ, RZ, -R15 ;  /* 0x000000ffff067224 */ /* 0x000fc800078e0a0f */
[----:B------:R2:W3:Y:S02]  /*0570*/  F2I.FTZ.U32.TRUNC.NTZ R5, R4 ;  /* 0x0000000400057305 */ /* 0x0004e4000021f000 */
[----:B--2---:R-:W-:Y:S02]  /*0580*/  IMAD.MOV.U32 R4, RZ, RZ, RZ ;  /* 0x000000ffff047224 */ /* 0x004fe400078e00ff */
[----:B---3--:R-:W-:-:S04]  /*0590*/  IMAD.MOV R12, RZ, RZ, -R5 ;  /* 0x000000ffff0c7224 */ /* 0x008fc800078e0a05 */
[----:B------:R-:W-:Y:S02]  /*05a0*/  IMAD R13, R12, R7, RZ ;  /* 0x000000070c0d7224 */ /* 0x000fe400078e02ff */
[----:B------:R-:W-:Y:S02]  /*05b0*/  IMAD.MOV.U32 R12, RZ, RZ, R14 ;  /* 0x000000ffff0c7224 */ /* 0x000fe400078e000e */
[----:B------:R-:W-:-:S06]  /*05c0*/  IMAD.HI.U32 R5, R5, R13, R4 ;  /* 0x0000000d05057227 */ /* 0x000fcc00078e0004 */
[----:B------:R-:W-:-:S04]  /*05d0*/  IMAD.HI.U32 R5, R5, R12, RZ ;  /* 0x0000000c05057227 */ /* 0x000fc800078e00ff */
[----:B------:R-:W-:-:S05]  /*05e0*/  IMAD R4, R5, R6, R12 ;  /* 0x0000000605047224 */ /* 0x000fca00078e020c */
[----:B------:R-:W-:-:S13]  /*05f0*/  ISETP.GT.U32.AND P2, PT, R7, R4, PT ;  /* 0x000000040700720c */ /* 0x000fda0003f44070 */
[----:B------:R-:W-:Y:S02]  /*0600*/  @!P2 IMAD.IADD R4, R4, 0x1, -R7 ;  /* 0x000000010404a824 */ /* 0x000fe400078e0a07 */
[----:B------:R-:W-:Y:S01]  /*0610*/  @!P2 VIADD R5, R5, 0x1 ;  /* 0x000000010505a836 */ /* 0x000fe20000000000 */
[----:B------:R-:W-:Y:S02]  /*0620*/  ISETP.NE.AND P2, PT, R2, RZ, PT ;  /* 0x000000ff0200720c */ /* 0x000fe40003f45270 */
[----:B------:R-:W-:-:S13]  /*0630*/  ISETP.GE.U32.AND P0, PT, R4, R7, PT ;  /* 0x000000070400720c */ /* 0x000fda0003f06070 */
[----:B------:R-:W-:-:S04]  /*0640*/  @P0 VIADD R5, R5, 0x1 ;  /* 0x0000000105050836 */ /* 0x000fc80000000000 */
[----:B------:R-:W-:Y:S01]  /*0650*/  @!P3 IMAD.MOV R5, RZ, RZ, -R5 ;  /* 0x000000ffff05b224 */ /* 0x000fe200078e0a05 */
[----:B------:R-:W-:Y:S01]  /*0660*/  @!P2 LOP3.LUT R5, RZ, R2, RZ, 0x33, !PT ;  /* 0x00000002ff05a212 */ /* 0x000fe200078e33ff */
[----:B------:R-:W-:-:S03]  /*0670*/  IMAD.MOV.U32 R2, RZ, RZ, 0x33333333 ;  /* 0x33333333ff027424 */ /* 0x000fc600078e00ff */
[C---:B------:R-:W-:Y:S02]  /*0680*/  ISETP.NE.AND P2, PT, R5.reuse, 0x3, PT ;  /* 0x000000030500780c */ /* 0x040fe40003f45270 */
[----:B------:R-:W-:Y:S02]  /*0690*/  ISETP.NE.AND P0, PT, R5, RZ, PT ;  /* 0x000000ff0500720c */ /* 0x000fe40003f05270 */
[----:B------:R-:W-:Y:S02]  /*06a0*/  FSEL R2, R2, 2.72008302207532160516e+23, !P2 ;  /* 0x6666666602027808 */ /* 0x000fe40005000000 */
[----:B------:R-:W-:Y:S02]  /*06b0*/  FSEL R3, R3, 1.8937499523162841797, !P2 ;  /* 0x3ff2666603037808 */ /* 0x000fe40005000000 */
[----:B------:R-:W-:Y:S02]  /*06c0*/  FSEL R2, R2, 4.172325063223070174e-08, P0 ;  /* 0x3333333302027808 */ /* 0x000fe40000000000 */
[----:B------:R-:W-:-:S06]  /*06d0*/  FSEL R3, R3, 1.8374999761581420898, P0 ;  /* 0x3feb333303037808 */ /* 0x000fcc0000000000 */
[----:B-1----:R-:W-:Y:S01]  /*06e0*/  DMUL R2, R2, UR4 ;  /* 0x0000000402027c28 */ /* 0x002fe20008000000 */
[----:B------:R-:W-:Y:S01]  /*06f0*/  UMOV UR4, 0xcccccccd ;  /* 0xcccccccd00047882 */ /* 0x000fe20000000000 */
[----:B------:R-:W-:Y:S02]  /*0700*/  UMOV UR5, 0x3feccccc ;  /* 0x3feccccc00057882 */ /* 0x000fe40000000000 */
[----:B------:R-:W-:Y:S02]  /*0710*/  UMOV UR8, UR5 ;  /* 0x0000000500087c82 */ /* 0x000fe40008000000 */
[----:B------:R-:W-:Y:S02]  /*0720*/  IMAD.U32 R6, RZ, RZ, UR8 ;  /* 0x00000008ff067e24 */ /* 0x000fe4000f8e00ff */
[----:B------:R-:W-:Y:S01]  /*0730*/  DSETP.MIN.AND P0, P2, R2, UR4, PT ;  /* 0x0000000402007e2a */ /* 0x000fe2000ba00000 */
[----:B------:R-:W-:Y:S01]  /*0740*/  UMOV UR5, 0x3fd33333 ;  /* 0x3fd3333300057882 */ /* 0x000fe20000000000 */
[----:B------:R-:W-:-:S04]  /*0750*/  IMAD.MOV.U32 R4, RZ, RZ, R3 ;  /* 0x000000ffff047224 */ /* 0x000fc800078e0003 */
[----:B------:R-:W-:Y:S01]  /*0760*/  SEL R2, R2, UR4, P0 ;  /* 0x0000000402027c07 */ /* 0x000fe20008000000 */
[----:B------:R-:W-:Y:S01]  /*0770*/  UMOV UR4, 0x33333333 ;  /* 0x3333333300047882 */ /* 0x000fe20000000000 */
[----:B------:R-:W-:Y:S01]  /*0780*/  FSEL R5, R4, UR8, P0 ;  /* 0x0000000804057c08 */ /* 0x000fe20008000000 */
[----:B------:R-:W-:-:S05]  /*0790*/  UMOV UR8, UR5 ;  /* 0x0000000500087c82 */ /* 0x000fca0008000000 */
[----:B------:R-:W-:-:S05]  /*07a0*/  @P2 LOP3.LUT R5, R6, 0x80000, RZ, 0xfc, !PT ;  /* 0x0008000006052812 */ /* 0x000fca00078efcff */
[----:B------:R-:W-:Y:S02]  /*07b0*/  IMAD.MOV.U32 R3, RZ, RZ, R5 ;  /* 0x000000ffff037224 */ /* 0x000fe400078e0005 */
[----:B------:R-:W-:Y:S02]  /*07c0*/  IMAD.U32 R5, RZ, RZ, UR8 ;  /* 0x00000008ff057e24 */ /* 0x000fe4000f8e00ff */
[----:B------:R-:W-:Y:S02]  /*07d0*/  IMAD.MOV.U32 R4, RZ, RZ, R3 ;  /* 0x000000ffff047224 */ /* 0x000fe400078e0003 */
[----:B------:R-:W-:-:S06]  /*07e0*/  DSETP.MAX.AND P0, P2, R2, UR4, PT ;  /* 0x0000000402007e2a */ /* 0x000fcc000ba0f000 */
[----:B------:R-:W-:Y:S02]  /*07f0*/  FSEL R29, R4, UR8, P0 ;  /* 0x00000008041d7c08 */ /* 0x000fe40008000000 */
[----:B------:R-:W-:-:S06]  /*0800*/  SEL R28, R2, UR4, P0 ;  /* 0x00000004021c7c07 */ /* 0x000fcc0008000000 */
[----:B------:R-:W-:-:S07]  /*0810*/  @P2 LOP3.LUT R29, R5, 0x80000, RZ, 0xfc, !PT ;  /* 0x00080000051d2812 */ /* 0x000fce00078efcff */
.L_x_298:
[----:B------:R-:W-:Y:S04]  /*0820*/  BSSY B0, `(.L_x_299) ;  /* 0x0000317000007945 */ /* 0x000fe80003800000 */
[----:B------:R-:W-:Y:S05]  /*0830*/  @!P1 BRA `(.L_x_300) ;  /* 0x00000018002c9947 */ /* 0x000fea0003800000 */
[----:B------:R-:W-:Y:S01]  /*0840*/  ULEA UR6, UR7, UR6, 0x18 ;  /* 0x0000000607067291 */ /* 0x000fe2000f8ec0ff */
[----:B------:R-:W-:Y:S01]  /*0850*/  BSSY B1, `(.L_x_301) ;  /* 0x0000188000017945 */ /* 0x000fe20003800000 */
[----:B------:R-:W-:Y:S01]  /*0860*/  IMAD.MOV.U32 R17, RZ, RZ, 0x1 ;  /* 0x00000001ff117424 */ /* 0x000fe200078e00ff */
[----:B------:R-:W-:Y:S02]  /*0870*/  CS2R R26, SRZ ;  /* 0x00000000001a7805 */ /* 0x000fe4000001ff00 */
[----:B------:R-:W-:Y:S02]  /*0880*/  CS2R R24, SRZ ;  /* 0x0000000000187805 */ /* 0x000fe4000001ff00 */
[----:B------:R-:W-:Y:S02]  /*0890*/  CS2R R22, SRZ ;  /* 0x0000000000167805 */ /* 0x000fe4000001ff00 */
[----:B------:R-:W1:Y:S04]  /*08a0*/  LDS R16, [UR6+0xd80] ;  /* 0x000d8006ff107984 */ /* 0x000e680008000800 */
[----:B------:R-:W2:Y:S01]  /*08b0*/  LDS R15, [UR6+0xd00] ;  /* 0x000d0006ff0f7984 */ /* 0x000ea20008000800 */
[----:B------:R-:W3:Y:S02]  /*08c0*/  LDCU UR6, c[0x0][0x39c] ;  /* 0x00007380ff0677ac */ /* 0x000ee40008000800 */
.L_x_318:
[----:B------:R-:W-:Y:S01]  /*08d0*/  IMAD R14, R17, 0x4, R0 ;  /* 0x00000004110e7824 */ /* 0x000fe200078e0200 */
[----:B-1----:R-:W-:Y:S01]  /*08e0*/  ISETP.GT.AND P1, PT, R16, RZ, PT ;  /* 0x000000ff1000720c */ /* 0x002fe20003f24270 */
[----:B------:R-:W-:Y:S05]  /*08f0*/  YIELD ;  /* 0x0000000000007946 */ /* 0x000fea0003800000 */
[----:B------:R-:W2:Y:S01]  /*0900*/  LDS R14, [R14+-0x4] ;  /* 0xfffffc000e0e7984 */ /* 0x000ea20000000800 */
[----:B------:R-:W-:Y:S04]  /*0910*/  BSSY.RECONVERGENT B2, `(.L_x_302) ;  /* 0x00000d3000027945 */ /* 0x000fe80003800200 */
[----:B------:R-:W-:Y:S01]  /*0920*/  BSSY.RELIABLE B3, `(.L_x_303) ;  /* 0x00000c6000037945 */ /* 0x000fe20003800100 */
[----:B0-----:R-:W-:-:S02]  /*0930*/  IMAD.MOV.U32 R13, RZ, RZ, R17 ;  /* 0x000000ffff0d7224 */ /* 0x001fc400078e0011 */
[----:B------:R-:W-:Y:S01]  /*0940*/  IMAD.MOV.U32 R4, RZ, RZ, RZ ;  /* 0x000000ffff047224 */ /* 0x000fe200078e00ff */
[----:B--2---:R-:W-:-:S13]  /*0950*/  ISETP.NE.AND P0, PT, R15, R14, PT ;  /* 0x0000000e0f00720c */ /* 0x004fda0003f05270 */
[----:B----4-:R-:W-:Y:S05]  /*0960*/  @!P0 BRA P1, `(.L_x_304) ;  /* 0x0000000c00048947 */ /* 0x010fea0000800000 */
[----:B------:R-:W1:Y:S01]  /*0970*/  S2R R3, SR_CgaCtaId ;  /* 0x0000000000037919 */ /* 0x000e620000008800 */
[----:B------:R-:W-:Y:S02]  /*0980*/  MOV R12, 0x400 ;  /* 0x00000400000c7802 */ /* 0x000fe40000000f00 */
[----:B------:R-:W-:Y:S02]  /*0990*/  ISETP.GT.AND P1, PT, R16, 0x1, PT ;  /* 0x000000011000780c */ /* 0x000fe40003f24270 */
[----:B-1----:R-:W-:-:S05]  /*09a0*/  LEA R2, R3, R12, 0x18 ;  /* 0x0000000c03027211 */ /* 0x002fca00078ec0ff */
[----:B------:R-:W1:Y:S02]  /*09b0*/  LDS.128 R4, [R2+0xd00] ;  /* 0x000d000002047984 */ /* 0x000e640000000c00 */
[----:B-1----:R-:W-:Y:S01]  /*09c0*/  ISETP.NE.AND P0, PT, R5, R14, PT ;  /* 0x0000000e0500720c */ /* 0x002fe20003f05270 */
[----:B------:R-:W-:-:S12]  /*09d0*/  IMAD.MOV.U32 R4, RZ, RZ, 0x1 ;  /* 0x00000001ff047424 */ /* 0x000fd800078e00ff */
[----:B------:R-:W-:Y:S05]  /*09e0*/  @!P0 BRA P1, `(.L_x_304) ;  /* 0x0000000800e48947 */ /* 0x000fea0000800000 */
[----:B------:R-:W-:Y:S01]  /*09f0*/  ISETP.NE.AND P0, PT, R6, R14, PT ;  /* 0x0000000e0600720c */ /* 0x000fe20003f05270 */
[----:B------:R-:W-:Y:S01]  /*0a00*/  IMAD.MOV.U32 R4, RZ, RZ, 0x2 ;  /* 0x00000002ff047424 */ /* 0x000fe200078e00ff */
[----:B------:R-:W-:-:S13]  /*0a10*/  ISETP.GT.AND P1, PT, R16, 0x2, PT ;  /* 0x000000021000780c */ /* 0x000fda0003f24270 */
[----:B------:R-:W-:Y:S05]  /*0a20*/  @!P0 BRA P1, `(.L_x_304) ;  /* 0x0000000800d48947 */ /* 0x000fea0000800000 */
[----:B------:R-:W-:Y:S01]  /*0a30*/  ISETP.NE.AND P0, PT, R7, R14, PT ;  /* 0x0000000e0700720c */ /* 0x000fe20003f05270 */
[----:B------:R-:W-:Y:S01]  /*0a40*/  IMAD.MOV.U32 R4, RZ, RZ, 0x3 ;  /* 0x00000003ff047424 */ /* 0x000fe200078e00ff */
[----:B------:R-:W-:-:S13]  /*0a50*/  ISETP.GT.AND P1, PT, R16, 0x3, PT ;  /* 0x000000031000780c */ /* 0x000fda0003f24270 */
[----:B------:R-:W-:Y:S05]  /*0a60*/  @!P0 BRA P1, `(.L_x_304) ;  /* 0x0000000800c48947 */ /* 0x000fea0000800000 */
[----:B------:R-:W1:Y:S01]  /*0a70*/  LDS.128 R4, [R2+0xd10] ;  /* 0x000d100002047984 */ /* 0x000e620000000c00 */
[----:B------:R-:W-:Y:S02]  /*0a80*/  ISETP.GT.AND P1, PT, R16, 0x4, PT ;  /* 0x000000041000780c */ /* 0x000fe40003f24270 */
        /* <DEDUP_REMOVED lines=117> */
[----:B------:R-:W-:Y:S05]  /*11e0*/  BREAK.RELIABLE B3 ;  /* 0x0000000000037942 */ /* 0x000fea0003800100 */
[----:B------:R-:W1:Y:S02]  /*11f0*/  LDC.64 R6, c[0x0][0x380] ;  /* 0x0000e000ff067b82 */ /* 0x000e640000000a00 */
[----:B-1----:R-:W-:-:S05]  /*1200*/  IMAD.WIDE R6, R14, 0x68, R6 ;  /* 0x000000680e067825 */ /* 0x002fca00078e0206 */
[----:B------:R1:W5:Y:S04]  /*1210*/  LDG.E.U8 R32, desc[UR10][R6.64] ;  /* 0x0000000a06207981 */ /* 0x000368000c1e1100 */
[----:B------:R1:W5:Y:S04]  /*1220*/  LDG.E R33, desc[UR10][R6.64+0x4] ;  /* 0x0000040a06217981 */ /* 0x000368000c1e1900 */
[----:B------:R1:W5:Y:S04]  /*1230*/  LDG.E.64 R44, desc[UR10][R6.64+0x10] ;  /* 0x0000100a062c7981 */ /* 0x000368000c1e1b00 */
[----:B------:R1:W5:Y:S04]  /*1240*/  LDG.E.64 R42, desc[UR10][R6.64+0x18] ;  /* 0x0000180a062a7981 */ /* 0x000368000c1e1b00 */
[----:B------:R1:W5:Y:S04]  /*1250*/  LDG.E.64 R36, desc[UR10][R6.64+0x20] ;  /* 0x0000200a06247981 */ /* 0x000368000c1e1b00 */
[----:B------:R1:W5:Y:S04]  /*1260*/  LDG.E.64 R30, desc[UR10][R6.64+0x28] ;  /* 0x0000280a061e7981 */ /* 0x000368000c1e1b00 */
[----:B------:R1:W5:Y:S01]  /*1270*/  LDG.E.64 R4, desc[UR10][R6.64+0x30] ;  /* 0x0000300a06047981 */ /* 0x000362000c1e1b00 */
[----:B------:R-:W-:-:S13]  /*1280*/  ISETP.GE.AND P0, PT, R16, 0x20, PT ;  /* 0x000000201000780c */ /* 0x000fda0003f06270 */
[----:B-1----:R-:W-:Y:S05]  /*1290*/  @P0 BRA `(.L_x_305) ;  /* 0x0000000000e80947 */ /* 0x002fea0003800000 */
[----:B------:R-:W1:Y:S01]  /*12a0*/  S2R R35, SR_LANEID ;  /* 0x0000000000237919 */ /* 0x000e620000000000 */
[----:B------:R-:W-:Y:S01]  /*12b0*/  VOTEU.ANY UR4, UPT, PT ;  /* 0x0000000000047886 */ /* 0x000fe200038e0100 */
[----:B------:R-:W-:Y:S01]  /*12c0*/  VIADD R12, R12, 0xd80 ;  /* 0x00000d800c0c7836 */ /* 0x000fe20000000000 */
[----:B------:R-:W1:Y:S01]  /*12d0*/  FLO.U32 R34, UR4 ;  /* 0x0000000400227d00 */ /* 0x000e6200080e0000 */
[----:B------:R-:W2:Y:S03]  /*12e0*/  S2R R38, SR_LTMASK ;  /* 0x0000000000267919 */ /* 0x000ea60000003900 */
[----:B------:R-:W-:Y:S02]  /*12f0*/  LEA R12, R3, R12, 0x18 ;  /* 0x0000000c030c7211 */ /* 0x000fe400078ec0ff */
[----:B-1----:R-:W-:Y:S02]  /*1300*/  ISETP.EQ.U32.AND P0, PT, R34, R35, PT ;  /* 0x000000232200720c */ /* 0x002fe40003f02070 */
[----:B------:R-:W1:Y:S01]  /*1310*/  POPC R35, UR4 ;  /* 0x0000000400237d09 */ /* 0x000e620008000000 */
[----:B--2---:R-:W-:-:S07]  /*1320*/  LOP3.LUT R38, R38, UR4, RZ, 0xc0, !PT ;  /* 0x0000000426267c12 */ /* 0x004fce000f8ec0ff */
[----:B------:R-:W2:Y:S03]  /*1330*/  POPC R38, R38 ;  /* 0x0000002600267309 */ /* 0x000ea60000000000 */
[----:B-1----:R-:W1:Y:S04]  /*1340*/  @P0 ATOMS.ADD R35, [R12], R35 ;  /* 0x000000230c23038c */ /* 0x002e680000000000 */
[----:B------:R-:W-:Y:S04]  /*1350*/  LDS R16, [R2+0xd80] ;  /* 0x000d800002107984 */ /* 0x000fe80000000800 */
[----:B-1----:R-:W2:Y:S02]  /*1360*/  SHFL.IDX PT, R3, R35, R34, 0x1f ;  /* 0x00001f2223037589 */ /* 0x002ea400000e0000 */
[----:B--2---:R-:W-:-:S05]  /*1370*/  IMAD.IADD R3, R3, 0x1, R38 ;  /* 0x0000000103037824 */ /* 0x004fca00078e0226 */
[----:B------:R-:W-:-:S13]  /*1380*/  ISETP.GT.AND P0, PT, R3, 0x1f, PT ;  /* 0x0000001f0300780c */ /* 0x000fda0003f04270 */
[----:B------:R-:W-:Y:S05]  /*1390*/  @P0 BRA `(.L_x_305) ;  /* 0x0000000000a80947 */ /* 0x000fea0003800000 */
[----:B------:R-:W2:Y:S04]  /*13a0*/  LDG.E.64 R34, desc[UR10][R6.64+0x8] ;  /* 0x0000080a06227981 */ /* 0x000ea8000c1e1b00 */
[----:B------:R-:W4:Y:S04]  /*13b0*/  LDG.E.64 R40, desc[UR10][R6.64+0x38] ;  /* 0x0000380a06287981 */ /* 0x000f28000c1e1b00 */
[----:B------:R-:W3:Y:S01]  /*13c0*/  LDG.E.64 R38, desc[UR10][R6.64+0x40] ;  /* 0x0000400a06267981 */ /* 0x000ee2000c1e1b00 */
[----:B------:R-:W-:Y:S01]  /*13d0*/  IMAD R12, R3, 0x68, R2 ;  /* 0x00000068030c7824 */ /* 0x000fe200078e0202 */
[----:B------:R-:W1:Y:S01]  /*13e0*/  S2UR UR5, SR_CgaCtaId ;  /* 0x00000000000579c3 */ /* 0x000e620000008800 */
[----:B------:R-:W-:-:S03]  /*13f0*/  UMOV UR4, 0x400 ;  /* 0x0000040000047882 */ /* 0x000fc60000000000 */
[----:B--2---:R2:W-:Y:S04]  /*1400*/  STS.64 [R12+0x8], R34 ;  /* 0x000008220c007388 */ /* 0x0045e80000000a00 */
[----:B----4-:R4:W-:Y:S04]  /*1410*/  STS.64 [R12+0x38], R40 ;  /* 0x000038280c007388 */ /* 0x0109e80000000a00 */
[----:B---3--:R3:W-:Y:S04]  /*1420*/  STS.64 [R12+0x40], R38 ;  /* 0x000040260c007388 */ /* 0x0087e80000000a00 */
[----:B--2---:R-:W2:Y:S04]  /*1430*/  LDG.E.64 R34, desc[UR10][R6.64+0x48] ;  /* 0x0000480a06227981 */ /* 0x004ea8000c1e1b00 */
[----:B----4-:R-:W4:Y:S04]  /*1440*/  LDG.E.64 R40, desc[UR10][R6.64+0x50] ;  /* 0x0000500a06287981 */ /* 0x010f28000c1e1b00 */
[----:B---3--:R-:W3:Y:S04]  /*1450*/  LDG.E.64 R38, desc[UR10][R6.64+0x58] ;  /* 0x0000580a06267981 */ /* 0x008ee8000c1e1b00 */
[----:B------:R-:W3:Y:S01]  /*1460*/  LDG.E.64 R6, desc[UR10][R6.64+0x60] ;  /* 0x0000600a06067981 */ /* 0x000ee2000c1e1b00 */
[----:B------:R-:W-:-:S03]  /*1470*/  UIADD3 UR4, UPT, UPT, UR4, 0xd00, URZ ;  /* 0x00000d0004047890 */ /* 0x000fc6000fffe0ff */
[----:B-----5:R0:W-:Y:S01]  /*1480*/  STS.U8 [R12], R32 ;  /* 0x000000200c007388 */ /* 0x0201e20000000000 */
[----:B-1----:R-:W-:-:S03]  /*1490*/  ULEA UR4, UR5, UR4, 0x18 ;  /* 0x0000000405047291 */ /* 0x002fc6000f8ec0ff */
[----:B------:R0:W-:Y:S03]  /*14a0*/  STS [R12+0x4], R33 ;  /* 0x000004210c007388 */ /* 0x0001e60000000800 */
[----:B------:R-:W-:Y:S01]  /*14b0*/  LEA R3, R3, UR4, 0x2 ;  /* 0x0000000403037c11 */ /* 0x000fe2000f8e10ff */
[----:B------:R0:W-:Y:S04]  /*14c0*/  STS.64 [R12+0x10], R44 ;  /* 0x0000102c0c007388 */ /* 0x0001e80000000a00 */
[----:B------:R0:W-:Y:S04]  /*14d0*/  STS.64 [R12+0x18], R42 ;  /* 0x0000182a0c007388 */ /* 0x0001e80000000a00 */
[----:B------:R0:W-:Y:S04]  /*14e0*/  STS.64 [R12+0x20], R36 ;  /* 0x000020240c007388 */ /* 0x0001e80000000a00 */
[----:B------:R0:W-:Y:S04]  /*14f0*/  STS.64 [R12+0x28], R30 ;  /* 0x0000281e0c007388 */ /* 0x0001e80000000a00 */
[----:B------:R0:W-:Y:S04]  /*1500*/  STS.64 [R12+0x30], R4 ;  /* 0x000030040c007388 */ /* 0x0001e80000000a00 */
[----:B--2---:R0:W-:Y:S04]  /*1510*/  STS.64 [R12+0x48], R34 ;  /* 0x000048220c007388 */ /* 0x0041e80000000a00 */
[----:B----4-:R0:W-:Y:S04]  /*1520*/  STS.64 [R12+0x50], R40 ;  /* 0x000050280c007388 */ /* 0x0101e80000000a00 */
[----:B---3--:R0:W-:Y:S04]  /*1530*/  STS.64 [R12+0x58], R38 ;  /* 0x000058260c007388 */ /* 0x0081e80000000a00 */
[----:B------:R0:W-:Y:S04]  /*1540*/  STS.64 [R12+0x60], R6 ;  /* 0x000060060c007388 */ /* 0x0001e80000000a00 */
[----:B------:R0:W-:Y:S04]  /*1550*/  STS [R3], R14 ;  /* 0x0000000e03007388 */ /* 0x0001e80000000800 */
[----:B------:R0:W1:Y:S01]  /*1560*/  LDS R15, [R2+0xd00] ;  /* 0x000d0000020f7984 */ /* 0x0000620000000800 */
[----:B------:R-:W-:Y:S05]  /*1570*/  BRA `(.L_x_305) ;  /* 0x0000000000307947 */ /* 0x000fea0003800000 */
.L_x_304:
[----:B---3--:R-:W-:Y:S05]  /*1580*/  BSYNC.RELIABLE B3 ;  /* 0x0000000000037941 */ /* 0x008fea0003800100 */
.L_x_303:
[----:B------:R-:W1:Y:S01]  /*1590*/  S2R R3, SR_CgaCtaId ;  /* 0x0000000000037919 */ /* 0x000e620000008800 */
[----:B------:R-:W-:-:S04]  /*15a0*/  MOV R2, 0x400 ;  /* 0x0000040000027802 */ /* 0x000fc80000000f00 */
[----:B-1----:R-:W-:-:S05]  /*15b0*/  LEA R3, R3, R2, 0x18 ;  /* 0x0000000203037211 */ /* 0x002fca00078ec0ff */
[----:B------:R-:W-:-:S05]  /*15c0*/  IMAD R2, R4, 0x68, R3 ;  /* 0x0000006804027824 */ /* 0x000fca00078e0203 */
[----:B------:R2:W4:Y:S04]  /*15d0*/  LDS.U8 R32, [R2] ;  /* 0x0000000002207984 */ /* 0x0005280000000000 */
[----:B------:R2:W1:Y:S04]  /*15e0*/  LDS R33, [R2+0x4] ;  /* 0x0000040002217984 */ /* 0x0004680000000800 */
[----:B------:R2:W3:Y:S04]  /*15f0*/  LDS.64 R44, [R2+0x10] ;  /* 0x00001000022c7984 */ /* 0x0004e80000000a00 */
[----:B------:R2:W0:Y:S04]  /*1600*/  LDS.64 R42, [R2+0x18] ;  /* 0x00001800022a7984 */ /* 0x0004280000000a00 */
[----:B------:R2:W0:Y:S04]  /*1610*/  LDS.64 R36, [R2+0x20] ;  /* 0x0000200002247984 */ /* 0x0004280000000a00 */
[----:B------:R2:W0:Y:S04]  /*1620*/  LDS.64 R30, [R2+0x28] ;  /* 0x00002800021e7984 */ /* 0x0004280000000a00 */
[----:B------:R2:W0:Y:S02]  /*1630*/  LDS.64 R4, [R2+0x30] ;  /* 0x0000300002047984 */ /* 0x0004240000000a00 */
.L_x_305:
[----:B---3--:R-:W-:Y:S05]  /*1640*/  BSYNC.RECONVERGENT B2 ;  /* 0x0000000000027941 */ /* 0x008fea0003800200 */
.L_x_302:
[----:B0----5:R-:W-:Y:S01]  /*1650*/  DADD R42, -R8, R42 ;  /* 0x00000000082a7229 */ /* 0x021fe2000000012a */
[----:B------:R-:W-:Y:S01]  /*1660*/  UMOV UR4, 0xd9d7bdbb ;  /* 0xd9d7bdbb00047882 */ /* 0x000fe20000000000 */
[----:B------:R-:W-:Y:S01]  /*1670*/  DADD R44, -R18, R44 ;  /* 0x00000000122c7229 */ /* 0x000fe2000000012c */
[----:B------:R-:W-:Y:S01]  /*1680*/  UMOV UR5, 0x3ddb7cdf ;  /* 0x3ddb7cdf00057882 */ /* 0x000fe20000000000 */
[----:B------:R-:W-:Y:S01]  /*1690*/  DADD R36, -R10, R36 ;  /* 0x000000000a247229 */ /* 0x000fe20000000124 */
[----:B------:R-:W-:Y:S01]  /*16a0*/  BSSY.RECONVERGENT B2, `(.L_x_306) ;  /* 0x00000a0000027945 */ /* 0x000fe20003800200 */
[----:B------:R-:W-:Y:S02]  /*16b0*/  VIADD R17, R17, 0xffffffff ;  /* 0xffffffff11117836 */ /* 0x000fe40000000000 */
[----:B--2---:R-:W-:-:S08]  /*16c0*/  DMUL R2, R42, R42 ;  /* 0x0000002a2a027228 */ /* 0x004fd00000000000 */
[----:B------:R-:W-:-:S08]  /*16d0*/  DFMA R2, R44, R44, R2 ;  /* 0x0000002c2c02722b */ /* 0x000fd00000000002 */
[----:B------:R-:W-:-:S08]  /*16e0*/  DFMA R2, R36, R36, R2 ;  /* 0x000000242402722b */ /* 0x000fd00000000002 */
[----:B------:R-:W-:-:S14]  /*16f0*/  DSETP.GEU.AND P0, PT, R2, UR4, PT ;  /* 0x0000000402007e2a */ /* 0x000fdc000bf0e000 */
[----:B------:R-:W-:Y:S05]  /*1700*/  @!P0 BRA `(.L_x_307) ;  /* 0x0000000800648947 */ /* 0x000fea0003800000 */
[----:B----4-:R-:W-:-:S04]  /*1710*/  PRMT R6, R32, 0x9910, RZ ;  /* 0x0000991020067816 */ /* 0x010fc800000000ff */
[----:B------:R-:W-:-:S13]  /*1720*/  ISETP.NE.AND P0, PT, R6, RZ, PT ;  /* 0x000000ff0600720c */ /* 0x000fda0003f05270 */
[----:B------:R-:W-:Y:S05]  /*1730*/  @P0 BRA `(.L_x_308) ;  /* 0x0000000400a80947 */ /* 0x000fea0003800000 */
[----:B------:R-:W-:Y:S02]  /*1740*/  DMUL R4, R4, R4 ;  /* 0x0000000404047228 */ /* 0x000fe40000000000 */
[----:B------:R-:W-:-:S06]  /*1750*/  DMUL R6, R2, R28 ;  /* 0x0000001c02067228 */ /* 0x000fcc0000000000 */
[----:B------:R-:W-:Y:S02]  /*1760*/  DMUL R4, R4, 4 ;  /* 0x4010000004047828 */ /* 0x000fe40000000000 */
[----:B------:R-:W-:-:S08]  /*1770*/  DMUL R6, R6, R28 ;  /* 0x0000001c06067228 */ /* 0x000fd00000000000 */
[----:B------:R-:W-:-:S14]  /*1780*/  DSETP.GEU.AND P0, PT, R4, R6, PT ;  /* 0x000000060400722a */ /* 0x000fdc0003f0e000 */
[----:B------:R-:W-:Y:S05]  /*1790*/  @P0 BRA `(.L_x_309) ;  /* 0x0000000000b40947 */ /* 0x000fea0003800000 */
[----:B-1----:R-:W0:Y:S01]  /*17a0*/  MUFU.RSQ64H R33, R3 ;  /* 0x0000000300217308 */ /* 0x002e220000001c00 */
[----:B------:R-:W-:Y:S01]  /*17b0*/  VIADD R32, R3, 0xfcb00000 ;  /* 0xfcb0000003207836 */ /* 0x000fe20000000000 */
[----:B------:R-:W-:Y:S01]  /*17c0*/  BSSY.RECONVERGENT B3, `(.L_x_310) ;  /* 0x0000015000037945 */ /* 0x000fe20003800200 */
[----:B------:R-:W-:Y:S02]  /*17d0*/  IMAD.MOV.U32 R6, RZ, RZ, 0x0 ;  /* 0x00000000ff067424 */ /* 0x000fe400078e00ff */
[----:B------:R-:W-:Y:S01]  /*17e0*/  IMAD.MOV.U32 R7, RZ, RZ, 0x3fd80000 ;  /* 0x3fd80000ff077424 */ /* 0x000fe200078e00ff */
[----:B------:R-:W-:Y:S01]  /*17f0*/  ISETP.GE.U32.AND P0, PT, R32, 0x7ca00000, PT ;  /* 0x7ca000002000780c */ /* 0x000fe20003f06070 */
        /* <DEDUP_REMOVED lines=12> */
[----:B------:R-:W-:Y:S01]  /*18c0*/  MOV R6, 0x18f0 ;  /* 0x000018f000067802 */ /* 0x000fe20000000f00 */
[----:B------:R-:W-:-:S07]  /*18d0*/  IMAD.MOV.U32 R33, RZ, RZ, R3 ;  /* 0x000000ffff217224 */ /* 0x000fce00078e0003 */
[----:B------:R-:W-:Y:S05]  /*18e0*/  CALL.REL.NOINC `($__internal_4_$__cuda_sm20_dsqrt_rn_f64_mediumpath_v1) ;  /* 0x0000002400147944 */ /* 0x000fea0003c00000 */
[----:B------:R-:W-:Y:S02]  /*18f0*/  IMAD.MOV.U32 R12, RZ, RZ, R4 ;  /* 0x000000ffff0c7224 */ /* 0x000fe400078e0004 */
[----:B------:R-:W-:-:S07]  /*1900*/  IMAD.MOV.U32 R13, RZ, RZ, R7 ;  /* 0x000000ffff0d7224 */ /* 0x000fce00078e0007 */
.L_x_311:
[----:B------:R-:W-:Y:S05]  /*1910*/  BSYNC.RECONVERGENT B3 ;  /* 0x0000000000037941 */ /* 0x000fea0003800200 */
.L_x_310:
[----:B------:R-:W-:Y:S01]  /*1920*/  DMUL R6, R2, R12 ;  /* 0x0000000c02067228 */ /* 0x000fe20000000000 */
[----:B------:R-:W-:Y:S05]  /*1930*/  BSSY.RECONVERGENT B3, `(.L_x_312) ;  /* 0x000000e000037945 */ /* 0x000fea0003800200 */
        /* <DEDUP_REMOVED lines=12> */
[----:B------:R-:W-:Y:S05]  /*1a00*/  CALL.REL.NOINC `($__internal_3_$__cuda_sm20_dblrcp_rn_slowpath_v3) ;  /* 0x0000002000307944 */ /* 0x000fea0003c00000 */
.L_x_313:
[----:B------:R-:W-:Y:S05]  /*1a10*/  BSYNC.RECONVERGENT B3 ;  /* 0x0000000000037941 */ /* 0x000fea0003800200 */
.L_x_312:
[----:B------:R-:W-:-:S08]  /*1a20*/  DMUL R34, R34, R30 ;  /* 0x0000001e22227228 */ /* 0x000fd00000000000 */
[-C--:B------:R-:W-:Y:S02]  /*1a30*/  DFMA R22, R44, R34.reuse, R22 ;  /* 0x000000222c16722b */ /* 0x080fe40000000016 */
[-C--:B------:R-:W-:Y:S02]  /*1a40*/  DFMA R24, R42, R34.reuse, R24 ;  /* 0x000000222a18722b */ /* 0x080fe40000000018 */
[----:B------:R-:W-:Y:S01]  /*1a50*/  DFMA R26, R36, R34, R26 ;  /* 0x00000022241a722b */ /* 0x000fe2000000001a */
[----:B------:R-:W-:Y:S10]  /*1a60*/  BRA `(.L_x_307) ;  /* 0x00000004008c7947 */ /* 0x000ff40003800000 */
.L_x_309:
[----:B------:R-:W-:Y:S01]  /*1a70*/  ISETP.GT.U32.AND P0, PT, R13, 0x1f, PT ;  /* 0x0000001f0d00780c */ /* 0x000fe20003f04070 */
[----:B-1----:R-:W-:Y:S02]  /*1a80*/  VIADD R3, R33, 0x1 ;  /* 0x0000000121037836 */ /* 0x002fe40000000000 */
[----:B------:R-:W-:Y:S01]  /*1a90*/  IMAD R32, R13, 0x4, R0 ;  /* 0x000000040d207824 */ /* 0x000fe200078e0200 */
[----:B------:R-:W-:-:S13]  /*1aa0*/  ISETP.GE.OR P0, PT, R33, UR6, P0 ;  /* 0x0000000621007c0c */ /* 0x000fda0008706670 */
[----:B------:R-:W-:Y:S01]  /*1ab0*/  @!P0 IMAD.MOV.U32 R17, RZ, RZ, R13 ;  /* 0x000000ffff118224 */ /* 0x000fe200078e000d */
[----:B------:R0:W-:Y:S04]  /*1ac0*/  @!P0 STS [R32+-0x4], R33 ;  /* 0xfffffc2120008388 */ /* 0x0001e80000000800 */
[----:B------:R-:W-:-:S04]  /*1ad0*/  ISETP.GT.U32.AND P1, PT, R17, 0x1e, PT ;  /* 0x0000001e1100780c */ /* 0x000fc80003f24070 */
[----:B------:R-:W-:-:S13]  /*1ae0*/  ISETP.GE.OR P1, PT, R3, UR6, P1 ;  /* 0x0000000603007c0c */ /* 0x000fda0008f26670 */
[C---:B------:R-:W-:Y:S02]  /*1af0*/  @!P1 VIADD R4, R17.reuse, 0x1 ;  /* 0x0000000111049836 */ /* 0x040fe40000000000 */
[----:B------:R-:W-:Y:S02]  /*1b00*/  @!P1 IMAD R2, R17, 0x4, R0 ;  /* 0x0000000411029824 */ /* 0x000fe400078e0200 */
[----:B------:R-:W-:Y:S02]  /*1b10*/  @!P1 IMAD.MOV.U32 R17, RZ, RZ, R4 ;  /* 0x000000ffff119224 */ /* 0x000fe400078e0004 */
[----:B------:R-:W-:Y:S01]  /*1b20*/  VIADD R4, R33, 0x3 ;  /* 0x0000000321047836 */ /* 0x000fe20000000000 */
[----:B------:R0:W-:Y:S02]  /*1b30*/  @!P1 STS [R2], R3 ;  /* 0x0000000302009388 */ /* 0x0001e40000000800 */
        /* <DEDUP_REMOVED lines=37> */
[----:B0-----:R-:W-:Y:S05]  /*1d90*/  @P0 BRA `(.L_x_307) ;  /* 0x0000000000c00947 */ /* 0x001fea0003800000 */
[C---:B------:R-:W-:Y:S02]  /*1da0*/  IMAD R2, R17.reuse, 0x4, R0 ;  /* 0x0000000411027824 */ /* 0x040fe400078e0200 */
[----:B------:R-:W-:-:S03]  /*1db0*/  VIADD R17, R17, 0x1 ;  /* 0x0000000111117836 */ /* 0x000fc60000000000 */
[----:B------:R0:W-:Y:S01]  /*1dc0*/  STS [R2], R13 ;  /* 0x0000000d02007388 */ /* 0x0001e20000000800 */
[----:B------:R-:W-:Y:S05]  /*1dd0*/  BRA `(.L_x_307) ;  /* 0x0000000000b07947 */ /* 0x000fea0003800000 */
.L_x_308:
        /* <DEDUP_REMOVED lines=23> */
.L_x_315:
[----:B------:R-:W-:Y:S05]  /*1f50*/  BSYNC.RECONVERGENT B3 ;  /* 0x0000000000037941 */ /* 0x000fea0003800200 */
.L_x_314:
        /* <DEDUP_REMOVED lines=15> */
.L_x_317:
[----:B------:R-:W-:Y:S05]  /*2050*/  BSYNC.RECONVERGENT B3 ;  /* 0x0000000000037941 */ /* 0x000fea0003800200 */
.L_x_316:
[----:B------:R-:W-:-:S08]  /*2060*/  DMUL R34, R34, R30 ;  /* 0x0000001e22227228 */ /* 0x000fd00000000000 */
[-C--:B------:R-:W-:Y:S02]  /*2070*/  DFMA R22, R44, R34.reuse, R22 ;  /* 0x000000222c16722b */ /* 0x080fe40000000016 */
[-C--:B------:R-:W-:Y:S02]  /*2080*/  DFMA R24, R42, R34.reuse, R24 ;  /* 0x000000222a18722b */ /* 0x080fe40000000018 */
[----:B------:R-:W-:-:S11]  /*2090*/  DFMA R26, R36, R34, R26 ;  /* 0x00000022241a722b */ /* 0x000fd6000000001a */
.L_x_307:
[----:B------:R-:W-:Y:S05]  /*20a0*/  BSYNC.RECONVERGENT B2 ;  /* 0x0000000000027941 */ /* 0x000fea0003800200 */
.L_x_306:
[----:B------:R-:W-:-:S13]  /*20b0*/  ISETP.NE.AND P0, PT, R17, RZ, PT ;  /* 0x000000ff1100720c */ /* 0x000fda0003f05270 */
[----:B------:R-:W-:Y:S05]  /*20c0*/  @P0 BRA `(.L_x_318) ;  /* 0xffffffe800000947 */ /* 0x000fea000383ffff */
[----:B------:R-:W-:Y:S05]  /*20d0*/  BSYNC B1 ;  /* 0x0000000000017941 */ /* 0x000fea0003800000 */
.L_x_301:
[----:B------:R-:W-:Y:S05]  /*20e0*/  BRA `(.L_x_319) ;  /* 0x0000001800287947 */ /* 0x000fea0003800000 */
.L_x_300:
[----:B------:R-:W-:Y:S01]  /*20f0*/  ULEA UR6, UR7, UR6, 0x18 ;  /* 0x0000000607067291 */ /* 0x000fe2000f8ec0ff */
[----:B------:R-:W-:Y:S01]  /*2100*/  IMAD.MOV.U32 R5, RZ, RZ, 0x1 ;  /* 0x00000001ff057424 */ /* 0x000fe200078e00ff */
[----:B------:R-:W-:Y:S02]  /*2110*/  CS2R R26, SRZ ;  /* 0x00000000001a7805 */ /* 0x000fe4000001ff00 */
[----:B------:R-:W-:Y:S02]  /*2120*/  CS2R R24, SRZ ;  /* 0x0000000000187805 */ /* 0x000fe4000001ff00 */
[----:B------:R-:W-:-:S03]  /*2130*/  CS2R R22, SRZ ;  /* 0x0000000000167805 */ /* 0x000fc6000001ff00 */
[----:B------:R-:W1:Y:S04]  /*2140*/  LDS R2, [UR6+0xd80] ;  /* 0x000d8006ff027984 */ /* 0x000e680008000800 */
[----:B------:R-:W2:Y:S01]  /*2150*/  LDS R3, [UR6+0xd00] ;  /* 0x000d0006ff037984 */ /* 0x000ea20008000800 */
[----:B------:R-:W3:Y:S02]  /*2160*/  LDCU UR6, c[0x0][0x39c] ;  /* 0x00007380ff0677ac */ /* 0x000ee40008000800 */
.L_x_336:
[----:B0-2---:R-:W-:Y:S01]  /*2170*/  IMAD R4, R5, 0x4, R0 ;  /* 0x0000000405047824 */ /* 0x005fe200078e0200 */
[----:B-1----:R-:W-:Y:S01]  /*2180*/  ISETP.GT.AND P1, PT, R2, RZ, PT ;  /* 0x000000ff0200720c */ /* 0x002fe20003f24270 */
[----:B------:R-:W-:Y:S05]  /*2190*/  YIELD ;  /* 0x0000000000007946 */ /* 0x000fea0003800000 */
[----:B------:R-:W2:Y:S01]  /*21a0*/  LDS R4, [R4+-0x4] ;  /* 0xfffffc0004047984 */ /* 0x000ea20000000800 */
[----:B------:R-:W-:Y:S04]  /*21b0*/  BSSY.RECONVERGENT B1, `(.L_x_320) ;  /* 0x00000d3000017945 */ /* 0x000fe80003800200 */
[----:B------:R-:W-:Y:S01]  /*21c0*/  BSSY.RELIABLE B2, `(.L_x_321) ;  /* 0x00000c6000027945 */ /* 0x000fe20003800100 */
[----:B------:R-:W-:-:S02]  /*21d0*/  IMAD.MOV.U32 R7, RZ, RZ, R5 ;  /* 0x000000ffff077224 */ /* 0x000fc400078e0005 */
        /* <DEDUP_REMOVED lines=148> */
[----:B------:R-:W-:-:S13]  /*2b20*/  ISETP.GT.AND P0, PT, R2, 0x1f, PT ;  /* 0x0000001f0200780c */ /* 0x000fda0003f04270 */
[----:B-1----:R-:W-:Y:S05]  /*2b30*/  @P0 BRA `(.L_x_323) ;  /* 0x0000000000e80947 */ /* 0x002fea0003800000 */
[----:B------:R-:W1:Y:S01]  /*2b40*/  S2R R2, SR_LANEID ;  /* 0x0000000000027919 */ /* 0x000e620000000000 */
[----:B------:R-:W-:Y:S01]  /*2b50*/  VOTEU.ANY UR4, UPT, PT ;  /* 0x0000000000047886 */ /* 0x000fe200038e0100 */
[----:B------:R-:W-:Y:S01]  /*2b60*/  VIADD R17, R17, 0xd80 ;  /* 0x00000d8011117836 */ /* 0x000fe20000000000 */
[----:B------:R-:W1:Y:S04]  /*2b70*/  FLO.U32 R37, UR4 ;  /* 0x0000000400257d00 */ /* 0x000e6800080e0000 */
[----:B------:R-:W-:Y:S02]  /*2b80*/  LEA R43, R6, R17, 0x18 ;  /* 0x00000011062b7211 */ /* 0x000fe400078ec0ff */
[----:B------:R-:W2:Y:S02]  /*2b90*/  S2R R6, SR_LTMASK ;  /* 0x0000000000067919 */ /* 0x000ea40000003900 */
[----:B------:R-:W4:Y:S01]  /*2ba0*/  POPC R36, UR4 ;  /* 0x0000000400247d09 */ /* 0x000f220008000000 */
[----:B-1----:R-:W-:-:S02]  /*2bb0*/  ISETP.EQ.U32.AND P0, PT, R37, R2, PT ;  /* 0x000000022500720c */ /* 0x002fc40003f02070 */
[----:B--2---:R-:W-:-:S11]  /*2bc0*/  LOP3.LUT R6, R6, UR4, RZ, 0xc0, !PT ;  /* 0x0000000406067c12 */ /* 0x004fd6000f8ec0ff */
[----:B----4-:R-:W1:Y:S01]  /*2bd0*/  @P0 ATOMS.ADD R36, [R43], R36 ;  /* 0x000000242b24038c */ /* 0x010e620000000000 */
[----:B------:R-:W2:Y:S03]  /*2be0*/  POPC R6, R6 ;  /* 0x0000000600067309 */ /* 0x000ea60000000000 */
        /* <DEDUP_REMOVED lines=35> */
.L_x_322:
[----:B---3--:R-:W-:Y:S05]  /*2e20*/  BSYNC.RELIABLE B2 ;  /* 0x0000000000027941 */ /* 0x008fea0003800100 */
.L_x_321:
        /* <DEDUP_REMOVED lines=11> */
.L_x_323:
[----:B---3--:R-:W-:Y:S05]  /*2ee0*/  BSYNC.RECONVERGENT B1 ;  /* 0x0000000000017941 */ /* 0x008fea0003800200 */
.L_x_320:
[----:B0----5:R-:W-:Y:S01]  /*2ef0*/  DADD R14, -R8, R40 ;  /* 0x00000000080e7229 */ /* 0x021fe20000000128 */
[----:B------:R-:W-:Y:S01]  /*2f00*/  UMOV UR4, 0xd9d7bdbb ;  /* 0xd9d7bdbb00047882 */ /* 0x000fe20000000000 */
[----:B------:R-:W-:Y:S01]  /*2f10*/  DADD R16, -R18, R34 ;  /* 0x0000000012107229 */ /* 0x000fe20000000122 */
[----:B------:R-:W-:Y:S01]  /*2f20*/  UMOV UR5, 0x3ddb7cdf ;  /* 0x3ddb7cdf00057882 */ /* 0x000fe20000000000 */
[----:B------:R-:W-:Y:S01]  /*2f30*/  DADD R30, -R10, R30 ;  /* 0x000000000a1e7229 */ /* 0x000fe2000000011e */
[----:B------:R-:W-:Y:S01]  /*2f40*/  BSSY.RECONVERGENT B1, `(.L_x_324) ;  /* 0x00000a2000017945 */ /* 0x000fe20003800200 */
[----:B------:R-:W-:Y:S02]  /*2f50*/  VIADD R5, R5, 0xffffffff ;  /* 0xffffffff05057836 */ /* 0x000fe40000000000 */
[----:B------:R-:W-:-:S08]  /*2f60*/  DMUL R34, R14, R14 ;  /* 0x0000000e0e227228 */ /* 0x000fd00000000000 */
[----:B------:R-:W-:-:S08]  /*2f70*/  DFMA R34, R16, R16, R34 ;  /* 0x000000101022722b */ /* 0x000fd00000000022 */
[----:B------:R-:W-:-:S08]  /*2f80*/  DFMA R36, R30, R30, R34 ;  /* 0x0000001e1e24722b */ /* 0x000fd00000000022 */
[----:B------:R-:W-:-:S14]  /*2f90*/  DSETP.GEU.AND P0, PT, R36, UR4, PT ;  /* 0x0000000424007e2a */ /* 0x000fdc000bf0e000 */
[----:B------:R-:W-:Y:S05]  /*2fa0*/  @!P0 BRA `(.L_x_325) ;  /* 0x00000008006c8947 */ /* 0x000fea0003800000 */
[----:B--2-4-:R-:W-:-:S04]  /*2fb0*/  PRMT R4, R38, 0x9910, RZ ;  /* 0x0000991026047816 */ /* 0x014fc800000000ff */
[----:B------:R-:W-:-:S13]  /*2fc0*/  ISETP.NE.AND P0, PT, R4, RZ, PT ;  /* 0x000000ff0400720c */ /* 0x000fda0003f05270 */
[----:B------:R-:W-:Y:S05]  /*2fd0*/  @!P0 BRA `(.L_x_326) ;  /* 0x0000000000b88947 */ /* 0x000fea0003800000 */
[----:B------:R-:W0:Y:S01]  /*2fe0*/  MUFU.RSQ64H R33, R37 ;  /* 0x0000002500217308 */ /* 0x000e220000001c00 */
        /* <DEDUP_REMOVED lines=10> */
[----:B-1----:R-:W-:Y:S02]  /*3090*/  DMUL R38, R36, R40 ;  /* 0x0000002824267228 */ /* 0x002fe40000000000 */
[----:B------:R-:W-:Y:S02]  /*30a0*/  VIADD R7, R41, 0xfff00000 ;  /* 0xfff0000029077836 */ /* 0x000fe40000000000 */
[----:B------:R-:W-:-:S04]  /*30b0*/  IMAD.MOV.U32 R6, RZ, RZ, R40 ;  /* 0x000000ffff067224 */ /* 0x000fc800078e0028 */
[----:B------:R-:W-:-:S08]  /*30c0*/  DFMA R34, R38, -R38, R36 ;  /* 0x800000262622722b */ /* 0x000fd00000000024 */
[----:B------:R-:W-:Y:S01]  /*30d0*/  DFMA R42, R34, R6, R38 ;  /* 0x00000006222a722b */ /* 0x000fe20000000026 */
[----:B------:R-:W-:Y:S10]  /*30e0*/  @!P0 BRA `(.L_x_328) ;  /* 0x00000000001c8947 */ /* 0x000ff40003800000 */
[----:B------:R-:W-:Y:S01]  /*30f0*/  IMAD.MOV.U32 R4, RZ, RZ, R40 ;  /* 0x000000ffff047224 */ /* 0x000fe200078e0028 */
[----:B------:R-:W-:Y:S01]  /*3100*/  MOV R6, 0x3140 ;  /* 0x0000314000067802 */ /* 0x000fe20000000f00 */
[----:B------:R-:W-:Y:S02]  /*3110*/  IMAD.MOV.U32 R40, RZ, RZ, R36 ;  /* 0x000000ffff287224 */ /* 0x000fe400078e0024 */
[----:B------:R-:W-:-:S07]  /*3120*/  IMAD.MOV.U32 R33, RZ, RZ, R37 ;  /* 0x000000ffff217224 */ /* 0x000fce00078e0025 */
[----:B------:R-:W-:Y:S05]  /*3130*/  CALL.REL.NOINC `($__internal_4_$__cuda_sm20_dsqrt_rn_f64_mediumpath_v1) ;  /* 0x0000000c00007944 */ /* 0x000fea0003c00000 */
[----:B------:R-:W-:Y:S02]  /*3140*/  IMAD.MOV.U32 R42, RZ, RZ, R4 ;  /* 0x000000ffff2a7224 */ /* 0x000fe400078e0004 */
[----:B------:R-:W-:-:S07]  /*3150*/  IMAD.MOV.U32 R43, RZ, RZ, R7 ;  /* 0x000000ffff2b7224 */ /* 0x000fce00078e0007 */
.L_x_328:
[----:B------:R-:W-:Y:S05]  /*3160*/  BSYNC.RECONVERGENT B2 ;  /* 0x0000000000027941 */ /* 0x000fea0003800200 */
.L_x_327:
        /* <DEDUP_REMOVED lines=15> */
.L_x_330:
[----:B------:R-:W-:Y:S05]  /*3260*/  BSYNC.RECONVERGENT B2 ;  /* 0x0000000000027941 */ /* 0x000fea0003800200 */
.L_x_329:
[----:B------:R-:W-:-:S08]  /*3270*/  DMUL R34, R34, R12 ;  /* 0x0000000c22227228 */ /* 0x000fd00000000000 */
[-C--:B------:R-:W-:Y:S02]  /*3280*/  DFMA R22, R16, R34.reuse, R22 ;  /* 0x000000221016722b */ /* 0x080fe40000000016 */
[-C--:B------:R-:W-:Y:S02]  /*3290*/  DFMA R24, R14, R34.reuse, R24 ;  /* 0x000000220e18722b */ /* 0x080fe40000000018 */
[----:B------:R-:W-:Y:S01]  /*32a0*/  DFMA R26, R30, R34, R26 ;  /* 0x000000221e1a722b */ /* 0x000fe2000000001a */
[----:B------:R-:W-:Y:S10]  /*32b0*/  BRA `(.L_x_325) ;  /* 0x0000000400a87947 */ /* 0x000ff40003800000 */
.L_x_326:
[----:B------:R-:W-:Y:S02]  /*32c0*/  DMUL R32, R32, R32 ;  /* 0x0000002020207228 */ /* 0x000fe40000000000 */
[----:B------:R-:W-:-:S06]  /*32d0*/  DMUL R34, R36, R28 ;  /* 0x0000001c24227228 */ /* 0x000fcc0000000000 */
[----:B------:R-:W-:Y:S02]  /*32e0*/  DMUL R32, R32, 4 ;  /* 0x4010000020207828 */ /* 0x000fe40000000000 */
[----:B------:R-:W-:-:S08]  /*32f0*/  DMUL R34, R34, R28 ;  /* 0x0000001c22227228 */ /* 0x000fd00000000000 */
[----:B------:R-:W-:-:S14]  /*3300*/  DSETP.GEU.AND P0, PT, R32, R34, PT ;  /* 0x000000222000722a */ /* 0x000fdc0003f0e000 */
[----:B------:R-:W-:Y:S05]  /*3310*/  @!P0 BRA `(.L_x_331) ;  /* 0x0000000000dc8947 */ /* 0x000fea0003800000 */
        /* <DEDUP_REMOVED lines=55> */
.L_x_331:
        /* <DEDUP_REMOVED lines=24> */
.L_x_333:
[----:B------:R-:W-:Y:S05]  /*3810*/  BSYNC.RECONVERGENT B2 ;  /* 0x0000000000027941 */ /* 0x000fea0003800200 */
.L_x_332:
        /* <DEDUP_REMOVED lines=15> */
.L_x_335:
[----:B------:R-:W-:Y:S05]  /*3910*/  BSYNC.RECONVERGENT B2 ;  /* 0x0000000000027941 */ /* 0x000fea0003800200 */
.L_x_334:
[----:B------:R-:W-:-:S08]  /*3920*/  DMUL R34, R34, R12 ;  /* 0x0000000c22227228 */ /* 0x000fd00000000000 */
[-C--:B------:R-:W-:Y:S02]  /*3930*/  DFMA R22, R16, R34.reuse, R22 ;  /* 0x000000221016722b */ /* 0x080fe40000000016 */
[-C--:B------:R-:W-:Y:S02]  /*3940*/  DFMA R24, R14, R34.reuse, R24 ;  /* 0x000000220e18722b */ /* 0x080fe40000000018 */
[----:B------:R-:W-:-:S11]  /*3950*/  DFMA R26, R30, R34, R26 ;  /* 0x000000221e1a722b */ /* 0x000fd6000000001a */
.L_x_325:
[----:B------:R-:W-:Y:S05]  /*3960*/  BSYNC.RECONVERGENT B1 ;  /* 0x0000000000017941 */ /* 0x000fea0003800200 */
.L_x_324:
[----:B------:R-:W-:-:S13]  /*3970*/  ISETP.NE.AND P0, PT, R5, RZ, PT ;  /* 0x000000ff0500720c */ /* 0x000fda0003f05270 */
[----:B------:R-:W-:Y:S05]  /*3980*/  @P0 BRA `(.L_x_336) ;  /* 0xffffffe400f80947 */ /* 0x000fea000383ffff */
.L_x_319:
[----:B------:R-:W-:Y:S05]  /*3990*/  BSYNC B0 ;  /* 0x0000000000007941 */ /* 0x000fea0003800000 */
.L_x_299:
[----:B01----:R-:W3:Y:S04]  /*39a0*/  LDG.E.64 R2, desc[UR10][R20.64+0x30] ;  /* 0x0000300a14027981 */ /* 0x003ee8000c1e1b00 */
[----:B--2---:R-:W2:Y:S04]  /*39b0*/  LDG.E.64 R4, desc[UR10][R20.64+0x38] ;  /* 0x0000380a14047981 */ /* 0x004ea8000c1e1b00 */
[----:B------:R-:W5:Y:S04]  /*39c0*/  LDG.E.64 R6, desc[UR10][R20.64+0x40] ;  /* 0x0000400a14067981 */ /* 0x000f68000c1e1b00 */
[----:B------:R-:W-:Y:S04]  /*39d0*/  STG.E.64 desc[UR10][R20.64+0x48], R22 ;  /* 0x0000481614007986 */ /* 0x000fe8000c101b0a */
[----:B------:R-:W-:Y:S04]  /*39e0*/  STG.E.64 desc[UR10][R20.64+0x50], R24 ;  /* 0x0000501814007986 */ /* 0x000fe8000c101b0a */
[----:B------:R-:W-:Y:S01]  /*39f0*/  STG.E.64 desc[UR10][R20.64+0x58], R26 ;  /* 0x0000581a14007986 */ /* 0x000fe2000c101b0a */
[----:B---3--:R-:W-:-:S02]  /*3a00*/  DFMA R2, R22, 25000, R2 ;  /* 0x40d86a001602782b */ /* 0x008fc40000000002 */
[----:B--2---:R-:W-:-:S05]  /*3a10*/  DFMA R4, R24, 25000, R4 ;  /* 0x40d86a001804782b */ /* 0x004fca0000000004 */
[----:B------:R-:W-:Y:S01]  /*3a20*/  STG.E.64 desc[UR10][R20.64+0x30], R2 ;  /* 0x0000300214007986 */ /* 0x000fe2000c101b0a */
[----:B-----5:R-:W-:Y:S02]  /*3a30*/  DFMA R6, R26, 25000, R6 ;  /* 0x40d86a001a06782b */ /* 0x020fe40000000006 */
[----:B------:R-:W-:Y:S01]  /*3a40*/  DFMA R18, R2, 25000, R18 ;  /* 0x40d86a000212782b */ /* 0x000fe20000000012 */
[----:B------:R-:W-:Y:S01]  /*3a50*/  STG.E.64 desc[UR10][R20.64+0x38], R4 ;  /* 0x0000380414007986 */ /* 0x000fe2000c101b0a */
[----:B------:R-:W-:-:S03]  /*3a60*/  DFMA R8, R4, 25000, R8 ;  /* 0x40d86a000408782b */ /* 0x000fc60000000008 */
[----:B------:R-:W-:Y:S01]  /*3a70*/  STG.E.64 desc[UR10][R20.64+0x40], R6 ;  /* 0x0000400614007986 */ /* 0x000fe2000c101b0a */
[----:B------:R-:W-:-:S03]  /*3a80*/  DFMA R10, R6, 25000, R10 ;  /* 0x40d86a00060a782b */ /* 0x000fc6000000000a */
[----:B------:R-:W-:Y:S04]  /*3a90*/  STG.E.64 desc[UR10][R20.64+0x18], R18 ;  /* 0x0000181214007986 */ /* 0x000fe8000c101b0a */
[----:B------:R-:W-:Y:S04]  /*3aa0*/  STG.E.64 desc[UR10][R20.64+0x20], R8 ;  /* 0x0000200814007986 */ /* 0x000fe8000c101b0a */
[----:B------:R-:W-:Y:S01]  /*3ab0*/  STG.E.64 desc[UR10][R20.64+0x28], R10 ;  /* 0x0000280a14007986 */ /* 0x000fe2000c101b0a */
[----:B------:R-:W-:Y:S05]  /*3ac0*/  EXIT ;  /* 0x000000000000794d */ /* 0x000fea0003800000 */
        .weak           $__internal_3_$__cuda_sm20_dblrcp_rn_slowpath_v3
        .type           $__internal_3_$__cuda_sm20_dblrcp_rn_slowpath_v3,@function
        .size           $__internal_3_$__cuda_sm20_dblrcp_rn_slowpath_v3,($__internal_4_$__cuda_sm20_dsqrt_rn_f64_mediumpath_v1 - $__internal_3_$__cuda_sm20_dblrcp_rn_slowpath_v3)
$__internal_3_$__cuda_sm20_dblrcp_rn_slowpath_v3:
[----:B------:R-:W-:Y:S01]  /*3ad0*/  DSETP.GTU.AND P0, PT, |R6|, +INF , PT ;  /* 0x7ff000000600742a */ /* 0x000fe20003f0c200 */
[----:B------:R-:W-:-:S13]  /*3ae0*/  BSSY.RECONVERGENT B4, `(.L_x_337) ;  /* 0x0000022000047945 */ /* 0x000fda0003800200 */
        /* <DEDUP_REMOVED lines=22> */
.L_x_340:
[----:B------:R-:W-:-:S06]  /*3c50*/  DMUL R6, R6, 8.11296384146066816958e+31 ;  /* 0x4690000006067828 */ /* 0x000fcc0000000000 */
        /* <DEDUP_REMOVED lines=8> */
.L_x_338:
[----:B------:R-:W-:Y:S01]  /*3ce0*/  LOP3.LUT R35, R7, 0x80000, RZ, 0xfc, !PT ;  /* 0x0008000007237812 */ /* 0x000fe200078efcff */
[----:B------:R-:W-:-:S07]  /*3cf0*/  IMAD.MOV.U32 R34, RZ, RZ, R6 ;  /* 0x000000ffff227224 */ /* 0x000fce00078e0006 */
.L_x_339:
[----:B------:R-:W-:Y:S05]  /*3d00*/  BSYNC.RECONVERGENT B4 ;  /* 0x0000000000047941 */ /* 0x000fea0003800200 */
.L_x_337:
[----:B------:R-:W-:Y:S02]  /*3d10*/  IMAD.MOV.U32 R6, RZ, RZ, R4 ;  /* 0x000000ffff067224 */ /* 0x000fe400078e0004 */
[----:B------:R-:W-:-:S04]  /*3d20*/  IMAD.MOV.U32 R7, RZ, RZ, 0x0 ;  /* 0x00000000ff077424 */ /* 0x000fc800078e00ff */
[----:B------:R-:W-:Y:S05]  /*3d30*/  RET.REL.NODEC R6 `(_Z18ComputeForceKernelP4NodeP4BodyPibiiid) ;  /* 0xffffffc006b07950 */ /* 0x000fea0003c3ffff */
        .weak           $__internal_4_$__cuda_sm20_dsqrt_rn_f64_mediumpath_v1
        .type           $__internal_4_$__cuda_sm20_dsqrt_rn_f64_mediumpath_v1,@function
        .size           $__internal_4_$__cuda_sm20_dsqrt_rn_f64_mediumpath_v1,(.L_x_376 - $__internal_4_$__cuda_sm20_dsqrt_rn_f64_mediumpath_v1)
$__internal_4_$__cuda_sm20_dsqrt_rn_f64_mediumpath_v1:
[----:B------:R-:W-:Y:S01]  /*3d40*/  ISETP.GE.U32.AND P0, PT, R32, -0x3400000, PT ;  /* 0xfcc000002000780c */ /* 0x000fe20003f06070 */
[----:B------:R-:W-:Y:S01]  /*3d50*/  BSSY.RECONVERGENT B4, `(.L_x_341) ;  /* 0x0000026000047945 */ /* 0x000fe20003800200 */
[----:B------:R-:W-:Y:S02]  /*3d60*/  IMAD.MOV.U32 R32, RZ, RZ, R40 ;  /* 0x000000ffff207224 */ /* 0x000fe400078e0028 */
[----:B------:R-:W-:Y:S02]  /*3d70*/  IMAD.MOV.U32 R40, RZ, RZ, R4 ;  /* 0x000000ffff287224 */ /* 0x000fe400078e0004 */
[----:B------:R-:W-:-:S07]  /*3d80*/  IMAD.MOV.U32 R41, RZ, RZ, R7 ;  /* 0x000000ffff297224 */ /* 0x000fce00078e0007 */
        /* <DEDUP_REMOVED lines=9> */
.L_x_342:
[----:B------:R-:W-:-:S14]  /*3e20*/  DSETP.NE.AND P0, PT, R32, RZ, PT ;  /* 0x000000ff2000722a */ /* 0x000fdc0003f05000 */
[----:B------:R-:W-:Y:S05]  /*3e30*/  @!P0 BRA `(.L_x_344) ;  /* 0x0000000000588947 */ /* 0x000fea0003800000 */
[----:B------:R-:W-:-:S13]  /*3e40*/  ISETP.GE.AND P0, PT, R33, RZ, PT ;  /* 0x000000ff2100720c */ /* 0x000fda0003f06270 */
[----:B------:R-:W-:Y:S02]  /*3e50*/  @!P0 IMAD.MOV.U32 R34, RZ, RZ, 0x0 ;  /* 0x00000000ff228424 */ /* 0x000fe400078e00ff */
[----:B------:R-:W-:Y:S01]  /*3e60*/  @!P0 IMAD.MOV.U32 R35, RZ, RZ, -0x80000 ;  /* 0xfff80000ff238424 */ /* 0x000fe200078e00ff */
        /* <DEDUP_REMOVED lines=17> */
[----:B------:R-:W-:Y:S01]  /*3f80*/  VIADD R35, R35, 0xfcb00000 ;  /* 0xfcb0000023237836 */ /* 0x000fe20000000000 */
[----:B------:R-:W-:Y:S06]  /*3f90*/  BRA `(.L_x_343) ;  /* 0x0000000000047947 */ /* 0x000fec0003800000 */
.L_x_344:
[----:B------:R-:W-:-:S11]  /*3fa0*/  DADD R34, R32, R32 ;  /* 0x0000000020227229 */ /* 0x000fd60000000020 */
.L_x_343:
[----:B------:R-:W-:Y:S05]  /*3fb0*/  BSYNC.RECONVERGENT B4 ;  /* 0x0000000000047941 */ /* 0x000fea0003800200 */
.L_x_341:
[----:B------:R-:W-:Y:S02]  /*3fc0*/  IMAD.MOV.U32 R32, RZ, RZ, R6 ;  /* 0x000000ffff207224 */ /* 0x000fe400078e0006 */
[----:B------:R-:W-:Y:S02]  /*3fd0*/  IMAD.MOV.U32 R33, RZ, RZ, 0x0 ;  /* 0x00000000ff217424 */ /* 0x000fe400078e00ff */
[----:B------:R-:W-:Y:S02]  /*3fe0*/  IMAD.MOV.U32 R4, RZ, RZ, R34 ;  /* 0x000000ffff047224 */ /* 0x000fe400078e0022 */
[----:B------:R-:W-:Y:S01]  /*3ff0*/  IMAD.MOV.U32 R7, RZ, RZ, R35 ;  /* 0x000000ffff077224 */ /* 0x000fe200078e0023 */
[----:B------:R-:W-:Y:S06]  /*4000*/  RET.REL.NODEC R32 `(_Z18ComputeForceKernelP4NodeP4BodyPibiiid) ;  /* 0xffffffbc20fc7950 */ /* 0x000fec0003c3ffff */
.L_x_345:
        /* <DEDUP_REMOVED lines=15> */
.L_x_376:


//--------------------- .text._Z22ConstructOctTreeKernelP4NodeP4BodyS2_Pibiiii --------------------------
	.section	.text._Z22ConstructOctTreeKernelP4NodeP4BodyS2_Pibiiii,"ax",@progbits
	.align	128
        .global         _Z22ConstructOctTreeKernelP4NodeP4BodyS2_Pibiiii
        .type           _Z22ConstructOctTreeKernelP4NodeP4BodyS2_Pibiiii,@function
        .size           _Z22ConstructOctTreeKernelP4NodeP4BodyS2_Pibiiii,(.L_x_378 - _Z22ConstructOctTreeKernelP4NodeP4BodyS2_Pibiiii)
        .other          _Z22ConstructOctTreeKernelP4NodeP4BodyS2_Pibiiii,@"STO_CUDA_ENTRY STV_DEFAULT"
_Z22ConstructOctTreeKernelP4NodeP4BodyS2_Pibiiii:
.text._Z22ConstructOctTreeKernelP4NodeP4BodyS2_Pibiiii:
[----:B------:R-:W0:Y:S01]  /*0000*/  LDC R1, c[0x0][0x37c] ;  /* 0x0000df00ff017b82 */ /* 0x000e220000000800 */
[----:B------:R-:W1:Y:S01]  /*0010*/  S2R R2, SR_TID.X ;  /* 0x0000000000027919 */ /* 0x000e620000002100 */
[----:B------:R-:W1:Y:S02]  /*0020*/  LDCU UR4, c[0x0][0x3ac] ;  /* 0x00007580ff0477ac */ /* 0x000e640008000800 */
[----:B-1----:R-:W-:-:S13]  /*0030*/  ISETP.GE.AND P0, PT, R2, UR4, PT ;  /* 0x0000000402007c0c */ /* 0x002fda000bf06270 */
[----:B------:R-:W-:Y:S05]  /*0040*/  @P0 EXIT ;  /* 0x000000000000094d */ /* 0x000fea0003800000 */
[----:B------:R-:W1:Y:S01]  /*0050*/  LDCU.U8 UR4, c[0x0][0x3a0] ;  /* 0x00007400ff0477ac */ /* 0x000e620008000000 */
[----:B------:R-:W2:Y:S01]  /*0060*/  LDCU.64 UR6, c[0x0][0x398] ;  /* 0x00007300ff0677ac */ /* 0x000ea20008000a00 */
[----:B------:R-:W3:Y:S01]  /*0070*/  LDCU UR38, c[0x0][0x360] ;  /* 0x00006c00ff2677ac */ /* 0x000ee20008000800 */
[----:B------:R-:W4:Y:S01]  /*0080*/  LDCU.64 UR36, c[0x0][0x358] ;  /* 0x00006b00ff2477ac */ /* 0x000f220008000a00 */
[----:B------:R-:W0:Y:S01]  /*0090*/  LDCU UR40, c[0x0][0x3ac] ;  /* 0x00007580ff2877ac */ /* 0x000e220008000800 */
[----:B-1----:R-:W-:Y:S01]  /*00a0*/  UPRMT UR4, UR4, 0x8880, URZ ;  /* 0x0000888004047896 */ /* 0x002fe200080000ff */
[----:B--2---:R-:W-:Y:S01]  /*00b0*/  ISETP.NE.U32.AND P0, PT, RZ, UR6, PT ;  /* 0x00000006ff007c0c */ /* 0x004fe2000bf05070 */
[----:B------:R-:W1:Y:S03]  /*00c0*/  LDCU UR39, c[0x0][0x3ac] ;  /* 0x00007580ff2777ac */ /* 0x000e660008000800 */
[----:B------:R-:W-:-:S02]  /*00d0*/  ISETP.NE.AND.EX P0, PT, RZ, UR7, PT, P0 ;  /* 0x00000007ff007c0c */ /* 0x000fc4000bf05300 */
[----:B------:R-:W-:-:S13]  /*00e0*/  ISETP.NE.AND P1, PT, RZ, UR4, PT ;  /* 0x00000004ff007c0c */ /* 0x000fda000bf25270 */
[----:B01-34-:R-:W-:Y:S05]  /*00f0*/  @P1 BRA P0, `(.L_x_346) ;  /* 0x0000000000c81947 */ /* 0x01bfea0000000000 */
.L_x_347:
[----:B------:R-:W0:Y:S08]  /*0100*/  LDC.64 R8, c[0x0][0x388] ;  /* 0x0000e200ff087b82 */ /* 0x000e300000000a00 */
[----:B------:R-:W1:Y:S01]  /*0110*/  LDC.64 R12, c[0x0][0x390] ;  /* 0x0000e400ff0c7b82 */ /* 0x000e620000000a00 */
[----:B------:R-:W2:Y:S01]  /*0120*/  LDCU UR8, c[0x0][0x3a4] ;  /* 0x00007480ff0877ac */ /* 0x000ea20008000800 */
[----:B------:R-:W3:Y:S01]  /*0130*/  LDCU UR9, c[0x0][0x3a8] ;  /* 0x00007500ff0977ac */ /* 0x000ee20008000800 */
[----:B------:R-:W4:Y:S01]  /*0140*/  LDCU.64 UR4, c[0x0][0x380] ;  /* 0x00007000ff0477ac */ /* 0x000f220008000a00 */
[----:B------:R-:W5:Y:S01]  /*0150*/  LDCU.64 UR6, c[0x0][0x388] ;  /* 0x00007100ff0677ac */ /* 0x000f620008000a00 */
[----:B0-----:R-:W-:-:S05]  /*0160*/  IMAD.WIDE R8, R2, 0x60, R8 ;  /* 0x0000006002087825 */ /* 0x001fca00078e0208 */
[----:B------:R-:W3:Y:S04]  /*0170*/  LDG.E.64 R22, desc[UR36][R8.64] ;  /* 0x0000002408167981 */ /* 0x000ee8000c1e1b00 */
[----:B------:R-:W4:Y:S04]  /*0180*/  LDG.E.64 R24, desc[UR36][R8.64+0x8] ;  /* 0x0000082408187981 */ /* 0x000f28000c1e1b00 */
[----:B------:R-:W5:Y:S04]  /*0190*/  LDG.E.64 R26, desc[UR36][R8.64+0x10] ;  /* 0x00001024081a7981 */ /* 0x000f68000c1e1b00 */
        /* <DEDUP_REMOVED lines=8> */
[----:B------:R0:W5:Y:S01]  /*0220*/  LDG.E.64 R20, desc[UR36][R8.64+0x58] ;  /* 0x0000582408147981 */ /* 0x000162000c1e1b00 */
[----:B-1----:R-:W-:Y:S01]  /*0230*/  IMAD.WIDE R12, R2, 0x60, R12 ;  /* 0x00000060020c7825 */ /* 0x002fe200078e020c */
[----:B------:R-:W1:Y:S03]  /*0240*/  LDCU UR10, c[0x0][0x3b0] ;  /* 0x00007600ff0a77ac */ /* 0x000e660008000800 */
[----:B0-----:R-:W-:-:S02]  /*0250*/  IMAD.MOV.U32 R8, RZ, RZ, R2 ;  /* 0x000000ffff087224 */ /* 0x001fc400078e0002 */
[----:B------:R-:W-:-:S05]  /*0260*/  VIADD R2, R2, UR38 ;  /* 0x0000002602027c36 */ /* 0x000fca0008000000 */
[----:B------:R-:W-:Y:S01]  /*0270*/  ISETP.GE.AND P0, PT, R2, UR39, PT ;  /* 0x0000002702007c0c */ /* 0x000fe2000bf06270 */
[----:B--2---:R-:W-:Y:S01]  /*0280*/  IMAD.U32 R9, RZ, RZ, UR8 ;  /* 0x00000008ff097e24 */ /* 0x004fe2000f8e00ff */
[----:B---3--:R-:W-:Y:S04]  /*0290*/  STG.E.64 desc[UR36][R12.64], R22 ;  /* 0x000000160c007986 */ /* 0x008fe8000c101b24 */
[----:B----4-:R-:W-:Y:S04]  /*02a0*/  STG.E.64 desc[UR36][R12.64+0x8], R24 ;  /* 0x000008180c007986 */ /* 0x010fe8000c101b24 */
[----:B-----5:R-:W-:Y:S04]  /*02b0*/  STG.E.64 desc[UR36][R12.64+0x10], R26 ;  /* 0x0000101a0c007986 */ /* 0x020fe8000c101b24 */
[----:B------:R-:W-:Y:S04]  /*02c0*/  STG.E.64 desc[UR36][R12.64+0x18], R28 ;  /* 0x0000181c0c007986 */ /* 0x000fe8000c101b24 */
[----:B------:R-:W-:Y:S04]  /*02d0*/  STG.E.64 desc[UR36][R12.64+0x20], R30 ;  /* 0x0000201e0c007986 */ /* 0x000fe8000c101b24 */
[----:B------:R-:W-:Y:S04]  /*02e0*/  STG.E.64 desc[UR36][R12.64+0x40], R14 ;  /* 0x0000400e0c007986 */ /* 0x000fe8000c101b24 */
[----:B------:R-:W-:Y:S04]  /*02f0*/  STG.E.64 desc[UR36][R12.64+0x50], R18 ;  /* 0x000050120c007986 */ /* 0x000fe8000c101b24 */
[----:B------:R0:W-:Y:S04]  /*0300*/  STG.E.64 desc[UR36][R12.64+0x28], R4 ;  /* 0x000028040c007986 */ /* 0x0001e8000c101b24 */
[----:B------:R2:W-:Y:S04]  /*0310*/  STG.E.64 desc[UR36][R12.64+0x30], R6 ;  /* 0x000030060c007986 */ /* 0x0005e8000c101b24 */
[----:B------:R3:W-:Y:S04]  /*0320*/  STG.E.64 desc[UR36][R12.64+0x38], R10 ;  /* 0x0000380a0c007986 */ /* 0x0007e8000c101b24 */
[----:B------:R4:W-:Y:S01]  /*0330*/  STG.E.64 desc[UR36][R12.64+0x48], R16 ;  /* 0x000048100c007986 */ /* 0x0009e2000c101b24 */
[----:B0-----:R-:W-:-:S03]  /*0340*/  IMAD.U32 R4, RZ, RZ, UR4 ;  /* 0x00000004ff047e24 */ /* 0x001fc6000f8e00ff */
[----:B------:R0:W-:Y:S01]  /*0350*/  STG.E.64 desc[UR36][R12.64+0x58], R20 ;  /* 0x000058140c007986 */ /* 0x0001e2000c101b24 */
[----:B------:R-:W-:Y:S02]  /*0360*/  IMAD.U32 R5, RZ, RZ, UR5 ;  /* 0x00000005ff057e24 */ /* 0x000fe4000f8e00ff */
[----:B--2---:R-:W-:Y:S02]  /*0370*/  IMAD.U32 R6, RZ, RZ, UR6 ;  /* 0x00000006ff067e24 */ /* 0x004fe4000f8e00ff */
[----:B------:R-:W-:Y:S02]  /*0380*/  IMAD.U32 R7, RZ, RZ, UR7 ;  /* 0x00000007ff077e24 */ /* 0x000fe4000f8e00ff */
[----:B---3--:R-:W-:Y:S02]  /*0390*/  IMAD.U32 R10, RZ, RZ, UR9 ;  /* 0x00000009ff0a7e24 */ /* 0x008fe4000f8e00ff */
[----:B-1----:R-:W-:Y:S01]  /*03a0*/  IMAD.U32 R11, RZ, RZ, UR10 ;  /* 0x0000000aff0b7e24 */ /* 0x002fe2000f8e00ff */
[----:B----4-:R-:W-:-:S02]  /*03b0*/  P2R R16, PR, RZ, 0x1 ;  /* 0x00000001ff107803 */ /* 0x010fc40000000000 */
[----:B0-----:R-:W-:Y:S01]  /*03c0*/  MOV R20, 0x3f0 ;  /* 0x000003f000147802 */ /* 0x001fe20000000f00 */
[----:B------:R-:W-:-:S07]  /*03d0*/  IMAD.MOV.U32 R21, RZ, RZ, 0x0 ;  /* 0x00000000ff157424 */ /* 0x000fce00078e00ff */
[----:B------:R-:W-:Y:S05]  /*03e0*/  CALL.REL.NOINC `($_Z22ConstructOctTreeKernelP4NodeP4BodyS2_Pibiiii$_Z10InsertBodyP4NodeP4Bodyiiii) ;  /* 0x0000000000dc7944 */ /* 0x000fea0003c00000 */
[----:B------:R-:W-:-:S13]  /*03f0*/  ISETP.NE.AND P6, PT, R16, RZ, PT ;  /* 0x000000ff1000720c */ /* 0x000fda0003fc5270 */
[----:B------:R-:W-:Y:S05]  /*0400*/  @!P6 BRA `(.L_x_347) ;  /* 0xfffffffc003ce947 */ /* 0x000fea000383ffff */
[----:B------:R-:W-:Y:S05]  /*0410*/  EXIT ;  /* 0x000000000000794d */ /* 0x000fea0003800000 */
.L_x_346:
[----:B------:R-:W0:Y:S08]  /*0420*/  LDC.64 R8, c[0x0][0x398] ;  /* 0x0000e600ff087b82 */ /* 0x000e300000000a00 */
[----:B------:R-:W1:Y:S08]  /*0430*/  LDC.64 R4, c[0x0][0x388] ;  /* 0x0000e200ff047b82 */ /* 0x000e700000000a00 */
[----:B------:R-:W2:Y:S01]  /*0440*/  LDC.64 R24, c[0x0][0x390] ;  /* 0x0000e400ff187b82 */ /* 0x000ea20000000a00 */
[----:B------:R-:W3:Y:S01]  /*0450*/  LDCU UR8, c[0x0][0x3a4] ;  /* 0x00007480ff0877ac */ /* 0x000ee20008000800 */
[----:B------:R-:W4:Y:S01]  /*0460*/  LDCU UR9, c[0x0][0x3a8] ;  /* 0x00007500ff0977ac */ /* 0x000f220008000800 */
[----:B0-----:R-:W-:Y:S01]  /*0470*/  IMAD.WIDE R8, R2, 0x4, R8 ;  /* 0x0000000402087825 */ /* 0x001fe200078e0208 */
[----:B------:R-:W0:Y:S01]  /*0480*/  LDCU.64 UR4, c[0x0][0x380] ;  /* 0x00007000ff0477ac */ /* 0x000e220008000a00 */
[----:B------:R-:W5:Y:S04]  /*0490*/  LDCU.64 UR6, c[0x0][0x388] ;  /* 0x00007100ff0677ac */ /* 0x000f680008000a00 */
[----:B------:R-:W1:Y:S02]  /*04a0*/  LDG.E R8, desc[UR36][R8.64] ;  /* 0x0000002408087981 */ /* 0x000e64000c1e1900 */
[----:B-1----:R-:W-:-:S05]  /*04b0*/  IMAD.WIDE R4, R8, 0x60, R4 ;  /* 0x0000006008047825 */ /* 0x002fca00078e0204 */
        /* <DEDUP_REMOVED lines=12> */
[C---:B--2---:R-:W-:Y:S01]  /*0580*/  IMAD.WIDE R24, R2.reuse, 0x60, R24 ;  /* 0x0000006002187825 */ /* 0x044fe200078e0218 */
[----:B------:R-:W1:Y:S03]  /*0590*/  LDCU UR10, c[0x0][0x3b0] ;  /* 0x00007600ff0a77ac */ /* 0x000e660008000800 */
[----:B------:R-:W-:-:S05]  /*05a0*/  VIADD R2, R2, UR38 ;  /* 0x0000002602027c36 */ /* 0x000fca0008000000 */
[----:B------:R-:W-:Y:S01]  /*05b0*/  ISETP.GE.AND P0, PT, R2, UR40, PT ;  /* 0x0000002802007c0c */ /* 0x000fe2000bf06270 */
[----:B0-----:R-:W-:Y:S02]  /*05c0*/  IMAD.U32 R4, RZ, RZ, UR4 ;  /* 0x00000004ff047e24 */ /* 0x001fe4000f8e00ff */
[----:B------:R-:W-:Y:S02]  /*05d0*/  IMAD.U32 R5, RZ, RZ, UR5 ;  /* 0x00000005ff057e24 */ /* 0x000fe4000f8e00ff */
[----:B---3--:R-:W-:Y:S01]  /*05e0*/  IMAD.U32 R9, RZ, RZ, UR8 ;  /* 0x00000008ff097e24 */ /* 0x008fe2000f8e00ff */
[----:B----4-:R-:W-:Y:S04]  /*05f0*/  STG.E.64 desc[UR36][R24.64+0x8], R26 ;  /* 0x0000081a18007986 */ /* 0x010fe8000c101b24 */
[----:B-----5:R-:W-:Y:S04]  /*0600*/  STG.E.64 desc[UR36][R24.64+0x10], R28 ;  /* 0x0000101c18007986 */ /* 0x020fe8000c101b24 */
[----:B------:R-:W-:Y:S04]  /*0610*/  STG.E.64 desc[UR36][R24.64+0x18], R30 ;  /* 0x0000181e18007986 */ /* 0x000fe8000c101b24 */
[----:B------:R-:W-:Y:S04]  /*0620*/  STG.E.64 desc[UR36][R24.64+0x20], R32 ;  /* 0x0000202018007986 */ /* 0x000fe8000c101b24 */
        /* <DEDUP_REMOVED lines=8> */
[----:B0-----:R-:W-:Y:S01]  /*06b0*/  MOV R20, 0x730 ;  /* 0x0000073000147802 */ /* 0x001fe20000000f00 */
[----:B------:R-:W-:-:S02]  /*06c0*/  IMAD.MOV.U32 R21, RZ, RZ, 0x0 ;  /* 0x00000000ff157424 */ /* 0x000fc400078e00ff */
[----:B--2---:R-:W-:Y:S02]  /*06d0*/  IMAD.U32 R6, RZ, RZ, UR6 ;  /* 0x00000006ff067e24 */ /* 0x004fe4000f8e00ff */
[----:B------:R-:W-:Y:S02]  /*06e0*/  IMAD.U32 R7, RZ, RZ, UR7 ;  /* 0x00000007ff077e24 */ /* 0x000fe4000f8e00ff */
[----:B---3--:R-:W-:Y:S02]  /*06f0*/  IMAD.U32 R10, RZ, RZ, UR9 ;  /* 0x00000009ff0a7e24 */ /* 0x008fe4000f8e00ff */
[----:B-1----:R-:W-:Y:S01]  /*0700*/  IMAD.U32 R11, RZ, RZ, UR10 ;  /* 0x0000000aff0b7e24 */ /* 0x002fe2000f8e00ff */
[----:B----4-:R-:W-:-:S07]  /*0710*/  P2R R16, PR, RZ, 0x1 ;  /* 0x00000001ff107803 */ /* 0x010fce0000000000 */
[----:B------:R-:W-:Y:S05]  /*0720*/  CALL.REL.NOINC `($_Z22ConstructOctTreeKernelP4NodeP4BodyS2_Pibiiii$_Z10InsertBodyP4NodeP4Bodyiiii) ;  /* 0x00000000000c7944 */ /* 0x000fea0003c00000 */
[----:B------:R-:W-:-:S13]  /*0730*/  ISETP.NE.AND P6, PT, R16, RZ, PT ;  /* 0x000000ff1000720c */ /* 0x000fda0003fc5270 */
[----:B------:R-:W-:Y:S05]  /*0740*/  @!P6 BRA `(.L_x_346) ;  /* 0xfffffffc0034e947 */ /* 0x000fea000383ffff */
[----:B------:R-:W-:Y:S05]  /*0750*/  EXIT ;  /* 0x000000000000794d */ /* 0x000fea0003800000 */
        .type           $_Z22ConstructOctTreeKernelP4NodeP4BodyS2_Pibiiii$_Z10InsertBodyP4NodeP4Bodyiiii,@function
        .size           $_Z22ConstructOctTreeKernelP4NodeP4BodyS2_Pibiiii$_Z10InsertBodyP4NodeP4Bodyiiii,($__internal_5_$__cuda_sm20_dblrcp_rn_slowpath_v3 - $_Z22ConstructOctTreeKernelP4NodeP4BodyS2_Pibiiii$_Z10InsertBodyP4NodeP4Bodyiiii)
$_Z22ConstructOctTreeKernelP4NodeP4BodyS2_Pibiiii$_Z10InsertBodyP4NodeP4Bodyiiii:
[----:B------:R-:W-:-:S05]  /*0760*/  VIADD R1, R1, 0xffffff88 ;  /* 0xffffff8801017836 */ /* 0x000fca0000000000 */
[----:B------:R-:W-:Y:S04]  /*0770*/  STL [R1+0x70], R55 ;  /* 0x0000703701007387 */ /* 0x000fe80000100800 */
        /* <DEDUP_REMOVED lines=18> */
[----:B------:R0:W-:Y:S04]  /*08a0*/  STL [R1+0xc], R18 ;  /* 0x00000c1201007387 */ /* 0x0001e80000100800 */
[----:B------:R1:W-:Y:S04]  /*08b0*/  STL [R1+0x8], R17 ;  /* 0x0000081101007387 */ /* 0x0003e80000100800 */
[----:B------:R2:W-:Y:S01]  /*08c0*/  STL [R1+0x4], R16 ;  /* 0x0000041001007387 */ /* 0x0005e20000100800 */
[----:B0-----:R-:W0:Y:S05]  /*08d0*/  BMOV.32.CLEAR R18, B8 ;  /* 0x0000000008127355 */ /* 0x001e2a0000100000 */
[----:B-1----:R-:W1:Y:S05]  /*08e0*/  BMOV.32.CLEAR R17, B7 ;  /* 0x0000000007117355 */ /* 0x002e6a0000100000 */
[----:B--2---:R-:W2:Y:S05]  /*08f0*/  BMOV.32.CLEAR R16, B6 ;  /* 0x0000000006107355 */ /* 0x004eaa0000100000 */
[----:B------:R-:W-:Y:S01]  /*0900*/  BSSY B8, `(.L_x_348) ;  /* 0x00001f2000087945 */ /* 0x000fe20003800000 */
[----:B------:R3:W-:Y:S04]  /*0910*/  STL [R1+0x40], R31 ;  /* 0x0000401f01007387 */ /* 0x0007e80000100800 */
[----:B------:R4:W-:Y:S04]  /*0920*/  STL [R1+0x3c], R30 ;  /* 0x00003c1e01007387 */ /* 0x0009e80000100800 */
[----:B------:R5:W-:Y:S01]  /*0930*/  STL [R1+0x38], R29 ;  /* 0x0000381d01007387 */ /* 0x000be20000100800 */
[----:B---3--:R-:W-:-:S03]  /*0940*/  IMAD.MOV.U32 R31, RZ, RZ, R5 ;  /* 0x000000ffff1f7224 */ /* 0x008fc600078e0005 */
[----:B------:R3:W-:Y:S01]  /*0950*/  STL [R1+0x34], R28 ;  /* 0x0000341c01007387 */ /* 0x0007e20000100800 */
[----:B----4-:R-:W-:-:S03]  /*0960*/  IMAD.MOV.U32 R30, RZ, RZ, R4 ;  /* 0x000000ffff1e7224 */ /* 0x010fc600078e0004 */
[----:B------:R4:W-:Y:S01]  /*0970*/  STL [R1+0x1c], R22 ;  /* 0x00001c1601007387 */ /* 0x0009e20000100800 */
[----:B-----5:R-:W-:-:S03]  /*0980*/  IMAD.MOV.U32 R29, RZ, RZ, R7 ;  /* 0x000000ffff1d7224 */ /* 0x020fc600078e0007 */
[----:B------:R5:W-:Y:S01]  /*0990*/  STL [R1+0x10], R19 ;  /* 0x0000101301007387 */ /* 0x000be20000100800 */
[----:B---3--:R-:W-:-:S03]  /*09a0*/  IMAD.MOV.U32 R28, RZ, RZ, R6 ;  /* 0x000000ffff1c7224 */ /* 0x008fc600078e0006 */
[----:B------:R3:W-:Y:S01]  /*09b0*/  STL [R1], R2 ;  /* 0x0000000201007387 */ /* 0x0007e20000100800 */
[----:B----4-:R-:W-:Y:S02]  /*09c0*/  IMAD.MOV.U32 R22, RZ, RZ, R10 ;  /* 0x000000ffff167224 */ /* 0x010fe400078e000a */
[----:B-----5:R-:W-:Y:S02]  /*09d0*/  IMAD.MOV.U32 R19, RZ, RZ, R11 ;  /* 0x000000ffff137224 */ /* 0x020fe400078e000b */
[----:B---3--:R-:W-:Y:S01]  /*09e0*/  IMAD.MOV.U32 R2, RZ, RZ, R8 ;  /* 0x000000ffff027224 */ /* 0x008fe200078e0008 */
[----:B------:R-:W3:Y:S01]  /*09f0*/  LDC.64 R36, c[0x0][0x358] ;  /* 0x0000d600ff247b82 */ /* 0x000ee20000000a00 */
[----:B------:R-:W-:Y:S05]  /*0a00*/  YIELD ;  /* 0x0000000000007946 */ /* 0x000fea0003800000 */
[----:B------:R-:W-:Y:S01]  /*0a10*/  IMAD.WIDE R26, R9, 0x68, R30 ;  /* 0x00000068091a7825 */ /* 0x000fe200078e021e */
[----:B---3--:R-:W-:-:S02]  /*0a20*/  R2UR UR4, R36 ;  /* 0x00000000240472ca */ /* 0x008fc400000e0000 */
[----:B------:R-:W-:-:S13]  /*0a30*/  R2UR UR5, R37 ;  /* 0x00000000250572ca */ /* 0x000fda00000e0000 */
[----:B------:R-:W3:Y:S01]  /*0a40*/  LDG.E.U8 R0, desc[UR4][R26.64] ;  /* 0x000000041a007981 */ /* 0x000ee2000c1e1100 */
[----:B------:R-:W-:Y:S01]  /*0a50*/  BSSY.RELIABLE B6, `(.L_x_349) ;  /* 0x0000163000067945 */ /* 0x000fe20003800100 */
[----:B---3--:R-:W-:-:S13]  /*0a60*/  ISETP.NE.AND P0, PT, R0, RZ, PT ;  /* 0x000000ff0000720c */ /* 0x008fda0003f05270 */
[----:B012---:R-:W-:Y:S05]  /*0a70*/  @!P0 BRA `(.L_x_350) ;  /* 0x0000001400808947 */ /* 0x007fea0003800000 */
[----:B------:R-:W-:Y:S02]  /*0a80*/  R2UR UR4, R36 ;  /* 0x00000000240472ca */ /* 0x000fe400000e0000 */
[----:B------:R-:W-:-:S13]  /*0a90*/  R2UR UR5, R37 ;  /* 0x00000000250572ca */ /* 0x000fda00000e0000 */
[----:B------:R-:W2:Y:S02]  /*0aa0*/  LDG.E R0, desc[UR4][R26.64+0xc] ;  /* 0x00000c041a007981 */ /* 0x000ea4000c1e1900 */
[----:B--2---:R-:W-:-:S13]  /*0ab0*/  ISETP.NE.AND P0, PT, R0, RZ, PT ;  /* 0x000000ff0000720c */ /* 0x004fda0003f05270 */
[----:B------:R-:W-:Y:S05]  /*0ac0*/  @!P0 BREAK.RELIABLE B6 ;  /* 0x0000000000068942 */ /* 0x000fea0003800100 */
[----:B------:R-:W-:Y:S05]  /*0ad0*/  @P0 BRA `(.L_x_351) ;  /* 0x0000000000500947 */ /* 0x000fea0003800000 */
[----:B------:R-:W-:Y:S01]  /*0ae0*/  R2UR UR4, R36 ;  /* 0x00000000240472ca */ /* 0x000fe200000e0000 */
[----:B------:R-:W-:Y:S01]  /*0af0*/  IMAD.MOV.U32 R3, RZ, RZ, 0x1 ;  /* 0x00000001ff037424 */ /* 0x000fe200078e00ff */
[C---:B------:R-:W-:Y:S01]  /*0b00*/  R2UR UR5, R37.reuse ;  /* 0x00000000250572ca */ /* 0x040fe200000e0000 */
[----:B------:R-:W-:Y:S01]  /*0b10*/  IMAD.WIDE R28, R2, 0x60, R28 ;  /* 0x00000060021c7825 */ /* 0x000fe200078e021c */
[C---:B------:R-:W-:Y:S02]  /*0b20*/  R2UR UR6, R36.reuse ;  /* 0x00000000240672ca */ /* 0x040fe400000e0000 */
[C---:B------:R-:W-:Y:S02]  /*0b30*/  R2UR UR7, R37.reuse ;  /* 0x00000000250772ca */ /* 0x040fe400000e0000 */
[----:B------:R-:W-:Y:S02]  /*0b40*/  R2UR UR8, R36 ;  /* 0x00000000240872ca */ /* 0x000fe400000e0000 */
[----:B------:R-:W-:-:S02]  /*0b50*/  R2UR UR9, R37 ;  /* 0x00000000250972ca */ /* 0x000fc400000e0000 */
[----:B------:R-:W-:Y:S02]  /*0b60*/  R2UR UR10, R36 ;  /* 0x00000000240a72ca */ /* 0x000fe400000e0000 */
[----:B------:R-:W-:Y:S01]  /*0b70*/  R2UR UR11, R37 ;  /* 0x00000000250b72ca */ /* 0x000fe200000e0000 */
[----:B------:R0:W-:Y:S04]  /*0b80*/  STG.E.64 desc[UR4][R26.64+0x8], R2 ;  /* 0x000008021a007986 */ /* 0x0001e8000c101b04 */
[----:B------:R-:W2:Y:S04]  /*0b90*/  LDG.E.64 R4, desc[UR6][R28.64+0x18] ;  /* 0x000018061c047981 */ /* 0x000ea8000c1e1b00 */
[----:B------:R-:W3:Y:S04]  /*0ba0*/  LDG.E.64 R6, desc[UR8][R28.64+0x20] ;  /* 0x000020081c067981 */ /* 0x000ee8000c1e1b00 */
[----:B------:R-:W4:Y:S04]  /*0bb0*/  LDG.E.64 R8, desc[UR10][R28.64+0x28] ;  /* 0x0000280a1c087981 */ /* 0x000f28000c1e1b00 */
[----:B--2---:R1:W-:Y:S04]  /*0bc0*/  STG.E.64 desc[UR4][R26.64+0x10], R4 ;  /* 0x000010041a007986 */ /* 0x0043e8000c101b04 */
[----:B---3--:R1:W-:Y:S04]  /*0bd0*/  STG.E.64 desc[UR6][R26.64+0x18], R6 ;  /* 0x000018061a007986 */ /* 0x0083e8000c101b06 */
[----:B----4-:R1:W-:Y:S04]  /*0be0*/  STG.E.64 desc[UR8][R26.64+0x20], R8 ;  /* 0x000020081a007986 */ /* 0x0103e8000c101b08 */
[----:B0-----:R-:W2:Y:S04]  /*0bf0*/  LDG.E.64 R2, desc[UR10][R28.64+0x8] ;  /* 0x0000080a1c027981 */ /* 0x001ea8000c1e1b00 */
[----:B--2---:R1:W-:Y:S01]  /*0c00*/  STG.E.64 desc[UR4][R26.64+0x28], R2 ;  /* 0x000028021a007986 */ /* 0x0043e2000c101b04 */
[----:B------:R-:W-:Y:S05]  /*0c10*/  BRA `(.L_x_352) ;  /* 0x0000001c00007947 */ /* 0x000fea0003800000 */
.L_x_351:
[----:B------:R-:W-:-:S13]  /*0c20*/  ISETP.GE.AND P0, PT, R0, 0x1, PT ;  /* 0x000000010000780c */ /* 0x000fda0003f06270 */
[----:B------:R-:W-:Y:S05]  /*0c30*/  @!P0 BRA `(.L_x_350) ;  /* 0x0000001400108947 */ /* 0x000fea0003800000 */
[----:B------:R-:W-:-:S13]  /*0c40*/  ISETP.GE.AND P0, PT, R9, R19, PT ;  /* 0x000000130900720c */ /* 0x000fda0003f06270 */
[----:B------:R-:W-:Y:S05]  /*0c50*/  @P0 BREAK.RELIABLE B6 ;  /* 0x0000000000060942 */ /* 0x000fea0003800100 */
[----:B------:R-:W-:Y:S05]  /*0c60*/  @P0 BRA `(.L_x_352) ;  /* 0x0000001800ec0947 */ /* 0x000fea0003800000 */
[----:B------:R-:W-:Y:S01]  /*0c70*/  R2UR UR4, R36 ;  /* 0x00000000240472ca */ /* 0x000fe200000e0000 */
[----:B------:R-:W-:Y:S01]  /*0c80*/  IMAD.MOV.U32 R9, RZ, RZ, 0x8 ;  /* 0x00000008ff097424 */ /* 0x000fe200078e00ff */
[C---:B------:R-:W-:Y:S01]  /*0c90*/  R2UR UR5, R37.reuse ;  /* 0x00000000250572ca */ /* 0x040fe200000e0000 */
[----:B------:R-:W-:Y:S01]  /*0ca0*/  IMAD.WIDE R4, R22, 0x68, R30 ;  /* 0x0000006816047825 */ /* 0x000fe200078e021e */
[----:B------:R-:W-:Y:S02]  /*0cb0*/  R2UR UR6, R36 ;  /* 0x00000000240672ca */ /* 0x000fe400000e0000 */
[----:B------:R-:W-:-:S09]  /*0cc0*/  R2UR UR7, R37 ;  /* 0x00000000250772ca */ /* 0x000fd200000e0000 */
[----:B------:R0:W-:Y:S04]  /*0cd0*/  STG.E.U8 desc[UR4][R26.64], RZ ;  /* 0x000000ff1a007986 */ /* 0x0001e8000c101104 */
[----:B------:R-:W2:Y:S02]  /*0ce0*/  ATOMG.E.ADD.STRONG.GPU PT, R9, desc[UR6][R4.64+-0x5c], R9 ;  /* 0xffffa409040979a8 */ /* 0x000ea400081ef106 */
[----:B--2---:R-:W-:-:S05]  /*0cf0*/  VIADD R3, R9, 0x7 ;  /* 0x0000000709037836 */ /* 0x004fca0000000000 */
[----:B------:R-:W-:-:S13]  /*0d00*/  ISETP.GE.AND P0, PT, R3, R22, PT ;  /* 0x000000160300720c */ /* 0x000fda0003f06270 */
[----:B------:R-:W-:Y:S05]  /*0d10*/  @P0 BREAK.RELIABLE B6 ;  /* 0x0000000000060942 */ /* 0x000fea0003800100 */
[----:B0-----:R-:W-:Y:S05]  /*0d20*/  @P0 BRA `(.L_x_352) ;  /* 0x0000001800bc0947 */ /* 0x001fea0003800000 */
[----:B------:R-:W-:Y:S02]  /*0d30*/  R2UR UR4, R36 ;  /* 0x00000000240472ca */ /* 0x000fe400000e0000 */
[----:B------:R-:W-:-:S13]  /*0d40*/  R2UR UR5, R37 ;  /* 0x00000000250572ca */ /* 0x000fda00000e0000 */
[----:B------:R-:W2:Y:S01]  /*0d50*/  LDG.E R8, desc[UR4][R26.64+0x8] ;  /* 0x000008041a087981 */ /* 0x000ea2000c1e1900 */
[C---:B------:R-:W-:Y:S01]  /*0d60*/  R2UR UR30, R36.reuse ;  /* 0x00000000241e72ca */ /* 0x040fe200000e0000 */
[----:B------:R-:W-:Y:S01]  /*0d70*/  IMAD.MOV.U32 R4, RZ, RZ, R28 ;  /* 0x000000ffff047224 */ /* 0x000fe200078e001c */
[C---:B------:R-:W-:Y:S01]  /*0d80*/  R2UR UR31, R37.reuse ;  /* 0x00000000251f72ca */ /* 0x040fe200000e0000 */
[----:B------:R-:W-:Y:S01]  /*0d90*/  IMAD.MOV.U32 R5, RZ, RZ, R29 ;  /* 0x000000ffff057224 */ /* 0x000fe200078e001d */
[C---:B------:R-:W-:Y:S01]  /*0da0*/  R2UR UR28, R36.reuse ;  /* 0x00000000241c72ca */ /* 0x040fe200000e0000 */
[----:B------:R-:W-:Y:S01]  /*0db0*/  IMAD.MOV.U32 R3, RZ, RZ, -0x1 ;  /* 0xffffffffff037424 */ /* 0x000fe200078e00ff */
[----:B------:R-:W-:Y:S01]  /*0dc0*/  R2UR UR29, R37 ;  /* 0x00000000251d72ca */ /* 0x000fe200000e0000 */
[----:B------:R-:W-:Y:S01]  /*0dd0*/  IMAD.MOV.U32 R0, RZ, RZ, 0x1 ;  /* 0x00000001ff007424 */ /* 0x000fe200078e00ff */
[----:B------:R-:W-:Y:S01]  /*0de0*/  R2UR UR8, R36 ;  /* 0x00000000240872ca */ /* 0x000fe200000e0000 */
[----:B------:R-:W-:Y:S01]  /*0df0*/  IMAD.WIDE R44, R9, 0x68, R30 ;  /* 0x00000068092c7825 */ /* 0x000fe200078e021e */
[----:B------:R-:W-:-:S02]  /*0e00*/  R2UR UR9, R37 ;  /* 0x00000000250972ca */ /* 0x000fc400000e0000 */
[C---:B------:R-:W-:Y:S01]  /*0e10*/  R2UR UR6, R36.reuse ;  /* 0x00000000240672ca */ /* 0x040fe200000e0000 */
[----:B------:R-:W-:Y:S01]  /*0e20*/  IMAD.MOV.U32 R46, RZ, RZ, -0x1 ;  /* 0xffffffffff2e7424 */ /* 0x000fe200078e00ff */
[C---:B------:R-:W-:Y:S01]  /*0e30*/  R2UR UR7, R37.reuse ;  /* 0x00000000250772ca */ /* 0x040fe200000e0000 */
[----:B------:R-:W-:Y:S01]  /*0e40*/  IMAD.MOV.U32 R47, RZ, RZ, RZ ;  /* 0x000000ffff2f7224 */ /* 0x000fe200078e00ff */
[C---:B------:R-:W-:Y:S01]  /*0e50*/  R2UR UR26, R36.reuse ;  /* 0x00000000241a72ca */ /* 0x040fe200000e0000 */
[----:B------:R-:W-:Y:S01]  /*0e60*/  STG.E desc[UR30][R26.64+0x4], R9 ;  /* 0x000004091a007986 */ /* 0x000fe2000c10191e */
[C---:B------:R-:W-:Y:S02]  /*0e70*/  R2UR UR27, R37.reuse ;  /* 0x00000000251b72ca */ /* 0x040fe400000e0000 */
[----:B------:R-:W-:Y:S02]  /*0e80*/  R2UR UR24, R36 ;  /* 0x00000000241872ca */ /* 0x000fe400000e0000 */
[----:B------:R-:W-:-:S02]  /*0e90*/  R2UR UR25, R37 ;  /* 0x00000000251972ca */ /* 0x000fc400000e0000 */
[C---:B------:R-:W-:Y:S02]  /*0ea0*/  R2UR UR22, R36.reuse ;  /* 0x00000000241672ca */ /* 0x040fe400000e0000 */
[C---:B------:R-:W-:Y:S02]  /*0eb0*/  R2UR UR23, R37.reuse ;  /* 0x00000000251772ca */ /* 0x040fe400000e0000 */
[C---:B------:R-:W-:Y:S02]  /*0ec0*/  R2UR UR10, R36.reuse ;  /* 0x00000000240a72ca */ /* 0x040fe400000e0000 */
        /* <DEDUP_REMOVED lines=9> */
[----:B------:R-:W-:Y:S02]  /*0f60*/  R2UR UR20, R36 ;  /* 0x00000000241472ca */ /* 0x000fe400000e0000 */
[----:B------:R-:W-:Y:S01]  /*0f70*/  R2UR UR21, R37 ;  /* 0x00000000251572ca */ /* 0x000fe200000e0000 */
[----:B------:R-:W-:Y:S04]  /*0f80*/  STG.E desc[UR28][R26.64+0x8], R3 ;  /* 0x000008031a007986 */ /* 0x000fe8000c10191c */
[----:B------:R-:W3:Y:S04]  /*0f90*/  LDG.E.64 R6, desc[UR26][R26.64+0x10] ;  /* 0x0000101a1a067981 */ /* 0x000ee8000c1e1b00 */
[----:B------:R-:W4:Y:S04]  /*0fa0*/  LDG.E.64 R40, desc[UR24][R26.64+0x18] ;  /* 0x000018181a287981 */ /* 0x000f28000c1e1b00 */
[----:B------:R-:W5:Y:S01]  /*0fb0*/  LDG.E.64 R38, desc[UR22][R26.64+0x20] ;  /* 0x000020161a267981 */ /* 0x000f62000c1e1b00 */
[----:B--2---:R-:W-:-:S05]  /*0fc0*/  IMAD.WIDE R10, R8, 0x60, R4 ;  /* 0x00000060080a7825 */ /* 0x004fca00078e0204 */
[----:B------:R-:W2:Y:S04]  /*0fd0*/  LDG.E.64 R32, desc[UR4][R10.64+0x18] ;  /* 0x000018040a207981 */ /* 0x000ea8000c1e1b00 */
[----:B------:R-:W2:Y:S04]  /*0fe0*/  LDG.E.64 R34, desc[UR8][R10.64+0x20] ;  /* 0x000020080a227981 */ /* 0x000ea8000c1e1b00 */
[----:B------:R0:W2:Y:S04]  /*0ff0*/  LDG.E.64 R24, desc[UR6][R10.64+0x28] ;  /* 0x000028060a187981 */ /* 0x0000a8000c1e1b00 */
[----:B------:R-:W-:Y:S04]  /*1000*/  STG.E.64 desc[UR14][R44.64+0x8], R46 ;  /* 0x0000082e2c007986 */ /* 0x000fe8000c101b0e */
[----:B------:R-:W-:Y:S04]  /*1010*/  STG.E desc[UR12][R44.64+0x4], R3 ;  /* 0x000004032c007986 */ /* 0x000fe8000c10190c */
[----:B------:R-:W-:Y:S04]  /*1020*/  STG.E.U8 desc[UR10][R44.64], R0 ;  /* 0x000000002c007986 */ /* 0x000fe8000c10110a */
[----:B------:R-:W-:Y:S04]  /*1030*/  STG.E.64 desc[UR16][R44.64+0x28], RZ ;  /* 0x000028ff2c007986 */ /* 0x000fe8000c101b10 */
[----:B------:R-:W2:Y:S04]  /*1040*/  LDG.E.64 R4, desc[UR18][R26.64+0x40] ;  /* 0x000040121a047981 */ /* 0x000ea8000c1e1b00 */
[----:B------:R-:W2:Y:S04]  /*1050*/  LDG.E.64 R48, desc[UR20][R26.64+0x38] ;  /* 0x000038141a307981 */ /* 0x000ea8000c1e1b00 */
[----:B------:R-:W0:Y:S01]  /*1060*/  LDG.E.64 R42, desc[UR4][R26.64+0x48] ;  /* 0x000048041a2a7981 */ /* 0x000e22000c1e1b00 */
[----:B------:R-:W-:-:S02]  /*1070*/  R2UR UR32, R36 ;  /* 0x00000000242072ca */ /* 0x000fc400000e0000 */
[----:B------:R-:W-:Y:S01]  /*1080*/  R2UR UR33, R37 ;  /* 0x00000000252172ca */ /* 0x000fe200000e0000 */
[----:B---3--:R-:W-:Y:S04]  /*1090*/  STG.E.64 desc[UR26][R44.64+0x50], R6 ;  /* 0x000050062c007986 */ /* 0x008fe8000c101b1a */
[----:B----4-:R-:W-:Y:S04]  /*10a0*/  STG.E.64 desc[UR24][R44.64+0x58], R40 ;  /* 0x000058282c007986 */ /* 0x010fe8000c101b18 */
[----:B-----5:R-:W-:Y:S01]  /*10b0*/  STG.E.64 desc[UR22][R44.64+0x60], R38 ;  /* 0x000060262c007986 */ /* 0x020fe2000c101b16 */
[----:B--2---:R-:W-:-:S02]  /*10c0*/  DADD R14, R40, -R4 ;  /* 0x00000000280e7229 */ /* 0x004fc40000000804 */
[----:B------:R-:W-:Y:S02]  /*10d0*/  DADD R12, R6, -R48 ;  /* 0x00000000060c7229 */ /* 0x000fe40000000830 */
[----:B0-----:R-:W-:-:S06]  /*10e0*/  DADD R10, R38, -R42 ;  /* 0x00000000260a7229 */ /* 0x001fcc000000082a */
[----:B------:R-:W-:-:S06]  /*10f0*/  DSETP.GT.AND P0, PT, R12, R14, PT ;  /* 0x0000000e0c00722a */ /* 0x000fcc0003f04000 */
[----:B------:R-:W-:Y:S02]  /*1100*/  FSEL R56, R12, R14, P0 ;  /* 0x0000000e0c387208 */ /* 0x000fe40000000000 */
[----:B------:R-:W-:Y:S01]  /*1110*/  FSEL R57, R13, R15, P0 ;  /* 0x0000000f0d397208 */ /* 0x000fe20000000000 */
[----:B------:R-:W-:Y:S02]  /*1120*/  DADD R50, R6, R48 ;  /* 0x0000000006327229 */ /* 0x000fe40000000030 */
[----:B------:R-:W-:-:S03]  /*1130*/  DADD R52, R40, R4 ;  /* 0x0000000028347229 */ /* 0x000fc60000000004 */
[----:B------:R-:W-:Y:S02]  /*1140*/  DSETP.GT.AND P0, PT, R56, R10, PT ;  /* 0x0000000a3800722a */ /* 0x000fe40003f04000 */
[----:B------:R-:W-:Y:S01]  /*1150*/  DADD R54, R38, R42 ;  /* 0x0000000026367229 */ /* 0x000fe2000000002a */
[----:B------:R-:W-:-:S03]  /*1160*/  IMAD.MOV.U32 R12, RZ, RZ, R30 ;  /* 0x000000ffff0c7224 */ /* 0x000fc600078e001e */
[----:B------:R-:W-:Y:S02]  /*1170*/  FSEL R56, R56, R10, P0 ;  /* 0x0000000a38387208 */ /* 0x000fe40000000000 */
[----:B------:R-:W-:Y:S01]  /*1180*/  FSEL R57, R57, R11, P0 ;  /* 0x0000000b39397208 */ /* 0x000fe20000000000 */
[----:B------:R-:W-:Y:S01]  /*1190*/  IMAD.MOV.U32 R13, RZ, RZ, R31 ;  /* 0x000000ffff0d7224 */ /* 0x000fe200078e001f */
[----:B------:R-:W-:Y:S01]  /*11a0*/  DMUL R50, R50, 0.5 ;  /* 0x3fe0000032327828 */ /* 0x000fe20000000000 */
[----:B------:R0:W-:Y:S01]  /*11b0*/  STG.E.64 desc[UR32][R44.64+0x38], R48 ;  /* 0x000038302c007986 */ /* 0x0001e2000c101b20 */
[----:B------:R-:W-:Y:S01]  /*11c0*/  DMUL R52, R52, 0.5 ;  /* 0x3fe0000034347828 */ /* 0x000fe20000000000 */
[----:B------:R-:W-:Y:S01]  /*11d0*/  IMAD.WIDE R12, R9, 0x68, R12 ;  /* 0x00000068090c7825 */ /* 0x000fe200078e020c */
[----:B------:R-:W-:Y:S01]  /*11e0*/  DMUL R54, R54, 0.5 ;  /* 0x3fe0000036367828 */ /* 0x000fe20000000000 */
[----:B------:R-:W-:Y:S04]  /*11f0*/  STG.E.64 desc[UR30][R44.64+0x40], R4 ;  /* 0x000040042c007986 */ /* 0x000fe8000c101b1e */
[----:B------:R-:W-:Y:S01]  /*1200*/  STG.E.64 desc[UR28][R44.64+0x48], R42 ;  /* 0x0000482a2c007986 */ /* 0x000fe2000c101b1c */
[----:B0-----:R-:W-:-:S03]  /*1210*/  DMUL R48, R56, 0.5 ;  /* 0x3fe0000038307828 */ /* 0x001fc60000000000 */
[----:B------:R0:W-:Y:S04]  /*1220*/  STG.E.64 desc[UR4][R12.64+0x10], R50 ;  /* 0x000010320c007986 */ /* 0x0001e8000c101b04 */
[----:B------:R-:W-:Y:S04]  /*1230*/  STG.E.64 desc[UR6][R44.64+0x18], R52 ;  /* 0x000018342c007986 */ /* 0x000fe8000c101b06 */
[----:B------:R-:W-:Y:S04]  /*1240*/  STG.E.64 desc[UR10][R12.64+0x70], R46 ;  /* 0x0000702e0c007986 */ /* 0x000fe8000c101b0a */
[----:B------:R-:W-:Y:S04]  /*1250*/  STG.E.64 desc[UR8][R12.64+0x30], R48 ;  /* 0x000030300c007986 */ /* 0x000fe8000c101b08 */
[----:B------:R-:W-:Y:S04]  /*1260*/  STG.E.64 desc[UR12][R12.64+0x20], R54 ;  /* 0x000020360c007986 */ /* 0x000fe8000c101b0c */
[----:B------:R-:W-:Y:S04]  /*1270*/  STG.E.U8 desc[UR14][R12.64+0x68], R0 ;  /* 0x000068000c007986 */ /* 0x000fe8000c10110e */
[----:B------:R-:W-:Y:S04]  /*1280*/  STG.E desc[UR16][R12.64+0x6c], R3 ;  /* 0x00006c030c007986 */ /* 0x000fe8000c101910 */
[----:B------:R-:W-:Y:S04]  /*1290*/  STG.E.64 desc[UR18][R12.64+0x90], RZ ;  /* 0x000090ff0c007986 */ /* 0x000fe8000c101b12 */
[----:B------:R-:W0:Y:S04]  /*12a0*/  LDG.E.64 R56, desc[UR20][R26.64+0x50] ;  /* 0x000050141a387981 */ /* 0x000e28000c1e1b00 */
[----:B------:R1:W-:Y:S04]  /*12b0*/  STG.E.64 desc[UR4][R12.64+0xa8], R4 ;  /* 0x0000a8040c007986 */ /* 0x0003e8000c101b04 */
[----:B------:R-:W-:Y:S04]  /*12c0*/  STG.E.64 desc[UR6][R12.64+0xb0], R42 ;  /* 0x0000b02a0c007986 */ /* 0x000fe8000c101b06 */
[----:B------:R-:W-:Y:S04]  /*12d0*/  STG.E.64 desc[UR8][R12.64+0x80], R52 ;  /* 0x000080340c007986 */ /* 0x000fe8000c101b08 */
[----:B------:R-:W-:Y:S04]  /*12e0*/  STG.E.64 desc[UR10][R12.64+0x88], R54 ;  /* 0x000088360c007986 */ /* 0x000fe8000c101b0a */
[----:B------:R-:W-:Y:S04]  /*12f0*/  STG.E.U8 desc[UR6][R12.64+0xd0], R0 ;  /* 0x0000d0000c007986 */ /* 0x000fe8000c101106 */
[----:B------:R-:W-:Y:S04]  /*1300*/  STG.E.64 desc[UR26][R12.64+0xa0], R6 ;  /* 0x0000a0060c007986 */ /* 0x000fe8000c101b1a */
[----:B------:R-:W-:Y:S04]  /*1310*/  STG.E.64 desc[UR22][R12.64+0xc0], R40 ;  /* 0x0000c0280c007986 */ /* 0x000fe8000c101b16 */
[----:B------:R-:W-:Y:S04]  /*1320*/  STG.E.64 desc[UR12][R12.64+0xc8], R38 ;  /* 0x0000c8260c007986 */ /* 0x000fe8000c101b0c */
[----:B------:R-:W-:Y:S04]  /*1330*/  STG.E desc[UR14][R12.64+0xd4], R3 ;  /* 0x0000d4030c007986 */ /* 0x000fe8000c10190e */
[----:B------:R-:W-:Y:S01]  /*1340*/  STG.E.64 desc[UR16][R12.64+0xf8], RZ ;  /* 0x0000f8ff0c007986 */ /* 0x000fe2000c101b10 */
[----:B0-----:R-:W-:-:S08]  /*1350*/  DADD R50, -R6, R56 ;  /* 0x0000000006327229 */ /* 0x001fd00000000138 */
[----:B------:R-:W-:-:S06]  /*1360*/  DSETP.GT.AND P0, PT, R50, R14, PT ;  /* 0x0000000e3200722a */ /* 0x000fcc0003f04000 */
[----:B------:R-:W-:Y:S02]  /*1370*/  FSEL R14, R50, R14, P0 ;  /* 0x0000000e320e7208 */ /* 0x000fe40000000000 */
[----:B------:R-:W-:Y:S01]  /*1380*/  FSEL R15, R51, R15, P0 ;  /* 0x0000000f330f7208 */ /* 0x000fe20000000000 */
[----:B-1----:R-:W-:-:S05]  /*1390*/  DADD R4, R6, R56 ;  /* 0x0000000006047229 */ /* 0x002fca0000000038 */
[----:B------:R-:W-:-:S06]  /*13a0*/  DSETP.GT.AND P0, PT, R14, R10, PT ;  /* 0x0000000a0e00722a */ /* 0x000fcc0003f04000 */
[----:B------:R-:W-:Y:S02]  /*13b0*/  FSEL R44, R14, R10, P0 ;  /* 0x0000000a0e2c7208 */ /* 0x000fe40000000000 */
[----:B------:R-:W-:Y:S01]  /*13c0*/  FSEL R45, R15, R11, P0 ;  /* 0x0000000b0f2d7208 */ /* 0x000fe20000000000 */
[----:B------:R-:W-:Y:S01]  /*13d0*/  DMUL R4, R4, 0.5 ;  /* 0x3fe0000004047828 */ /* 0x000fe20000000000 */
[----:B------:R-:W-:Y:S02]  /*13e0*/  IMAD.MOV.U32 R14, RZ, RZ, -0x1 ;  /* 0xffffffffff0e7424 */ /* 0x000fe400078e00ff */
[----:B------:R-:W-:Y:S02]  /*13f0*/  IMAD.MOV.U32 R15, RZ, RZ, RZ ;  /* 0x000000ffff0f7224 */ /* 0x000fe400078e00ff */
[----:B------:R-:W-:Y:S01]  /*1400*/  DMUL R44, R44, 0.5 ;  /* 0x3fe000002c2c7828 */ /* 0x000fe20000000000 */
[----:B------:R-:W-:Y:S04]  /*1410*/  STG.E.64 desc[UR24][R12.64+0xb8], R56 ;  /* 0x0000b8380c007986 */ /* 0x000fe8000c101b18 */
[----:B------:R0:W-:Y:S04]  /*1420*/  STG.E.64 desc[UR4][R12.64+0xd8], R14 ;  /* 0x0000d80e0c007986 */ /* 0x0001e8000c101b04 */
[----:B------:R-:W-:Y:S04]  /*1430*/  STG.E.64 desc[UR8][R12.64+0x78], R4 ;  /* 0x000078040c007986 */ /* 0x000fe8000c101b08 */
[----:B------:R1:W-:Y:S04]  /*1440*/  STG.E.64 desc[UR10][R12.64+0x98], R44 ;  /* 0x0000982c0c007986 */ /* 0x0003e8000c101b0a */
[----:B------:R-:W2:Y:S04]  /*1450*/  LDG.E.64 R10, desc[UR18][R26.64+0x58] ;  /* 0x000058121a0a7981 */ /* 0x000ea8000c1e1b00 */
[----:B------:R-:W1:Y:S04]  /*1460*/  LDG.E.64 R46, desc[UR20][R26.64+0x38] ;  /* 0x000038141a2e7981 */ /* 0x000e68000c1e1b00 */
[----:B0-----:R-:W3:Y:S01]  /*1470*/  LDG.E.64 R14, desc[UR4][R26.64+0x48] ;  /* 0x000048041a0e7981 */ /* 0x001ee2000c1e1b00 */
[----:B------:R-:W-:-:S02]  /*1480*/  IMAD.MOV.U32 R52, RZ, RZ, -0x1 ;  /* 0xffffffffff347424 */ /* 0x000fc400078e00ff */
[----:B------:R-:W-:Y:S01]  /*1490*/  IMAD.MOV.U32 R53, RZ, RZ, RZ ;  /* 0x000000ffff357224 */ /* 0x000fe200078e00ff */
[----:B------:R-:W-:Y:S04]  /*14a0*/  STG.E.64 desc[UR24][R12.64+0x110], R40 ;  /* 0x000110280c007986 */ /* 0x000fe8000c101b18 */
[----:B------:R-:W-:Y:S04]  /*14b0*/  STG.E.64 desc[UR10][R12.64+0x140], R52 ;  /* 0x000140340c007986 */ /* 0x000fe8000c101b0a */
[----:B------:R-:W-:Y:S04]  /*14c0*/  STG.E.64 desc[UR4][R12.64+0x120], R6 ;  /* 0x000120060c007986 */ /* 0x000fe8000c101b04 */
[----:B------:R-:W-:Y:S04]  /*14d0*/  STG.E.64 desc[UR8][R12.64+0x130], R38 ;  /* 0x000130260c007986 */ /* 0x000fe8000c101b08 */
[----:B------:R-:W-:Y:S04]  /*14e0*/  STG.E.U8 desc[UR10][R12.64+0x138], R0 ;  /* 0x000138000c007986 */ /* 0x000fe8000c10110a */
[----:B------:R-:W-:Y:S04]  /*14f0*/  STG.E desc[UR12][R12.64+0x13c], R3 ;  /* 0x00013c030c007986 */ /* 0x000fe8000c10190c */
[----:B------:R-:W-:Y:S01]  /*1500*/  STG.E.64 desc[UR14][R12.64+0x160], RZ ;  /* 0x000160ff0c007986 */ /* 0x000fe2000c101b0e */
[----:B--2---:R-:W-:-:S02]  /*1510*/  DADD R42, -R40, R10 ;  /* 0x00000000282a7229 */ /* 0x004fc4000000010a */
[----:B-1----:R-:W-:Y:S02]  /*1520*/  DADD R44, R6, -R46 ;  /* 0x00000000062c7229 */ /* 0x002fe4000000082e */
[----:B---3--:R-:W-:-:S06]  /*1530*/  DADD R4, R38, -R14 ;  /* 0x0000000026047229 */ /* 0x008fcc000000080e */
[----:B------:R-:W-:-:S06]  /*1540*/  DSETP.GT.AND P0, PT, R44, R42, PT ;  /* 0x0000002a2c00722a */ /* 0x000fcc0003f04000 */
[----:B------:R-:W-:Y:S02]  /*1550*/  FSEL R48, R44, R42, P0 ;  /* 0x0000002a2c307208 */ /* 0x000fe40000000000 */
[----:B------:R-:W-:Y:S01]  /*1560*/  FSEL R49, R45, R43, P0 ;  /* 0x0000002b2d317208 */ /* 0x000fe20000000000 */
[----:B------:R-:W-:-:S05]  /*1570*/  DADD R44, R6, R46 ;  /* 0x00000000062c7229 */ /* 0x000fca000000002e */
[----:B------:R-:W-:Y:S01]  /*1580*/  DSETP.GT.AND P0, PT, R48, R4, PT ;  /* 0x000000043000722a */ /* 0x000fe20003f04000 */
[----:B------:R0:W-:Y:S05]  /*1590*/  STG.E.64 desc[UR4][R12.64+0x108], R46 ;  /* 0x0001082e0c007986 */ /* 0x0001ea000c101b04 */
[----:B------:R-:W-:Y:S02]  /*15a0*/  FSEL R50, R48, R4, P0 ;  /* 0x0000000430327208 */ /* 0x000fe40000000000 */
[----:B------:R-:W-:Y:S01]  /*15b0*/  FSEL R51, R49, R5, P0 ;  /* 0x0000000531337208 */ /* 0x000fe20000000000 */
[----:B------:R-:W-:Y:S02]  /*15c0*/  DMUL R48, R44, 0.5 ;  /* 0x3fe000002c307828 */ /* 0x000fe40000000000 */
[----:B------:R-:W-:-:S02]  /*15d0*/  DADD R44, R40, R10 ;  /* 0x00000000282c7229 */ /* 0x000fc4000000000a */
[----:B0-----:R-:W-:Y:S02]  /*15e0*/  DADD R46, R38, R14 ;  /* 0x00000000262e7229 */ /* 0x001fe4000000000e */
[----:B------:R-:W-:-:S04]  /*15f0*/  DMUL R50, R50, 0.5 ;  /* 0x3fe0000032327828 */ /* 0x000fc80000000000 */
[----:B------:R-:W-:Y:S02]  /*1600*/  DMUL R44, R44, 0.5 ;  /* 0x3fe000002c2c7828 */ /* 0x000fe40000000000 */
[----:B------:R-:W-:Y:S01]  /*1610*/  DMUL R46, R46, 0.5 ;  /* 0x3fe000002e2e7828 */ /* 0x000fe20000000000 */
[----:B------:R0:W-:Y:S04]  /*1620*/  STG.E.64 desc[UR6][R12.64+0xe0], R48 ;  /* 0x0000e0300c007986 */ /* 0x0001e8000c101b06 */
[----:B------:R-:W-:Y:S04]  /*1630*/  STG.E.64 desc[UR8][R12.64+0x100], R50 ;  /* 0x000100320c007986 */ /* 0x000fe8000c101b08 */
[----:B------:R-:W-:Y:S04]  /*1640*/  STG.E.64 desc[UR22][R12.64+0x118], R14 ;  /* 0x0001180e0c007986 */ /* 0x000fe8000c101b16 */
[----:B------:R-:W-:Y:S04]  /*1650*/  STG.E.64 desc[UR6][R12.64+0x128], R10 ;  /* 0x0001280a0c007986 */ /* 0x000fe8000c101b06 */
[----:B------:R-:W-:Y:S04]  /*1660*/  STG.E.64 desc[UR16][R12.64+0xe8], R44 ;  /* 0x0000e82c0c007986 */ /* 0x000fe8000c101b10 */
[----:B------:R-:W-:Y:S04]  /*1670*/  STG.E.64 desc[UR18][R12.64+0xf0], R46 ;  /* 0x0000f02e0c007986 */ /* 0x000fe8000c101b12 */
[----:B0-----:R-:W2:Y:S04]  /*1680*/  LDG.E.64 R48, desc[UR20][R26.64+0x50] ;  /* 0x000050141a307981 */ /* 0x001ea8000c1e1b00 */
[----:B------:R-:W-:Y:S04]  /*1690*/  STG.E.64 desc[UR8][R12.64+0x150], R44 ;  /* 0x0001502c0c007986 */ /* 0x000fe8000c101b08 */
[----:B------:R0:W-:Y:S04]  /*16a0*/  STG.E.64 desc[UR6][R12.64+0x190], R10 ;  /* 0x0001900a0c007986 */ /* 0x0001e8000c101b06 */
[----:B------:R1:W-:Y:S04]  /*16b0*/  STG.E.64 desc[UR4][R12.64+0x180], R14 ;  /* 0x0001800e0c007986 */ /* 0x0003e8000c101b04 */
[----:B------:R3:W-:Y:S01]  /*16c0*/  STG.E.64 desc[UR10][R12.64+0x158], R46 ;  /* 0x0001582e0c007986 */ /* 0x0007e2000c101b0a */
[----:B0-----:R-:W-:-:S02]  /*16d0*/  IMAD.MOV.U32 R10, RZ, RZ, -0x1 ;  /* 0xffffffffff0a7424 */ /* 0x001fc400078e00ff */
[----:B------:R-:W-:Y:S01]  /*16e0*/  IMAD.MOV.U32 R11, RZ, RZ, RZ ;  /* 0x000000ffff0b7224 */ /* 0x000fe200078e00ff */
[----:B------:R-:W-:Y:S04]  /*16f0*/  STG.E.U8 desc[UR8][R12.64+0x1a0], R0 ;  /* 0x0001a0000c007986 */ /* 0x000fe8000c101108 */
[----:B------:R0:W-:Y:S04]  /*1700*/  STG.E.64 desc[UR10][R12.64+0x1a8], R10 ;  /* 0x0001a80a0c007986 */ /* 0x0001e8000c101b0a */
[----:B------:R-:W-:Y:S04]  /*1710*/  STG.E.64 desc[UR26][R12.64+0x170], R6 ;  /* 0x000170060c007986 */ /* 0x000fe8000c101b1a */
[----:B------:R-:W-:Y:S04]  /*1720*/  STG.E.64 desc[UR24][R12.64+0x178], R40 ;  /* 0x000178280c007986 */ /* 0x000fe8000c101b18 */
[----:B------:R-:W-:Y:S04]  /*1730*/  STG.E.64 desc[UR12][R12.64+0x198], R38 ;  /* 0x000198260c007986 */ /* 0x000fe8000c101b0c */
[----:B------:R-:W-:Y:S04]  /*1740*/  STG.E desc[UR14][R12.64+0x1a4], R3 ;  /* 0x0001a4030c007986 */ /* 0x000fe8000c10190e */
[----:B------:R-:W-:Y:S01]  /*1750*/  STG.E.64 desc[UR16][R12.64+0x1c8], RZ ;  /* 0x0001c8ff0c007986 */ /* 0x000fe2000c101b10 */
[----:B--2---:R-:W-:-:S08]  /*1760*/  DADD R50, -R6, R48 ;  /* 0x0000000006327229 */ /* 0x004fd00000000130 */
[----:B------:R-:W-:-:S06]  /*1770*/  DSETP.GT.AND P0, PT, R50, R42, PT ;  /* 0x0000002a3200722a */ /* 0x000fcc0003f04000 */
[----:B------:R-:W-:Y:S02]  /*1780*/  FSEL R42, R50, R42, P0 ;  /* 0x0000002a322a7208 */ /* 0x000fe40000000000 */
[----:B------:R-:W-:-:S06]  /*1790*/  FSEL R43, R51, R43, P0 ;  /* 0x0000002b332b7208 */ /* 0x000fcc0000000000 */
[----:B------:R-:W-:-:S06]  /*17a0*/  DSETP.GT.AND P0, PT, R42, R4, PT ;  /* 0x000000042a00722a */ /* 0x000fcc0003f04000 */
[----:B------:R-:W-:Y:S02]  /*17b0*/  FSEL R42, R42, R4, P0 ;  /* 0x000000042a2a7208 */ /* 0x000fe40000000000 */
[----:B------:R-:W-:Y:S01]  /*17c0*/  FSEL R43, R43, R5, P0 ;  /* 0x000000052b2b7208 */ /* 0x000fe20000000000 */
[----:B------:R-:W-:-:S05]  /*17d0*/  DADD R4, R6, R48 ;  /* 0x0000000006047229 */ /* 0x000fca0000000030 */
[----:B------:R-:W-:-:S03]  /*17e0*/  DMUL R44, R42, 0.5 ;  /* 0x3fe000002a2c7828 */ /* 0x000fc60000000000 */
[----:B------:R-:W-:Y:S01]  /*17f0*/  DMUL R4, R4, 0.5 ;  /* 0x3fe0000004047828 */ /* 0x000fe20000000000 */
[----:B------:R-:W-:Y:S04]  /*1800*/  STG.E.64 desc[UR22][R12.64+0x188], R48 ;  /* 0x000188300c007986 */ /* 0x000fe8000c101b16 */
[----:B------:R2:W-:Y:S04]  /*1810*/  STG.E.64 desc[UR6][R12.64+0x168], R44 ;  /* 0x0001682c0c007986 */ /* 0x0005e8000c101b06 */
[----:B------:R4:W-:Y:S04]  /*1820*/  STG.E.64 desc[UR4][R12.64+0x148], R4 ;  /* 0x000148040c007986 */ /* 0x0009e8000c101b04 */
[----:B-1----:R-:W5:Y:S04]  /*1830*/  LDG.E.64 R14, desc[UR18][R26.64+0x40] ;  /* 0x000040121a0e7981 */ /* 0x002f68000c1e1b00 */
[----:B---3--:R-:W2:Y:S04]  /*1840*/  LDG.E.64 R46, desc[UR20][R26.64+0x38] ;  /* 0x000038141a2e7981 */ /* 0x008ea8000c1e1b00 */
[----:B0-----:R-:W4:Y:S04]  /*1850*/  LDG.E.64 R10, desc[UR4][R26.64+0x60] ;  /* 0x000060041a0a7981 */ /* 0x001f28000c1e1b00 */
[----:B------:R-:W-:Y:S04]  /*1860*/  STG.E.64 desc[UR10][R12.64+0x210], R52 ;  /* 0x000210340c007986 */ /* 0x000fe8000c101b0a */
[----:B------:R-:W-:Y:S04]  /*1870*/  STG.E.64 desc[UR22][R12.64+0x1e8], R38 ;  /* 0x0001e8260c007986 */ /* 0x000fe8000c101b16 */
[----:B------:R-:W-:Y:S04]  /*1880*/  STG.E.64 desc[UR4][R12.64+0x1f0], R6 ;  /* 0x0001f0060c007986 */ /* 0x000fe8000c101b04 */
[----:B------:R-:W-:Y:S04]  /*1890*/  STG.E.64 desc[UR6][R12.64+0x1f8], R40 ;  /* 0x0001f8280c007986 */ /* 0x000fe8000c101b06 */
[----:B------:R-:W-:Y:S04]  /*18a0*/  STG.E.U8 desc[UR10][R12.64+0x208], R0 ;  /* 0x000208000c007986 */ /* 0x000fe8000c10110a */
[----:B------:R-:W-:Y:S04]  /*18b0*/  STG.E desc[UR12][R12.64+0x20c], R3 ;  /* 0x00020c030c007986 */ /* 0x000fe8000c10190c */
[----:B------:R-:W-:Y:S01]  /*18c0*/  STG.E.64 desc[UR14][R12.64+0x230], RZ ;  /* 0x000230ff0c007986 */ /* 0x000fe2000c101b0e */
[----:B-----5:R-:W-:-:S02]  /*18d0*/  DADD R42, R40, -R14 ;  /* 0x00000000282a7229 */ /* 0x020fc4000000080e */
[----:B--2---:R-:W-:Y:S02]  /*18e0*/  DADD R44, R6, -R46 ;  /* 0x00000000062c7229 */ /* 0x004fe4000000082e */
[----:B----4-:R-:W-:-:S06]  /*18f0*/  DADD R4, -R38, R10 ;  /* 0x0000000026047229 */ /* 0x010fcc000000010a */
        /* <DEDUP_REMOVED lines=24> */
[----:B------:R-:W-:Y:S01]  /*1a80*/  STG.E.64 desc[UR10][R12.64+0x228], R46 ;  /* 0x0002282e0c007986 */ /* 0x000fe2000c101b0a */
        /* <DEDUP_REMOVED lines=19> */
[----:B------:R2:W-:Y:S04]  /*1bc0*/  STG.E.64 desc[UR22][R12.64+0x258], R48 ;  /* 0x000258300c007986 */ /* 0x0005e8000c101b16 */
[----:B------:R-:W-:Y:S04]  /*1bd0*/  STG.E.64 desc[UR6][R12.64+0x238], R10 ;  /* 0x0002380a0c007986 */ /* 0x000fe8000c101b06 */
[----:B------:R3:W-:Y:S04]  /*1be0*/  STG.E.64 desc[UR4][R12.64+0x218], R4 ;  /* 0x000218040c007986 */ /* 0x0007e8000c101b04 */
[----:B-1----:R-:W2:Y:S04]  /*1bf0*/  LDG.E.64 R44, desc[UR18][R26.64+0x58] ;  /* 0x000058121a2c7981 */ /* 0x002ea8000c1e1b00 */
[----:B0-----:R-:W3:Y:S04]  /*1c00*/  LDG.E.64 R14, desc[UR20][R26.64+0x38] ;  /* 0x000038141a0e7981 */ /* 0x001ee8000c1e1b00 */
[----:B------:R-:W4:Y:S01]  /*1c10*/  LDG.E.64 R42, desc[UR4][R26.64+0x60] ;  /* 0x000060041a2a7981 */ /* 0x000f22000c1e1b00 */
[----:B------:R-:W-:-:S02]  /*1c20*/  IMAD.MOV.U32 R50, RZ, RZ, -0x1 ;  /* 0xffffffffff327424 */ /* 0x000fc400078e00ff */
[----:B------:R-:W-:-:S05]  /*1c30*/  IMAD.MOV.U32 R51, RZ, RZ, RZ ;  /* 0x000000ffff337224 */ /* 0x000fca00078e00ff */
[----:B------:R-:W-:Y:S04]  /*1c40*/  STG.E.64 desc[UR10][R12.64+0x2e0], R50 ;  /* 0x0002e0320c007986 */ /* 0x000fe8000c101b0a */
[----:B------:R-:W-:Y:S04]  /*1c50*/  STG.E desc[UR6][R12.64+0x2dc], R3 ;  /* 0x0002dc030c007986 */ /* 0x000fe8000c101906 */
[----:B------:R-:W-:Y:S04]  /*1c60*/  STG.E.U8 desc[UR4][R12.64+0x2d8], R0 ;  /* 0x0002d8000c007986 */ /* 0x000fe8000c101104 */
[----:B------:R-:W-:Y:S04]  /*1c70*/  STG.E.64 desc[UR24][R12.64+0x2b0], R40 ;  /* 0x0002b0280c007986 */ /* 0x000fe8000c101b18 */
[----:B------:R-:W-:Y:S04]  /*1c80*/  STG.E.64 desc[UR22][R12.64+0x2b8], R38 ;  /* 0x0002b8260c007986 */ /* 0x000fe8000c101b16 */
[----:B------:R-:W-:Y:S04]  /*1c90*/  STG.E.64 desc[UR8][R12.64+0x2c0], R6 ;  /* 0x0002c0060c007986 */ /* 0x000fe8000c101b08 */
[----:B------:R-:W-:Y:S01]  /*1ca0*/  STG.E.64 desc[UR14][R12.64+0x300], RZ ;  /* 0x000300ff0c007986 */ /* 0x000fe2000c101b0e */
[----:B--2---:R-:W-:-:S02]  /*1cb0*/  DADD R48, -R40, R44 ;  /* 0x0000000028307229 */ /* 0x004fc4000000012c */
[----:B---3--:R-:W-:Y:S02]  /*1cc0*/  DADD R4, R6, -R14 ;  /* 0x0000000006047229 */ /* 0x008fe4000000080e */
[----:B----4-:R-:W-:-:S06]  /*1cd0*/  DADD R46, -R38, R42 ;  /* 0x00000000262e7229 */ /* 0x010fcc000000012a */
[----:B------:R-:W-:-:S06]  /*1ce0*/  DSETP.GT.AND P0, PT, R4, R48, PT ;  /* 0x000000300400722a */ /* 0x000fcc0003f04000 */
[----:B------:R-:W-:Y:S02]  /*1cf0*/  FSEL R10, R4, R48, P0 ;  /* 0x00000030040a7208 */ /* 0x000fe40000000000 */
[----:B------:R-:W-:-:S06]  /*1d00*/  FSEL R11, R5, R49, P0 ;  /* 0x00000031050b7208 */ /* 0x000fcc0000000000 */
[----:B------:R-:W-:Y:S01]  /*1d10*/  DSETP.GT.AND P0, PT, R10, R46, PT ;  /* 0x0000002e0a00722a */ /* 0x000fe20003f04000 */
[----:B------:R0:W-:Y:S01]  /*1d20*/  STG.E.64 desc[UR8][R12.64+0x2a8], R14 ;  /* 0x0002a80e0c007986 */ /* 0x0001e2000c101b08 */
[----:B------:R-:W-:-:S04]  /*1d30*/  DADD R4, R6, R14 ;  /* 0x0000000006047229 */ /* 0x000fc8000000000e */
[----:B------:R-:W-:Y:S02]  /*1d40*/  FSEL R52, R10, R46, P0 ;  /* 0x0000002e0a347208 */ /* 0x000fe40000000000 */
[----:B------:R-:W-:Y:S01]  /*1d50*/  FSEL R53, R11, R47, P0 ;  /* 0x0000002f0b357208 */ /* 0x000fe20000000000 */
[----:B------:R-:W-:Y:S02]  /*1d60*/  DADD R10, R40, R44 ;  /* 0x00000000280a7229 */ /* 0x000fe4000000002c */
[----:B0-----:R-:W-:Y:S02]  /*1d70*/  DADD R14, R38, R42 ;  /* 0x00000000260e7229 */ /* 0x001fe4000000002a */
[----:B------:R-:W-:-:S04]  /*1d80*/  DMUL R50, R4, 0.5 ;  /* 0x3fe0000004327828 */ /* 0x000fc80000000000 */
[----:B------:R-:W-:Y:S02]  /*1d90*/  DMUL R4, R10, 0.5 ;  /* 0x3fe000000a047828 */ /* 0x000fe40000000000 */
[----:B------:R-:W-:Y:S02]  /*1da0*/  DMUL R52, R52, 0.5 ;  /* 0x3fe0000034347828 */ /* 0x000fe40000000000 */
[----:B------:R-:W-:Y:S01]  /*1db0*/  DMUL R10, R14, 0.5 ;  /* 0x3fe000000e0a7828 */ /* 0x000fe20000000000 */
[----:B------:R-:W-:Y:S04]  /*1dc0*/  STG.E.64 desc[UR4][R12.64+0x280], R50 ;  /* 0x000280320c007986 */ /* 0x000fe8000c101b04 */
[----:B------:R-:W-:Y:S04]  /*1dd0*/  STG.E.64 desc[UR6][R12.64+0x2a0], R52 ;  /* 0x0002a0340c007986 */ /* 0x000fe8000c101b06 */
[----:B------:R-:W-:Y:S04]  /*1de0*/  STG.E.64 desc[UR10][R12.64+0x2c8], R44 ;  /* 0x0002c82c0c007986 */ /* 0x000fe8000c101b0a */
[----:B------:R-:W-:Y:S04]  /*1df0*/  STG.E.64 desc[UR12][R12.64+0x2d0], R42 ;  /* 0x0002d02a0c007986 */ /* 0x000fe8000c101b0c */
[----:B------:R-:W-:Y:S04]  /*1e00*/  STG.E.64 desc[UR16][R12.64+0x288], R4 ;  /* 0x000288040c007986 */ /* 0x000fe8000c101b10 */
[----:B------:R-:W-:Y:S04]  /*1e10*/  STG.E.64 desc[UR18][R12.64+0x290], R10 ;  /* 0x0002900a0c007986 */ /* 0x000fe8000c101b12 */
[----:B------:R-:W2:Y:S01]  /*1e20*/  LDG.E.64 R14, desc[UR20][R26.64+0x50] ;  /* 0x000050141a0e7981 */ /* 0x000ea2000c1e1b00 */
[----:B------:R-:W-:-:S03]  /*1e30*/  DSETP.GE.AND P2, PT, R24, R38, PT ;  /* 0x000000261800722a */ /* 0x000fc60003f46000 */
[----:B------:R-:W-:Y:S04]  /*1e40*/  STG.E.64 desc[UR4][R12.64+0x318], R40 ;  /* 0x000318280c007986 */ /* 0x000fe8000c101b04 */
[----:B------:R-:W-:Y:S04]  /*1e50*/  STG.E.64 desc[UR6][R12.64+0x320], R38 ;  /* 0x000320260c007986 */ /* 0x000fe8000c101b06 */
[----:B------:R-:W-:Y:S04]  /*1e60*/  STG.E.64 desc[UR8][R12.64+0x330], R44 ;  /* 0x0003302c0c007986 */ /* 0x000fe8000c101b08 */
[----:B------:R-:W-:Y:S01]  /*1e70*/  STG.E.64 desc[UR14][R12.64+0x338], R42 ;  /* 0x0003382a0c007986 */ /* 0x000fe2000c101b0e */
[----:B------:R-:W-:Y:S01]  /*1e80*/  DSETP.GE.AND P1, PT, R34, R40, PT ;  /* 0x000000282200722a */ /* 0x000fe20003f26000 */
[----:B------:R-:W-:-:S02]  /*1e90*/  VIADD R3, R9, 0x4 ;  /* 0x0000000409037836 */ /* 0x000fc40000000000 */
[----:B------:R-:W-:-:S03]  /*1ea0*/  @!P2 IMAD.MOV R3, RZ, RZ, R9 ;  /* 0x000000ffff03a224 */ /* 0x000fc600078e0209 */
[----:B------:R-:W-:Y:S01]  /*1eb0*/  SEL R0, RZ, 0x2, !P1 ;  /* 0x00000002ff007807 */ /* 0x000fe20004800000 */
[----:B------:R0:W-:Y:S01]  /*1ec0*/  STG.E.64 desc[UR12][R12.64+0x2f0], R4 ;  /* 0x0002f0040c007986 */ /* 0x0001e2000c101b0c */
[----:B------:R-:W-:Y:S01]  /*1ed0*/  MOV R20, 0x2080 ;  /* 0x0000208000147802 */ /* 0x000fe20000000f00 */
[----:B------:R-:W-:Y:S02]  /*1ee0*/  IMAD.MOV.U32 R21, RZ, RZ, 0x0 ;  /* 0x00000000ff157424 */ /* 0x000fe400078e00ff */
[----:B------:R1:W-:Y:S04]  /*1ef0*/  STG.E.64 desc[UR10][R12.64+0x2f8], R10 ;  /* 0x0002f80a0c007986 */ /* 0x0003e8000c101b0a */
[----:B------:R3:W-:Y:S01]  /*1f00*/  STG.E.64 desc[UR22][R12.64+0x310], R6 ;  /* 0x000310060c007986 */ /* 0x0007e2000c101b16 */
[----:B0-----:R-:W-:-:S02]  /*1f10*/  IMAD.MOV.U32 R4, RZ, RZ, R30 ;  /* 0x000000ffff047224 */ /* 0x001fc400078e001e */
[----:B------:R-:W-:Y:S02]  /*1f20*/  IMAD.MOV.U32 R5, RZ, RZ, R31 ;  /* 0x000000ffff057224 */ /* 0x000fe400078e001f */
[----:B-1----:R-:W-:Y:S02]  /*1f30*/  IMAD.MOV.U32 R10, RZ, RZ, R22 ;  /* 0x000000ffff0a7224 */ /* 0x002fe400078e0016 */
[----:B------:R-:W-:Y:S01]  /*1f40*/  IMAD.MOV.U32 R11, RZ, RZ, R19 ;  /* 0x000000ffff0b7224 */ /* 0x000fe200078e0013 */
[----:B--2---:R-:W-:-:S08]  /*1f50*/  DADD R50, -R6, R14 ;  /* 0x0000000006327229 */ /* 0x004fd0000000010e */
[----:B------:R-:W-:-:S06]  /*1f60*/  DSETP.GT.AND P0, PT, R50, R48, PT ;  /* 0x000000303200722a */ /* 0x000fcc0003f04000 */
[----:B------:R-:W-:Y:S02]  /*1f70*/  FSEL R48, R50, R48, P0 ;  /* 0x0000003032307208 */ /* 0x000fe40000000000 */
[----:B------:R-:W-:Y:S01]  /*1f80*/  FSEL R49, R51, R49, P0 ;  /* 0x0000003133317208 */ /* 0x000fe20000000000 */
[----:B------:R-:W-:-:S05]  /*1f90*/  DADD R24, R6, R14 ;  /* 0x0000000006187229 */ /* 0x000fca000000000e */
[----:B------:R-:W-:Y:S02]  /*1fa0*/  DSETP.GT.AND P3, PT, R48, R46, PT ;  /* 0x0000002e3000722a */ /* 0x000fe40003f64000 */
[----:B------:R-:W-:-:S04]  /*1fb0*/  DSETP.GE.AND P0, PT, R32, R6, PT ;  /* 0x000000062000722a */ /* 0x000fc80003f06000 */
[----:B------:R-:W-:Y:S02]  /*1fc0*/  FSEL R32, R48, R46, P3 ;  /* 0x0000002e30207208 */ /* 0x000fe40001800000 */
[----:B------:R-:W-:Y:S01]  /*1fd0*/  FSEL R33, R49, R47, P3 ;  /* 0x0000002f31217208 */ /* 0x000fe20001800000 */
[----:B------:R-:W-:-:S05]  /*1fe0*/  DMUL R24, R24, 0.5 ;  /* 0x3fe0000018187828 */ /* 0x000fca0000000000 */
[----:B------:R-:W-:Y:S01]  /*1ff0*/  DMUL R32, R32, 0.5 ;  /* 0x3fe0000020207828 */ /* 0x000fe20000000000 */
[----:B------:R0:W-:Y:S04]  /*2000*/  STG.E.64 desc[UR16][R12.64+0x328], R14 ;  /* 0x0003280e0c007986 */ /* 0x0001e8000c101b10 */
[----:B------:R0:W-:Y:S04]  /*2010*/  STG.E.64 desc[UR18][R12.64+0x2e8], R24 ;  /* 0x0002e8180c007986 */ /* 0x0001e8000c101b12 */
[----:B------:R0:W-:Y:S01]  /*2020*/  STG.E.64 desc[UR20][R12.64+0x308], R32 ;  /* 0x000308200c007986 */ /* 0x0001e2000c101b14 */
[----:B------:R-:W-:Y:S01]  /*2030*/  SEL R9, RZ, 0x1, !P0 ;  /* 0x00000001ff097807 */ /* 0x000fe20004000000 */
[----:B---3--:R-:W-:-:S02]  /*2040*/  IMAD.MOV.U32 R6, RZ, RZ, R28 ;  /* 0x000000ffff067224 */ /* 0x008fc400078e001c */
[----:B------:R-:W-:Y:S01]  /*2050*/  IMAD.MOV.U32 R7, RZ, RZ, R29 ;  /* 0x000000ffff077224 */ /* 0x000fe200078e001d */
[----:B------:R-:W-:-:S07]  /*2060*/  IADD3 R9, PT, PT, R3, R0, R9 ;  /* 0x0000000003097210 */ /* 0x000fce0007ffe009 */
[----:B0-----:R-:W-:Y:S05]  /*2070*/  CALL.REL.NOINC `($_Z22ConstructOctTreeKernelP4NodeP4BodyS2_Pibiiii$_Z10InsertBodyP4NodeP4Bodyiiii) ;  /* 0xffffffe400b87944 */ /* 0x001fea0003c3ffff */
.L_x_350:
[----:B------:R-:W-:Y:S05]  /*2080*/  BSYNC.RELIABLE B6 ;  /* 0x0000000000067941 */ /* 0x000fea0003800100 */
.L_x_349:
[C---:B------:R-:W-:Y:S02]  /*2090*/  R2UR UR16, R36.reuse ;  /* 0x00000000241072ca */ /* 0x040fe400000e0000 */
[C---:B------:R-:W-:Y:S02]  /*20a0*/  R2UR UR17, R37.reuse ;  /* 0x00000000251172ca */ /* 0x040fe400000e0000 */
[C---:B------:R-:W-:Y:S02]  /*20b0*/  R2UR UR4, R36.reuse ;  /* 0x00000000240472ca */ /* 0x040fe400000e0000 */
[C---:B------:R-:W-:Y:S02]  /*20c0*/  R2UR UR5, R37.reuse ;  /* 0x00000000250572ca */ /* 0x040fe400000e0000 */
[----:B------:R-:W-:Y:S02]  /*20d0*/  R2UR UR10, R36 ;  /* 0x00000000240a72ca */ /* 0x000fe400000e0000 */
[----:B------:R-:W-:-:S02]  /*20e0*/  R2UR UR11, R37 ;  /* 0x00000000250b72ca */ /* 0x000fc400000e0000 */
[C---:B------:R-:W-:Y:S02]  /*20f0*/  R2UR UR12, R36.reuse ;  /* 0x00000000240c72ca */ /* 0x040fe400000e0000 */
[C---:B------:R-:W-:Y:S01]  /*2100*/  R2UR UR13, R37.reuse ;  /* 0x00000000250d72ca */ /* 0x040fe200000e0000 */
[----:B------:R-:W2:Y:S01]  /*2110*/  LDG.E R9, desc[UR16][R26.64+0x4] ;  /* 0x000004101a097981 */ /* 0x000ea2000c1e1900 */
[C---:B------:R-:W-:Y:S02]  /*2120*/  R2UR UR14, R36.reuse ;  /* 0x00000000240e72ca */ /* 0x040fe400000e0000 */
[C---:B------:R-:W-:Y:S02]  /*2130*/  R2UR UR15, R37.reuse ;  /* 0x00000000250f72ca */ /* 0x040fe400000e0000 */
[----:B------:R-:W-:Y:S02]  /*2140*/  R2UR UR6, R36 ;  /* 0x00000000240672ca */ /* 0x000fe400000e0000 */
[----:B------:R-:W-:-:S02]  /*2150*/  R2UR UR7, R37 ;  /* 0x00000000250772ca */ /* 0x000fc400000e0000 */
[----:B------:R-:W-:Y:S02]  /*2160*/  R2UR UR8, R36 ;  /* 0x00000000240872ca */ /* 0x000fe400000e0000 */
[----:B------:R-:W-:Y:S01]  /*2170*/  R2UR UR9, R37 ;  /* 0x00000000250972ca */ /* 0x000fe200000e0000 */
[----:B------:R-:W-:Y:S01]  /*2180*/  IMAD.MOV.U32 R24, RZ, RZ, R28 ;  /* 0x000000ffff187224 */ /* 0x000fe200078e001c */
[----:B------:R0:W5:Y:S01]  /*2190*/  LDG.E.64 R12, desc[UR10][R26.64+0x10] ;  /* 0x0000100a1a0c7981 */ /* 0x000162000c1e1b00 */
[----:B------:R-:W-:Y:S01]  /*21a0*/  IMAD.MOV.U32 R25, RZ, RZ, R29 ;  /* 0x000000ffff197224 */ /* 0x000fe200078e001d */
[----:B------:R-:W-:Y:S02]  /*21b0*/  BSSY.RECONVERGENT B6, `(.L_x_353) ;  /* 0x000002f000067945 */ /* 0x000fe40003800200 */
[----:B------:R0:W5:Y:S01]  /*21c0*/  LDG.E.64 R14, desc[UR12][R26.64+0x18] ;  /* 0x0000180c1a0e7981 */ /* 0x000162000c1e1b00 */
[----:B------:R-:W-:-:S03]  /*21d0*/  IMAD.WIDE R24, R2, 0x60, R24 ;  /* 0x0000006002187825 */ /* 0x000fc600078e0218 */
[----:B------:R0:W5:Y:S04]  /*21e0*/  LDG.E.64 R32, desc[UR14][R26.64+0x20] ;  /* 0x0000200e1a207981 */ /* 0x000168000c1e1b00 */
[----:B------:R0:W5:Y:S04]  /*21f0*/  LDG.E.64 R4, desc[UR4][R24.64+0x18] ;  /* 0x0000180418047981 */ /* 0x000168000c1e1b00 */
[----:B------:R0:W5:Y:S04]  /*2200*/  LDG.E.64 R6, desc[UR6][R24.64+0x20] ;  /* 0x0000200618067981 */ /* 0x000168000c1e1b00 */
[----:B------:R0:W5:Y:S01]  /*2210*/  LDG.E.64 R10, desc[UR8][R24.64+0x28] ;  /* 0x00002808180a7981 */ /* 0x000162000c1e1b00 */
[----:B--2---:R-:W-:-:S13]  /*2220*/  ISETP.GE.AND P0, PT, R9, RZ, PT ;  /* 0x000000ff0900720c */ /* 0x004fda0003f06270 */
[----:B0-----:R-:W-:Y:S05]  /*2230*/  @!P0 BRA `(.L_x_354) ;  /* 0x0000000000988947 */ /* 0x001fea0003800000 */
[----:B-----5:R-:W-:Y:S02]  /*2240*/  DSETP.GE.AND P0, PT, R10, R32, PT ;  /* 0x000000200a00722a */ /* 0x020fe40003f06000 */
[----:B------:R-:W-:Y:S02]  /*2250*/  DSETP.GE.AND P1, PT, R6, R14, PT ;  /* 0x0000000e0600722a */ /* 0x000fe40003f26000 */
[----:B------:R-:W-:Y:S02]  /*2260*/  DSETP.GE.AND P2, PT, R4, R12, PT ;  /* 0x0000000c0400722a */ /* 0x000fe40003f46000 */
[----:B------:R-:W-:Y:S02]  /*2270*/  SEL R0, RZ, 0x4, !P0 ;  /* 0x00000004ff007807 */ /* 0x000fe40004000000 */
[----:B------:R-:W-:Y:S02]  /*2280*/  SEL R3, RZ, 0x2, !P1 ;  /* 0x00000002ff037807 */ /* 0x000fe40004800000 */
[----:B------:R-:W-:-:S04]  /*2290*/  SEL R8, RZ, 0x1, !P2 ;  /* 0x00000001ff087807 */ /* 0x000fc80005000000 */
[----:B------:R-:W-:-:S05]  /*22a0*/  IADD3 R0, PT, PT, R0, R3, R8 ;  /* 0x0000000300007210 */ /* 0x000fca0007ffe008 */
[----:B------:R-:W-:-:S05]  /*22b0*/  IMAD.IADD R9, R9, 0x1, R0 ;  /* 0x0000000109097824 */ /* 0x000fca00078e0200 */
[----:B------:R-:W-:-:S13]  /*22c0*/  ISETP.GE.AND P0, PT, R9, R22, PT ;  /* 0x000000160900720c */ /* 0x000fda0003f06270 */
[----:B------:R-:W-:Y:S05]  /*22d0*/  @P0 BRA `(.L_x_354) ;  /* 0x0000000000700947 */ /* 0x000fea0003800000 */
[----:B------:R-:W-:Y:S01]  /*22e0*/  IMAD.MOV.U32 R8, RZ, RZ, R2 ;  /* 0x000000ffff087224 */ /* 0x000fe200078e0002 */
[----:B------:R-:W-:Y:S01]  /*22f0*/  MOV R20, 0x2380 ;  /* 0x0000238000147802 */ /* 0x000fe20000000f00 */
[----:B------:R-:W-:Y:S02]  /*2300*/  IMAD.MOV.U32 R4, RZ, RZ, R30 ;  /* 0x000000ffff047224 */ /* 0x000fe400078e001e */
[----:B------:R-:W-:Y:S02]  /*2310*/  IMAD.MOV.U32 R5, RZ, RZ, R31 ;  /* 0x000000ffff057224 */ /* 0x000fe400078e001f */
[----:B------:R-:W-:Y:S02]  /*2320*/  IMAD.MOV.U32 R6, RZ, RZ, R28 ;  /* 0x000000ffff067224 */ /* 0x000fe400078e001c */
[----:B------:R-:W-:Y:S02]  /*2330*/  IMAD.MOV.U32 R7, RZ, RZ, R29 ;  /* 0x000000ffff077224 */ /* 0x000fe400078e001d */
[----:B------:R-:W-:-:S02]  /*2340*/  IMAD.MOV.U32 R10, RZ, RZ, R22 ;  /* 0x000000ffff0a7224 */ /* 0x000fc400078e0016 */
[----:B------:R-:W-:Y:S02]  /*2350*/  IMAD.MOV.U32 R11, RZ, RZ, R19 ;  /* 0x000000ffff0b7224 */ /* 0x000fe400078e0013 */
[----:B------:R-:W-:-:S07]  /*2360*/  IMAD.MOV.U32 R21, RZ, RZ, 0x0 ;  /* 0x00000000ff157424 */ /* 0x000fce00078e00ff */
[----:B------:R-:W-:Y:S05]  /*2370*/  CALL.REL.NOINC `($_Z22ConstructOctTreeKernelP4NodeP4BodyS2_Pibiiii$_Z10InsertBodyP4NodeP4Bodyiiii) ;  /* 0xffffffe000f87944 */ /* 0x000fea0003c3ffff */
        /* <DEDUP_REMOVED lines=8> */
[----:B------:R0:W5:Y:S01]  /*2400*/  LDG.E.64 R12, desc[UR4][R26.64+0x10] ;  /* 0x000010041a0c7981 */ /* 0x000162000c1e1b00 */
[C---:B------:R-:W-:Y:S02]  /*2410*/  R2UR UR12, R36.reuse ;  /* 0x00000000240c72ca */ /* 0x040fe400000e0000 */
[C---:B------:R-:W-:Y:S01]  /*2420*/  R2UR UR13, R37.reuse ;  /* 0x00000000250d72ca */ /* 0x040fe200000e0000 */
[----:B------:R0:W5:Y:S01]  /*2430*/  LDG.E.64 R14, desc[UR6][R26.64+0x18] ;  /* 0x000018061a0e7981 */ /* 0x000162000c1e1b00 */
[----:B------:R-:W-:Y:S02]  /*2440*/  R2UR UR14, R36 ;  /* 0x00000000240e72ca */ /* 0x000fe400000e0000 */
[----:B------:R-:W-:Y:S01]  /*2450*/  R2UR UR15, R37 ;  /* 0x00000000250f72ca */ /* 0x000fe200000e0000 */
[----:B------:R0:W5:Y:S04]  /*2460*/  LDG.E.64 R32, desc[UR8][R26.64+0x20] ;  /* 0x000020081a207981 */ /* 0x000168000c1e1b00 */
[----:B------:R0:W5:Y:S04]  /*2470*/  LDG.E.64 R4, desc[UR10][R24.64+0x18] ;  /* 0x0000180a18047981 */ /* 0x000168000c1e1b00 */
[----:B------:R0:W5:Y:S04]  /*2480*/  LDG.E.64 R6, desc[UR12][R24.64+0x20] ;  /* 0x0000200c18067981 */ /* 0x000168000c1e1b00 */
[----:B------:R0:W5:Y:S02]  /*2490*/  LDG.E.64 R10, desc[UR14][R24.64+0x28] ;  /* 0x0000280e180a7981 */ /* 0x000164000c1e1b00 */
.L_x_354:
[----:B------:R-:W-:Y:S05]  /*24a0*/  BSYNC.RECONVERGENT B6 ;  /* 0x0000000000067941 */ /* 0x000fea0003800200 */
.L_x_353:
[C---:B------:R-:W-:Y:S02]  /*24b0*/  R2UR UR6, R36.reuse ;  /* 0x00000000240672ca */ /* 0x040fe400000e0000 */
[C---:B------:R-:W-:Y:S02]  /*24c0*/  R2UR UR7, R37.reuse ;  /* 0x00000000250772ca */ /* 0x040fe400000e0000 */
[----:B------:R-:W-:Y:S02]  /*24d0*/  R2UR UR4, R36 ;  /* 0x00000000240472ca */ /* 0x000fe400000e0000 */
[----:B------:R-:W-:-:S09]  /*24e0*/  R2UR UR5, R37 ;  /* 0x00000000250572ca */ /* 0x000fd200000e0000 */
[----:B0-----:R-:W2:Y:S04]  /*24f0*/  LDG.E.64 R24, desc[UR6][R24.64+0x8] ;  /* 0x0000080618187981 */ /* 0x001ea8000c1e1b00 */
[----:B------:R-:W3:Y:S01]  /*2500*/  LDG.E.64 R22, desc[UR4][R26.64+0x28] ;  /* 0x000028041a167981 */ /* 0x000ee2000c1e1b00 */
[----:B------:R-:W-:Y:S01]  /*2510*/  BSSY.RECONVERGENT B7, `(.L_x_355) ;  /* 0x000002b000077945 */ /* 0x000fe20003800200 */
[C---:B--2--5:R-:W-:Y:S02]  /*2520*/  DMUL R30, R24.reuse, R4 ;  /* 0x00000004181e7228 */ /* 0x064fe40000000000 */
[----:B------:R-:W-:Y:S02]  /*2530*/  DMUL R28, R24, R6 ;  /* 0x00000006181c7228 */ /* 0x000fe40000000000 */
[----:B---3--:R-:W-:-:S02]  /*2540*/  DADD R38, R22, R24 ;  /* 0x0000000016267229 */ /* 0x008fc40000000018 */
[----:B------:R-:W-:Y:S02]  /*2550*/  DMUL R10, R24, R10 ;  /* 0x0000000a180a7228 */ /* 0x000fe40000000000 */
[C---:B------:R-:W-:Y:S02]  /*2560*/  DFMA R30, R22.reuse, R12, R30 ;  /* 0x0000000c161e722b */ /* 0x040fe4000000001e */
[----:B------:R-:W-:Y:S02]  /*2570*/  DFMA R28, R22, R14, R28 ;  /* 0x0000000e161c722b */ /* 0x000fe4000000001c */
[----:B------:R-:W-:Y:S02]  /*2580*/  DSETP.GT.AND P0, PT, R38, RZ, PT ;  /* 0x000000ff2600722a */ /* 0x000fe40003f04000 */
[----:B------:R-:W-:-:S12]  /*2590*/  DFMA R22, R22, R32, R10 ;  /* 0x000000201616722b */ /* 0x000fd8000000000a */
[----:B------:R-:W-:Y:S05]  /*25a0*/  @!P0 BRA `(.L_x_356) ;  /* 0x0000000000848947 */ /* 0x000fea0003800000 */
[----:B------:R-:W0:Y:S01]  /*25b0*/  MUFU.RCP64H R3, R39 ;  /* 0x0000002700037308 */ /* 0x000e220000001800 */
[----:B------:R-:W-:Y:S01]  /*25c0*/  VIADD R2, R39, 0x300402 ;  /* 0x0030040227027836 */ /* 0x000fe20000000000 */
[----:B------:R-:W-:Y:S04]  /*25d0*/  BSSY.RECONVERGENT B6, `(.L_x_357) ;  /* 0x000000f000067945 */ /* 0x000fe80003800200 */
[----:B------:R-:W-:Y:S01]  /*25e0*/  FSETP.GEU.AND P0, PT, |R2|, 5.8789094863358348022e-39, PT ;  /* 0x004004020200780b */ /* 0x000fe20003f0e200 */
[----:B0-----:R-:W-:-:S08]  /*25f0*/  DFMA R4, -R38, R2, 1 ;  /* 0x3ff000002604742b */ /* 0x001fd00000000102 */
[----:B------:R-:W-:-:S08]  /*2600*/  DFMA R4, R4, R4, R4 ;  /* 0x000000040404722b */ /* 0x000fd00000000004 */
[----:B------:R-:W-:-:S08]  /*2610*/  DFMA R4, R2, R4, R2 ;  /* 0x000000040204722b */ /* 0x000fd00000000002 */
[----:B------:R-:W-:-:S08]  /*2620*/  DFMA R6, -R38, R4, 1 ;  /* 0x3ff000002606742b */ /* 0x000fd00000000104 */
[----:B------:R-:W-:Y:S01]  /*2630*/  DFMA R4, R4, R6, R4 ;  /* 0x000000060404722b */ /* 0x000fe20000000004 */
[----:B------:R-:W-:Y:S10]  /*2640*/  @P0 BRA `(.L_x_358) ;  /* 0x00000000001c0947 */ /* 0x000ff40003800000 */
[----:B------:R-:W-:Y:S01]  /*2650*/  LOP3.LUT R6, R39, 0x7fffffff, RZ, 0xc0, !PT ;  /* 0x7fffffff27067812 */ /* 0x000fe200078ec0ff */
[----:B------:R-:W-:Y:S01]  /*2660*/  IMAD.MOV.U32 R4, RZ, RZ, R38 ;  /* 0x000000ffff047224 */ /* 0x000fe200078e0026 */
[----:B------:R-:W-:Y:S01]  /*2670*/  MOV R20, 0x26c0 ;  /* 0x000026c000147802 */ /* 0x000fe20000000f00 */
[----:B------:R-:W-:Y:S02]  /*2680*/  IMAD.MOV.U32 R5, RZ, RZ, R39 ;  /* 0x000000ffff057224 */ /* 0x000fe400078e0027 */
[----:B------:R-:W-:Y:S02]  /*2690*/  VIADD R6, R6, 0xfff00000 ;  /* 0xfff0000006067836 */ /* 0x000fe40000000000 */
[----:B------:R-:W-:-:S07]  /*26a0*/  IMAD.MOV.U32 R21, RZ, RZ, 0x0 ;  /* 0x00000000ff157424 */ /* 0x000fce00078e00ff */
[----:B------:R-:W-:Y:S05]  /*26b0*/  CALL.REL.NOINC `($__internal_5_$__cuda_sm20_dblrcp_rn_slowpath_v3) ;  /* 0x0000000000e47944 */ /* 0x000fea0003c00000 */
.L_x_358:
[----:B------:R-:W-:Y:S05]  /*26c0*/  BSYNC.RECONVERGENT B6 ;  /* 0x0000000000067941 */ /* 0x000fea0003800200 */
.L_x_357:
[C---:B------:R-:W-:Y:S01]  /*26d0*/  R2UR UR4, R36.reuse ;  /* 0x00000000240472ca */ /* 0x040fe200000e0000 */
[-C--:B------:R-:W-:Y:S01]  /*26e0*/  DMUL R30, R30, R4.reuse ;  /* 0x000000041e1e7228 */ /* 0x080fe20000000000 */
[C---:B------:R-:W-:Y:S01]  /*26f0*/  R2UR UR5, R37.reuse ;  /* 0x00000000250572ca */ /* 0x040fe200000e0000 */
[-C--:B------:R-:W-:Y:S01]  /*2700*/  DMUL R28, R28, R4.reuse ;  /* 0x000000041c1c7228 */ /* 0x080fe20000000000 */
[C---:B------:R-:W-:Y:S01]  /*2710*/  R2UR UR6, R36.reuse ;  /* 0x00000000240672ca */ /* 0x040fe200000e0000 */
[----:B------:R-:W-:Y:S01]  /*2720*/  DMUL R22, R22, R4 ;  /* 0x0000000416167228 */ /* 0x000fe20000000000 */
[C---:B------:R-:W-:Y:S02]  /*2730*/  R2UR UR7, R37.reuse ;  /* 0x00000000250772ca */ /* 0x040fe400000e0000 */
[----:B------:R-:W-:Y:S02]  /*2740*/  R2UR UR8, R36 ;  /* 0x00000000240872ca */ /* 0x000fe400000e0000 */
[----:B------:R-:W-:-:S02]  /*2750*/  R2UR UR9, R37 ;  /* 0x00000000250972ca */ /* 0x000fc400000e0000 */
[----:B------:R-:W-:Y:S02]  /*2760*/  R2UR UR10, R36 ;  /* 0x00000000240a72ca */ /* 0x000fe400000e0000 */
[----:B------:R-:W-:Y:S01]  /*2770*/  R2UR UR11, R37 ;  /* 0x00000000250b72ca */ /* 0x000fe200000e0000 */
[----:B------:R0:W-:Y:S04]  /*2780*/  STG.E.64 desc[UR4][R26.64+0x10], R30 ;  /* 0x0000101e1a007986 */ /* 0x0001e8000c101b04 */
[----:B------:R0:W-:Y:S04]  /*2790*/  STG.E.64 desc[UR6][R26.64+0x18], R28 ;  /* 0x0000181c1a007986 */ /* 0x0001e8000c101b06 */
[----:B------:R0:W-:Y:S04]  /*27a0*/  STG.E.64 desc[UR8][R26.64+0x20], R22 ;  /* 0x000020161a007986 */ /* 0x0001e8000c101b08 */
[----:B------:R0:W-:Y:S02]  /*27b0*/  STG.E.64 desc[UR10][R26.64+0x28], R38 ;  /* 0x000028261a007986 */ /* 0x0001e4000c101b0a */
.L_x_356:
[----:B------:R-:W-:Y:S05]  /*27c0*/  BSYNC.RECONVERGENT B7 ;  /* 0x0000000000077941 */ /* 0x000fea0003800200 */
.L_x_355:
[----:B------:R-:W-:Y:S02]  /*27d0*/  R2UR UR4, R36 ;  /* 0x00000000240472ca */ /* 0x000fe400000e0000 */
[----:B------:R-:W-:-:S13]  /*27e0*/  R2UR UR5, R37 ;  /* 0x00000000250572ca */ /* 0x000fda00000e0000 */
[----:B------:R-:W2:Y:S02]  /*27f0*/  LDG.E R0, desc[UR4][R26.64+0xc] ;  /* 0x00000c041a007981 */ /* 0x000ea4000c1e1900 */
[----:B--2---:R-:W-:-:S05]  /*2800*/  VIADD R3, R0, 0x1 ;  /* 0x0000000100037836 */ /* 0x004fca0000000000 */
[----:B------:R2:W-:Y:S02]  /*2810*/  STG.E desc[UR4][R26.64+0xc], R3 ;  /* 0x00000c031a007986 */ /* 0x0005e4000c101904 */
.L_x_352:
[----:B------:R-:W-:Y:S05]  /*2820*/  BSYNC B8 ;  /* 0x0000000000087941 */ /* 0x000fea0003800000 */
.L_x_348:
[----:B------:R-:W3:Y:S01]  /*2830*/  LDL R20, [R1+0x14] ;  /* 0x0000140001147983 */ /* 0x000ee20000100800 */
[----:B------:R4:W-:Y:S05]  /*2840*/  BMOV.32 B6, R16 ;  /* 0x0000001006007356 */ /* 0x0009ea0000000000 */
[----:B------:R-:W3:Y:S01]  /*2850*/  LDL R21, [R1+0x18] ;  /* 0x0000180001157983 */ /* 0x000ee20000100800 */
[----:B------:R5:W-:Y:S05]  /*2860*/  BMOV.32 B7, R17 ;  /* 0x0000001107007356 */ /* 0x000bea0000000000 */
[----:B------:R0:W-:Y:S05]  /*2870*/  BMOV.32 B8, R18 ;  /* 0x0000001208007356 */ /* 0x0001ea0000000000 */
[----:B-1----:R-:W3:Y:S04]  /*2880*/  LDL R2, [R1] ;  /* 0x0000000001027983 */ /* 0x002ee80000100800 */
[----:B----4-:R-:W3:Y:S04]  /*2890*/  LDL R16, [R1+0x4] ;  /* 0x0000040001107983 */ /* 0x010ee80000100800 */
[----:B-----5:R-:W3:Y:S04]  /*28a0*/  LDL R17, [R1+0x8] ;  /* 0x0000080001117983 */ /* 0x020ee80000100800 */
[----:B0-----:R-:W3:Y:S04]  /*28b0*/  LDL R18, [R1+0xc] ;  /* 0x00000c0001127983 */ /* 0x001ee80000100800 */
[----:B------:R-:W3:Y:S04]  /*28c0*/  LDL R19, [R1+0x10] ;  /* 0x0000100001137983 */ /* 0x000ee80000100800 */
[----:B------:R-:W3:Y:S04]  /*28d0*/  LDL R22, [R1+0x1c] ;  /* 0x00001c0001167983 */ /* 0x000ee80000100800 */
[----:B------:R-:W3:Y:S04]  /*28e0*/  LDL R23, [R1+0x20] ;  /* 0x0000200001177983 */ /* 0x000ee80000100800 */
[----:B------:R-:W3:Y:S04]  /*28f0*/  LDL R24, [R1+0x24] ;  /* 0x0000240001187983 */ /* 0x000ee80000100800 */
[----:B------:R-:W3:Y:S04]  /*2900*/  LDL R25, [R1+0x28] ;  /* 0x0000280001197983 */ /* 0x000ee80000100800 */
[----:B--2---:R-:W3:Y:S04]  /*2910*/  LDL R26, [R1+0x2c] ;  /* 0x00002c00011a7983 */ /* 0x004ee80000100800 */
[----:B------:R-:W3:Y:S04]  /*2920*/  LDL R27, [R1+0x30] ;  /* 0x00003000011b7983 */ /* 0x000ee80000100800 */
        /* <DEDUP_REMOVED lines=15> */
[----:B------:R0:W3:Y:S02]  /*2a20*/  LDL R55, [R1+0x70] ;  /* 0x0000700001377983 */ /* 0x0000e40000100800 */
[----:B0-----:R-:W-:Y:S01]  /*2a30*/  VIADD R1, R1, 0x78 ;  /* 0x0000007801017836 */ /* 0x001fe20000000000 */
[----:B---3--:R-:W-:Y:S06]  /*2a40*/  RET.REL.NODEC R20 `(_Z22ConstructOctTreeKernelP4NodeP4BodyS2_Pibiiii) ;  /* 0xffffffd4146c7950 */ /* 0x008fec0003c3ffff */
        .weak           $__internal_5_$__cuda_sm20_dblrcp_rn_slowpath_v3
        .type           $__internal_5_$__cuda_sm20_dblrcp_rn_slowpath_v3,@function
        .size           $__internal_5_$__cuda_sm20_dblrcp_rn_slowpath_v3,(.L_x_378 - $__internal_5_$__cuda_sm20_dblrcp_rn_slowpath_v3)
$__internal_5_$__cuda_sm20_dblrcp_rn_slowpath_v3:
[----:B------:R-:W-:Y:S02]  /*2a50*/  VIADD R1, R1, 0xfffffff8 ;  /* 0xfffffff801017836 */ /* 0x000fe40000000000 */
[----:B------:R-:W-:-:S03]  /*2a60*/  IMAD.MOV.U32 R3, RZ, RZ, R5 ;  /* 0x000000ffff037224 */ /* 0x000fc600078e0005 */
[----:B------:R0:W-:Y:S02]  /*2a70*/  STL [R1], R2 ;  /* 0x0000000201007387 */ /* 0x0001e40000100800 */
[----:B0-----:R-:W-:-:S06]  /*2a80*/  IMAD.MOV.U32 R2, RZ, RZ, R4 ;  /* 0x000000ffff027224 */ /* 0x001fcc00078e0004 */
        /* <DEDUP_REMOVED lines=24> */
.L_x_362:
        /* <DEDUP_REMOVED lines=9> */
.L_x_360:
[----:B------:R-:W-:Y:S01]  /*2ca0*/  LOP3.LUT R5, R3, 0x80000, RZ, 0xfc, !PT ;  /* 0x0008000003057812 */ /* 0x000fe200078efcff */
[----:B------:R-:W-:-:S07]  /*2cb0*/  IMAD.MOV.U32 R4, RZ, RZ, R2 ;  /* 0x000000ffff047224 */ /* 0x000fce00078e0002 */
.L_x_361:
[----:B------:R-:W-:Y:S05]  /*2cc0*/  BSYNC.RECONVERGENT B0 ;  /* 0x0000000000007941 */ /* 0x000fea0003800200 */
.L_x_359:
[----:B------:R0:W2:Y:S02]  /*2cd0*/  LDL R2, [R1] ;  /* 0x0000000001027983 */ /* 0x0000a40000100800 */
[----:B0-----:R-:W-:Y:S01]  /*2ce0*/  VIADD R1, R1, 0x8 ;  /* 0x0000000801017836 */ /* 0x001fe20000000000 */
[----:B--2---:R-:W-:Y:S06]  /*2cf0*/  RET.REL.NODEC R20 `(_Z22ConstructOctTreeKernelP4NodeP4BodyS2_Pibiiii) ;  /* 0xffffffd014c07950 */ /* 0x004fec0003c3ffff */
.L_x_363:
        /* <DEDUP_REMOVED lines=16> */
.L_x_378:


//--------------------- .text._Z24ComputeBoundingBoxKernelP4NodeP4BodyPibS3_i --------------------------
	.section	.text._Z24ComputeBoundingBoxKernelP4NodeP4BodyPibS3_i,"ax",@progbits
	.align	128
        .global         _Z24ComputeBoundingBoxKernelP4NodeP4BodyPibS3_i
        .type           _Z24ComputeBoundingBoxKernelP4NodeP4BodyPibS3_i,@function
        .size           _Z24ComputeBoundingBoxKernelP4NodeP4BodyPibS3_i,(.L_x_391 - _Z24ComputeBoundingBoxKernelP4NodeP4BodyPibS3_i)
        .other          _Z24ComputeBoundingBoxKernelP4NodeP4BodyPibS3_i,@"STO_CUDA_ENTRY STV_DEFAULT"
_Z24ComputeBoundingBoxKernelP4NodeP4BodyPibS3_i:
.text._Z24ComputeBoundingBoxKernelP4NodeP4BodyPibS3_i:
[----:B------:R-:W-:Y:S01]  /*0000*/  LDC R1, c[0x0][0x37c] ;  /* 0x0000df00ff017b82 */ /* 0x000fe20000000800 */
[----:B------:R-:W0:Y:S01]  /*0010*/  S2R R0, SR_TID.X ;  /* 0x0000000000007919 */ /* 0x000e220000002100 */
[----:B------:R-:W1:Y:S06]  /*0020*/  LDCU.U8 UR4, c[0x0][0x398] ;  /* 0x00007300ff0477ac */ /* 0x000e6c0008000000 */
[----:B------:R-:W2:Y:S01]  /*0030*/  LDC.64 R2, c[0x0][0x390] ;  /* 0x0000e400ff027b82 */ /* 0x000ea20000000a00 */
[----:B------:R-:W-:Y:S01]  /*0040*/  BSSY.RECONVERGENT B0, `(.L_x_364) ;  /* 0x0000011000007945 */ /* 0x000fe20003800200 */
[----:B------:R-:W3:Y:S01]  /*0050*/  LDCU UR8, c[0x0][0x3a8] ;  /* 0x00007500ff0877ac */ /* 0x000ee20008000800 */
[----:B------:R-:W4:Y:S05]  /*0060*/  LDCU.64 UR6, c[0x0][0x358] ;  /* 0x00006b00ff0677ac */ /* 0x000f2a0008000a00 */
[----:B------:R-:W0:Y:S08]  /*0070*/  S2UR UR5, SR_CTAID.X ;  /* 0x00000000000579c3 */ /* 0x000e300000002500 */
[----:B------:R-:W0:Y:S01]  /*0080*/  LDC R13, c[0x0][0x360] ;  /* 0x0000d800ff0d7b82 */ /* 0x000e220000000800 */
[----:B-1----:R-:W-:-:S06]  /*0090*/  UPRMT UR4, UR4, 0x8880, URZ ;  /* 0x0000888004047896 */ /* 0x002fcc00080000ff */
[----:B------:R-:W-:Y:S01]  /*00a0*/  ISETP.NE.AND P0, PT, RZ, UR4, PT ;  /* 0x00000004ff007c0c */ /* 0x000fe2000bf05270 */
[----:B------:R-:W1:Y:S01]  /*00b0*/  LDC.64 R4, c[0x0][0x388] ;  /* 0x0000e200ff047b82 */ /* 0x000e620000000a00 */
[----:B--2---:R-:W-:-:S04]  /*00c0*/  ISETP.EQ.U32.AND P1, PT, R2, RZ, PT ;  /* 0x000000ff0200720c */ /* 0x004fc80003f22070 */
[----:B------:R-:W-:Y:S01]  /*00d0*/  ISETP.EQ.OR.EX P0, PT, R3, RZ, !P0, P1 ;  /* 0x000000ff0300720c */ /* 0x000fe20004702710 */
[----:B0-----:R-:W-:-:S05]  /*00e0*/  IMAD R7, R13, UR5, R0 ;  /* 0x000000050d077c24 */ /* 0x001fca000f8e0200 */
[C---:B---3--:R-:W-:Y:S02]  /*00f0*/  ISETP.GE.OR P0, PT, R7.reuse, UR8, P0 ;  /* 0x0000000807007c0c */ /* 0x048fe40008706670 */
[----:B------:R-:W-:-:S11]  /*0100*/  ISETP.GE.AND P1, PT, R7, UR8, PT ;  /* 0x0000000807007c0c */ /* 0x000fd6000bf26270 */
[----:B-1--4-:R-:W-:Y:S05]  /*0110*/  @P0 BRA `(.L_x_365) ;  /* 0x00000000000c0947 */ /* 0x012fea0003800000 */
[----:B------:R-:W0:Y:S02]  /*0120*/  LDC.64 R2, c[0x0][0x390] ;  /* 0x0000e400ff027b82 */ /* 0x000e240000000a00 */
[----:B0-----:R-:W-:-:S05]  /*0130*/  IMAD.WIDE R2, R7, 0x4, R2 ;  /* 0x0000000407027825 */ /* 0x001fca00078e0202 */
[----:B------:R0:W5:Y:S02]  /*0140*/  LDG.E R7, desc[UR6][R2.64] ;  /* 0x0000000602077981 */ /* 0x000164000c1e1900 */
.L_x_365:
[----:B------:R-:W-:Y:S05]  /*0150*/  BSYNC.RECONVERGENT B0 ;  /* 0x0000000000007941 */ /* 0x000fea0003800200 */
.L_x_364:
[----:B------:R-:W-:Y:S02]  /*0160*/  IMAD.MOV.U32 R22, RZ, RZ, -0x1 ;  /* 0xffffffffff167424 */ /* 0x000fe400078e00ff */
[----:B------:R-:W-:Y:S02]  /*0170*/  IMAD.MOV.U32 R23, RZ, RZ, 0x7fefffff ;  /* 0x7fefffffff177424 */ /* 0x000fe400078e00ff */
[----:B-----5:R-:W-:Y:S01]  /*0180*/  IMAD.WIDE R20, R7, 0x60, R4 ;  /* 0x0000006007147825 */ /* 0x020fe200078e0204 */
[----:B------:R-:W-:-:S03]  /*0190*/  MOV R4, 0xffffffff ;  /* 0xffffffff00047802 */ /* 0x000fc60000000f00 */
[----:B0-----:R-:W-:Y:S02]  /*01a0*/  IMAD.MOV.U32 R2, RZ, RZ, -0x1 ;  /* 0xffffffffff027424 */ /* 0x001fe400078e00ff */
[----:B------:R-:W-:Y:S01]  /*01b0*/  IMAD.MOV.U32 R3, RZ, RZ, 0x7fefffff ;  /* 0x7fefffffff037424 */ /* 0x000fe200078e00ff */
[----:B------:R-:W-:Y:S01]  /*01c0*/  MOV R9, 0xffefffff ;  /* 0xffefffff00097802 */ /* 0x000fe20000000f00 */
[----:B------:R-:W-:Y:S01]  /*01d0*/  IMAD.MOV.U32 R5, RZ, RZ, 0x7fefffff ;  /* 0x7fefffffff057424 */ /* 0x000fe200078e00ff */
[----:B------:R-:W2:Y:S01]  /*01e0*/  @!P1 LDG.E.64 R22, desc[UR6][R20.64+0x18] ;  /* 0x0000180614169981 */ /* 0x000ea2000c1e1b00 */
[----:B------:R-:W-:Y:S02]  /*01f0*/  IMAD.MOV.U32 R6, RZ, RZ, -0x1 ;  /* 0xffffffffff067424 */ /* 0x000fe400078e00ff */
[----:B------:R-:W-:Y:S01]  /*0200*/  IMAD.MOV.U32 R7, RZ, RZ, -0x100001 ;  /* 0xffefffffff077424 */ /* 0x000fe200078e00ff */
[----:B------:R-:W3:Y:S01]  /*0210*/  @!P1 LDG.E.64 R2, desc[UR6][R20.64+0x20] ;  /* 0x0000200614029981 */ /* 0x000ee2000c1e1b00 */
[----:B------:R-:W-:-:S02]  /*0220*/  IMAD.MOV.U32 R8, RZ, RZ, -0x1 ;  /* 0xffffffffff087424 */ /* 0x000fc400078e00ff */
[----:B------:R-:W-:Y:S01]  /*0230*/  IMAD.MOV.U32 R10, RZ, RZ, -0x1 ;  /* 0xffffffffff0a7424 */ /* 0x000fe200078e00ff */
[----:B------:R-:W4:Y:S01]  /*0240*/  @!P1 LDG.E.64 R4, desc[UR6][R20.64+0x28] ;  /* 0x0000280614049981 */ /* 0x000f22000c1e1b00 */
[----:B------:R-:W-:-:S03]  /*0250*/  IMAD.MOV.U32 R11, RZ, RZ, -0x100001 ;  /* 0xffefffffff0b7424 */ /* 0x000fc600078e00ff */
[----:B------:R-:W4:Y:S04]  /*0260*/  @!P1 LDG.E.64 R6, desc[UR6][R20.64+0x18] ;  /* 0x0000180614069981 */ /* 0x000f28000c1e1b00 */
[----:B------:R-:W4:Y:S04]  /*0270*/  @!P1 LDG.E.64 R8, desc[UR6][R20.64+0x20] ;  /* 0x0000200614089981 */ /* 0x000f28000c1e1b00 */
[----:B------:R0:W4:Y:S01]  /*0280*/  @!P1 LDG.E.64 R10, desc[UR6][R20.64+0x28] ;  /* 0x00002806140a9981 */ /* 0x000122000c1e1b00 */
[----:B------:R-:W1:Y:S01]  /*0290*/  S2R R12, SR_CgaCtaId ;  /* 0x00000000000c7919 */ /* 0x000e620000008800 */
[----:B------:R-:W-:-:S04]  /*02a0*/  MOV R15, 0x400 ;  /* 0x00000400000f7802 */ /* 0x000fc80000000f00 */
[----:B-1----:R-:W-:Y:S01]  /*02b0*/  LEA R15, R12, R15, 0x18 ;  /* 0x0000000f0c0f7211 */ /* 0x002fe200078ec0ff */
[----:B------:R-:W-:-:S03]  /*02c0*/  IMAD.MOV.U32 R12, RZ, RZ, R13 ;  /* 0x000000ffff0c7224 */ /* 0x000fc600078e000d */
[----:B------:R-:W-:Y:S01]  /*02d0*/  LEA R14, R0, R15, 0x3 ;  /* 0x0000000f000e7211 */ /* 0x000fe200078e18ff */
[C---:B------:R-:W-:Y:S01]  /*02e0*/  IMAD R17, R12.reuse, 0x8, R15 ;  /* 0x000000080c117824 */ /* 0x040fe200078e020f */
[----:B------:R-:W-:-:S03]  /*02f0*/  ISETP.GE.U32.AND P0, PT, R12, 0x2, PT ;  /* 0x000000020c00780c */ /* 0x000fc60003f06070 */
[----:B------:R-:W-:Y:S02]  /*0300*/  IMAD R16, R0, 0x8, R17 ;  /* 0x0000000800107824 */ /* 0x000fe400078e0211 */
[C---:B------:R-:W-:Y:S02]  /*0310*/  IMAD R17, R13.reuse, 0x10, R14 ;  /* 0x000000100d117824 */ /* 0x040fe400078e020e */
[----:B------:R-:W-:-:S03]  /*0320*/  IMAD R18, R13, 0x10, R16 ;  /* 0x000000100d127824 */ /* 0x000fc600078e0210 */
[C---:B------:R-:W-:Y:S01]  /*0330*/  LEA R19, R13.reuse, R17, 0x4 ;  /* 0x000000110d137211 */ /* 0x040fe200078e20ff */
[----:B0-----:R-:W-:Y:S01]  /*0340*/  IMAD R21, R13, 0x10, R18 ;  /* 0x000000100d157824 */ /* 0x001fe200078e0212 */
[----:B--2---:R0:W-:Y:S04]  /*0350*/  STS.64 [R14], R22 ;  /* 0x000000160e007388 */ /* 0x0041e80000000a00 */
[----:B---3--:R0:W-:Y:S04]  /*0360*/  STS.64 [R16], R2 ;  /* 0x0000000210007388 */ /* 0x0081e80000000a00 */
[----:B----4-:R0:W-:Y:S04]  /*0370*/  STS.64 [R17], R4 ;  /* 0x0000000411007388 */ /* 0x0101e80000000a00 */
[----:B------:R0:W-:Y:S04]  /*0380*/  STS.64 [R18], R6 ;  /* 0x0000000612007388 */ /* 0x0001e80000000a00 */
[----:B------:R0:W-:Y:S04]  /*0390*/  STS.64 [R19], R8 ;  /* 0x0000000813007388 */ /* 0x0001e80000000a00 */
[----:B------:R0:W-:Y:S01]  /*03a0*/  STS.64 [R21], R10 ;  /* 0x0000000a15007388 */ /* 0x0001e20000000a00 */
[----:B------:R-:W-:Y:S06]  /*03b0*/  BAR.SYNC.DEFER_BLOCKING 0x0 ;  /* 0x0000000000007b1d */ /* 0x000fec0000010000 */
[----:B------:R-:W-:Y:S05]  /*03c0*/  @!P0 BRA `(.L_x_366) ;  /* 0x00000004002c8947 */ /* 0x000fea0003800000 */
.L_x_369:
[----:B0-----:R-:W-:Y:S01]  /*03d0*/  SHF.R.U32.HI R3, RZ, 0x1, R12 ;  /* 0x00000001ff037819 */ /* 0x001fe2000001160c */
[----:B------:R-:W-:Y:S03]  /*03e0*/  BSSY.RECONVERGENT B0, `(.L_x_367) ;  /* 0x0000045000007945 */ /* 0x000fe60003800200 */
[----:B------:R-:W-:-:S13]  /*03f0*/  ISETP.GE.U32.AND P0, PT, R0, R3, PT ;  /* 0x000000030000720c */ /* 0x000fda0003f06070 */
[----:B------:R-:W-:Y:S05]  /*0400*/  @P0 BRA `(.L_x_368) ;  /* 0x0000000400080947 */ /* 0x000fea0003800000 */
[C---:B------:R-:W-:Y:S01]  /*0410*/  IMAD R2, R3.reuse, 0x8, R14 ;  /* 0x0000000803027824 */ /* 0x040fe200078e020e */
[----:B------:R-:W0:Y:S01]  /*0420*/  LDS.64 R6, [R14] ;  /* 0x000000000e067984 */ /* 0x000e220000000a00 */
[----:B------:R-:W-:-:S03]  /*0430*/  IMAD R10, R3, 0x8, R16 ;  /* 0x00000008030a7824 */ /* 0x000fc600078e0210 */
[----:B------:R1:W2:Y:S02]  /*0440*/  LDS.64 R4, [R2] ;  /* 0x0000000002047984 */ /* 0x0002a40000000a00 */
[----:B-1----:R-:W-:Y:S02]  /*0450*/  IMAD R2, R13, 0x10, R2 ;  /* 0x000000100d027824 */ /* 0x002fe400078e0202 */
[----:B0-----:R-:W-:Y:S01]  /*0460*/  IMAD.MOV.U32 R8, RZ, RZ, R7 ;  /* 0x000000ffff087224 */ /* 0x001fe200078e0007 */
[----:B--2---:R-:W-:Y:S01]  /*0470*/  DSETP.MIN.AND P0, P1, R6, R4, PT ;  /* 0x000000040600722a */ /* 0x004fe20003900000 */
[----:B------:R-:W-:-:S05]  /*0480*/  MOV R9, R5 ;  /* 0x0000000500097202 */ /* 0x000fca0000000f00 */
[----:B------:R-:W-:Y:S02]  /*0490*/  FSEL R11, R8, R9, P0 ;  /* 0x00000009080b7208 */ /* 0x000fe40000000000 */
[----:B------:R-:W-:-:S06]  /*04a0*/  SEL R8, R6, R4, P0 ;  /* 0x0000000406087207 */ /* 0x000fcc0000000000 */
[----:B------:R-:W-:-:S05]  /*04b0*/  @P1 LOP3.LUT R11, R9, 0x80000, RZ, 0xfc, !PT ;  /* 0x00080000090b1812 */ /* 0x000fca00078efcff */
[----:B------:R-:W-:-:S05]  /*04c0*/  IMAD.MOV.U32 R9, RZ, RZ, R11 ;  /* 0x000000ffff097224 */ /* 0x000fca00078e000b */
[----:B------:R-:W-:Y:S04]  /*04d0*/  STS.64 [R14], R8 ;  /* 0x000000080e007388 */ /* 0x000fe80000000a00 */
[----:B------:R-:W0:Y:S04]  /*04e0*/  LDS.64 R4, [R16] ;  /* 0x0000000010047984 */ /* 0x000e280000000a00 */
[----:B------:R1:W2:Y:S02]  /*04f0*/  LDS.64 R6, [R10] ;  /* 0x000000000a067984 */ /* 0x0002a40000000a00 */
[----:B-1----:R-:W-:-:S02]  /*0500*/  IMAD R10, R13, 0x10, R10 ;  /* 0x000000100d0a7824 */ /* 0x002fc400078e020a */
        /* <DEDUP_REMOVED lines=23> */
[----:B--2---:R-:W-:Y:S01]  /*0680*/  DSETP.MAX.AND P0, P1, R4, R8, PT ;  /* 0x000000080400722a */ /* 0x004fe2000390f000 */
[----:B------:R-:W-:-:S05]  /*0690*/  MOV R20, R9 ;  /* 0x0000000900147202 */ /* 0x000fca0000000f00 */
[----:B------:R-:W-:Y:S02]  /*06a0*/  FSEL R11, R11, R20, P0 ;  /* 0x000000140b0b7208 */ /* 0x000fe40000000000 */
[----:B------:R-:W-:-:S06]  /*06b0*/  SEL R4, R4, R8, P0 ;  /* 0x0000000804047207 */ /* 0x000fcc0000000000 */
[----:B------:R-:W-:-:S05]  /*06c0*/  @P1 LOP3.LUT R11, R20, 0x80000, RZ, 0xfc, !PT ;  /* 0x00080000140b1812 */ /* 0x000fca00078efcff */
[----:B------:R-:W-:-:S05]  /*06d0*/  IMAD.MOV.U32 R5, RZ, RZ, R11 ;  /* 0x000000ffff057224 */ /* 0x000fca00078e000b */
[----:B------:R-:W-:Y:S04]  /*06e0*/  STS.64 [R18], R4 ;  /* 0x0000000412007388 */ /* 0x000fe80000000a00 */
[----:B------:R-:W0:Y:S04]  /*06f0*/  LDS.64 R6, [R2] ;  /* 0x0000000002067984 */ /* 0x000e280000000a00 */
[----:B------:R-:W1:Y:S01]  /*0700*/  LDS.64 R8, [R19] ;  /* 0x0000000013087984 */ /* 0x000e620000000a00 */
[----:B0-----:R-:W-:Y:S01]  /*0710*/  MOV R20, R7 ;  /* 0x0000000700147202 */ /* 0x001fe20000000f00 */
[----:B-1----:R-:W-:Y:S01]  /*0720*/  DSETP.MAX.AND P0, P1, R8, R6, PT ;  /* 0x000000060800722a */ /* 0x002fe2000390f000 */
[----:B------:R-:W-:-:S05]  /*0730*/  IMAD.MOV.U32 R11, RZ, RZ, R9 ;  /* 0x000000ffff0b7224 */ /* 0x000fca00078e0009 */
        /* <DEDUP_REMOVED lines=14> */
[----:B------:R0:W-:Y:S02]  /*0820*/  STS.64 [R21], R4 ;  /* 0x0000000415007388 */ /* 0x0001e40000000a00 */
.L_x_368:
[----:B------:R-:W-:Y:S05]  /*0830*/  BSYNC.RECONVERGENT B0 ;  /* 0x0000000000007941 */ /* 0x000fea0003800200 */
.L_x_367:
[----:B------:R-:W-:Y:S01]  /*0840*/  BAR.SYNC.DEFER_BLOCKING 0x0 ;  /* 0x0000000000007b1d */ /* 0x000fe20000010000 */
[----:B------:R-:W-:Y:S01]  /*0850*/  ISETP.GT.U32.AND P0, PT, R12, 0x3, PT ;  /* 0x000000030c00780c */ /* 0x000fe20003f04070 */
[----:B------:R-:W-:-:S12]  /*0860*/  IMAD.MOV.U32 R12, RZ, RZ, R3 ;  /* 0x000000ffff0c7224 */ /* 0x000fd800078e0003 */
[----:B------:R-:W-:Y:S05]  /*0870*/  @P0 BRA `(.L_x_369) ;  /* 0xfffffff800d40947 */ /* 0x000fea000383ffff */
.L_x_366:
[----:B------:R-:W-:-:S13]  /*0880*/  ISETP.NE.AND P0, PT, R0, RZ, PT ;  /* 0x000000ff0000720c */ /* 0x000fda0003f05270 */
[----:B------:R-:W-:Y:S05]  /*0890*/  @P0 EXIT ;  /* 0x000000000000094d */ /* 0x000fea0003800000 */
[----:B0-----:R-:W0:Y:S01]  /*08a0*/  LDC R7, c[0x0][0x360] ;  /* 0x0000d800ff077b82 */ /* 0x001e220000000800 */
[----:B------:R-:W-:Y:S01]  /*08b0*/  UMOV UR4, 0x400 ;  /* 0x0000040000047882 */ /* 0x000fe20000000000 */
[----:B------:R-:W-:Y:S01]  /*08c0*/  UMOV UR8, 0x47ae147b ;  /* 0x47ae147b00087882 */ /* 0x000fe20000000000 */
[----:B------:R-:W-:-:S05]  /*08d0*/  UMOV UR9, 0x3f847ae1 ;  /* 0x3f847ae100097882 */ /* 0x000fca0000000000 */
[----:B------:R-:W1:Y:S01]  /*08e0*/  S2UR UR5, SR_CgaCtaId ;  /* 0x00000000000579c3 */ /* 0x000e620000008800 */
[----:B0-----:R-:W-:-:S05]  /*08f0*/  IMAD R15, R7, 0x8, R15 ;  /* 0x00000008070f7824 */ /* 0x001fca00078e020f */
[C---:B------:R-:W-:Y:S02]  /*0900*/  LEA R10, R7.reuse, R15, 0x3 ;  /* 0x0000000f070a7211 */ /* 0x040fe400078e18ff */
[----:B------:R-:W-:Y:S01]  /*0910*/  LDS.64 R14, [R15] ;  /* 0x000000000f0e7984 */ /* 0x000fe20000000a00 */
[----:B-1----:R-:W-:Y:S02]  /*0920*/  ULEA UR4, UR5, UR4, 0x18 ;  /* 0x0000000405047291 */ /* 0x002fe4000f8ec0ff */
[C---:B------:R-:W-:Y:S01]  /*0930*/  IMAD R4, R7.reuse, 0x8, R10 ;  /* 0x0000000807047824 */ /* 0x040fe200078e020a */
[----:B------:R-:W-:Y:S01]  /*0940*/  UMOV UR5, 0x3f847ae1 ;  /* 0x3f847ae100057882 */ /* 0x000fe20000000000 */
[----:B------:R-:W-:Y:S02]  /*0950*/  LDS.64 R10, [R10] ;  /* 0x000000000a0a7984 */ /* 0x000fe40000000a00 */
[C---:B------:R-:W-:Y:S02]  /*0960*/  IMAD R0, R7.reuse, 0x8, R4 ;  /* 0x0000000807007824 */ /* 0x040fe400078e0204 */
[----:B------:R-:W-:Y:S02]  /*0970*/  LDS.64 R4, [R4] ;  /* 0x0000000004047984 */ /* 0x000fe40000000a00 */
[----:B------:R-:W-:-:S02]  /*0980*/  IMAD R12, R7, 0x8, R0 ;  /* 0x00000008070c7824 */ /* 0x000fc400078e0200 */
[----:B------:R-:W0:Y:S01]  /*0990*/  LDS.64 R2, [UR4] ;  /* 0x00000004ff027984 */ /* 0x000e220008000a00 */
[----:B------:R-:W-:-:S03]  /*09a0*/  UMOV UR4, 0x47ae147b ;  /* 0x47ae147b00047882 */ /* 0x000fc60000000000 */
[----:B------:R-:W1:Y:S04]  /*09b0*/  LDS.64 R8, [R0] ;  /* 0x0000000000087984 */ /* 0x000e680000000a00 */
[----:B------:R-:W2:Y:S01]  /*09c0*/  LDS.64 R12, [R12] ;  /* 0x000000000c0c7984 */ /* 0x000ea20000000a00 */
[----:B0-----:R-:W-:Y:S02]  /*09d0*/  DADD R6, -R2, R4 ;  /* 0x0000000002067229 */ /* 0x001fe40000000104 */
[----:B-1----:R-:W-:-:S06]  /*09e0*/  DADD R16, -R14, R8 ;  /* 0x000000000e107229 */ /* 0x002fcc0000000108 */
[C---:B------:R-:W-:Y:S02]  /*09f0*/  DFMA R2, R6.reuse, -UR4, R2 ;  /* 0x8000000406027c2b */ /* 0x040fe40008000002 */
[----:B------:R-:W-:Y:S02]  /*0a00*/  DFMA R4, R6, UR8, R4 ;  /* 0x0000000806047c2b */ /* 0x000fe40008000004 */
[C---:B------:R-:W-:Y:S01]  /*0a10*/  DFMA R14, R16.reuse, -UR4, R14 ;  /* 0x80000004100e7c2b */ /* 0x040fe2000800000e */
[----:B------:R-:W0:Y:S01]  /*0a20*/  LDC.64 R6, c[0x0][0x380] ;  /* 0x0000e000ff067b82 */ /* 0x000e220000000a00 */
[----:B------:R-:W-:Y:S02]  /*0a30*/  DFMA R8, R16, UR8, R8 ;  /* 0x0000000810087c2b */ /* 0x000fe40008000008 */
[----:B--2---:R-:W-:Y:S02]  /*0a40*/  DADD R18, -R10, R12 ;  /* 0x000000000a127229 */ /* 0x004fe4000000010c */
[----:B------:R-:W-:-:S04]  /*0a50*/  DADD R16, -R2, R4 ;  /* 0x0000000002107229 */ /* 0x000fc80000000104 */
[----:B------:R-:W-:Y:S02]  /*0a60*/  DADD R20, -R14, R8 ;  /* 0x000000000e147229 */ /* 0x000fe40000000108 */
[C---:B------:R-:W-:Y:S02]  /*0a70*/  DFMA R10, R18.reuse, -UR4, R10 ;  /* 0x80000004120a7c2b */ /* 0x040fe4000800000a */
[----:B------:R-:W-:Y:S02]  /*0a80*/  DFMA R12, R18, UR8, R12 ;  /* 0x00000008120c7c2b */ /* 0x000fe4000800000c */
[----:B------:R-:W-:Y:S01]  /*0a90*/  IMAD.MOV.U32 R0, RZ, RZ, R17 ;  /* 0x000000ffff007224 */ /* 0x000fe200078e0011 */
[----:B------:R-:W-:Y:S01]  /*0aa0*/  DADD R22, R14, R8 ;  /* 0x000000000e167229 */ /* 0x000fe20000000008 */
[----:B------:R-:W-:Y:S01]  /*0ab0*/  IMAD.MOV.U32 R24, RZ, RZ, R16 ;  /* 0x000000ffff187224 */ /* 0x000fe200078e0010 */
[----:B------:R-:W-:Y:S01]  /*0ac0*/  DSETP.MAX.AND P0, P1, R16, R20, PT ;  /* 0x000000141000722a */ /* 0x000fe2000390f000 */
[----:B------:R-:W-:-:S02]  /*0ad0*/  MOV R25, R20 ;  /* 0x0000001400197202 */ /* 0x000fc40000000f00 */
[----:B------:R-:W-:-:S03]  /*0ae0*/  DADD R16, -R10, R12 ;  /* 0x000000000a107229 */ /* 0x000fc6000000010c */
[----:B------:R-:W-:Y:S01]  /*0af0*/  FSEL R19, R0, R21, P0 ;  /* 0x0000001500137208 */ /* 0x000fe20000000000 */
[----:B------:R-:W-:Y:S01]  /*0b00*/  DMUL R22, R22, 0.5 ;  /* 0x3fe0000016167828 */ /* 0x000fe20000000000 */
[----:B------:R-:W-:Y:S01]  /*0b10*/  SEL R24, R24, R25, P0 ;  /* 0x0000001918187207 */ /* 0x000fe20000000000 */
[----:B0-----:R-:W-:Y:S03]  /*0b20*/  STG.E.64 desc[UR6][R6.64+0x40], R14 ;  /* 0x0000400e06007986 */ /* 0x001fe6000c101b06 */
[----:B------:R-:W-:Y:S01]  /*0b30*/  MOV R29, R24 ;  /* 0x00000018001d7202 */ /* 0x000fe20000000f00 */
[----:B------:R-:W-:Y:S01]  /*0b40*/  IMAD.MOV.U32 R0, RZ, RZ, R17 ;  /* 0x000000ffff007224 */ /* 0x000fe200078e0011 */
[----:B------:R-:W-:Y:S01]  /*0b50*/  @P1 LOP3.LUT R19, R21, 0x80000, RZ, 0xfc, !PT ;  /* 0x0008000015131812 */ /* 0x000fe200078efcff */
[----:B------:R-:W-:Y:S01]  /*0b60*/  STG.E.64 desc[UR6][R6.64+0x58], R8 ;  /* 0x0000580806007986 */ /* 0x000fe2000c101b06 */
[----:B------:R-:W0:Y:S03]  /*0b70*/  LDC R21, c[0x0][0x3a8] ;  /* 0x0000ea00ff157b82 */ /* 0x000e260000000800 */
[----:B------:R-:W-:Y:S01]  /*0b80*/  IMAD.MOV.U32 R25, RZ, RZ, R19 ;  /* 0x000000ffff197224 */ /* 0x000fe200078e0013 */
[----:B------:R-:W-:Y:S01]  /*0b90*/  DADD R18, R2, R4 ;  /* 0x0000000002127229 */ /* 0x000fe20000000004 */
[----:B------:R-:W-:Y:S02]  /*0ba0*/  STG.E.64 desc[UR6][R6.64+0x18], R22 ;  /* 0x0000181606007986 */ /* 0x000fe4000c101b06 */
[----:B------:R-:W-:-:S02]  /*0bb0*/  IMAD.MOV.U32 R20, RZ, RZ, R25 ;  /* 0x000000ffff147224 */ /* 0x000fc400078e0019 */
[----:B------:R-:W-:Y:S01]  /*0bc0*/  DSETP.MAX.AND P0, P1, R16, R24, PT ;  /* 0x000000181000722a */ /* 0x000fe2000390f000 */
[----:B------:R-:W-:Y:S01]  /*0bd0*/  STG.E.64 desc[UR6][R6.64+0x38], R2 ;  /* 0x0000380206007986 */ /* 0x000fe2000c101b06 */
[----:B------:R-:W-:Y:S02]  /*0be0*/  DADD R24, R10, R12 ;  /* 0x000000000a187229 */ /* 0x000fe4000000000c */
[----:B------:R-:W-:Y:S01]  /*0bf0*/  DMUL R18, R18, 0.5 ;  /* 0x3fe0000012127828 */ /* 0x000fe20000000000 */
[----:B------:R-:W-:Y:S01]  /*0c00*/  STG.E.64 desc[UR6][R6.64+0x50], R4 ;  /* 0x0000500406007986 */ /* 0x000fe2000c101b06 */
[----:B------:R-:W-:Y:S02]  /*0c10*/  FSEL R27, R0, R20, P0 ;  /* 0x00000014001b7208 */ /* 0x000fe40000000000 */
[----:B------:R-:W-:Y:S01]  /*0c20*/  SEL R26, R16, R29, P0 ;  /* 0x0000001d101a7207 */ /* 0x000fe20000000000 */
[----:B------:R-:W-:Y:S01]  /*0c30*/  STG.E.64 desc[UR6][R6.64+0x48], R10 ;  /* 0x0000480a06007986 */ /* 0x000fe2000c101b06 */
[----:B------:R-:W-:-:S03]  /*0c40*/  DMUL R24, R24, 0.5 ;  /* 0x3fe0000018187828 */ /* 0x000fc60000000000 */
[----:B------:R-:W-:Y:S01]  /*0c50*/  STG.E.64 desc[UR6][R6.64+0x10], R18 ;  /* 0x0000101206007986 */ /* 0x000fe2000c101b06 */
[----:B------:R-:W-:-:S03]  /*0c60*/  @P1 LOP3.LUT R27, R20, 0x80000, RZ, 0xfc, !PT ;  /* 0x00080000141b1812 */ /* 0x000fc600078efcff */
[----:B------:R-:W-:Y:S03]  /*0c70*/  STG.E.64 desc[UR6][R6.64+0x60], R12 ;  /* 0x0000600c06007986 */ /* 0x000fe6000c101b06 */
[----:B------:R-:W-:Y:S01]  /*0c80*/  DMUL R26, R26, 0.5 ;  /* 0x3fe000001a1a7828 */ /* 0x000fe20000000000 */
[----:B------:R-:W-:Y:S04]  /*0c90*/  STG.E.64 desc[UR6][R6.64+0x20], R24 ;  /* 0x0000201806007986 */ /* 0x000fe8000c101b06 */
[----:B------:R-:W-:Y:S04]  /*0ca0*/  STG.E.U8 desc[UR6][R6.64], RZ ;  /* 0x000000ff06007986 */ /* 0x000fe8000c101106 */
[----:B------:R-:W-:Y:S04]  /*0cb0*/  STG.E.64 desc[UR6][R6.64+0x30], R26 ;  /* 0x0000301a06007986 */ /* 0x000fe8000c101b06 */
[----:B0-----:R-:W-:Y:S01]  /*0cc0*/  STG.E desc[UR6][R6.64+0xc], R21 ;  /* 0x00000c1506007986 */ /* 0x001fe2000c101906 */
[----:B------:R-:W-:Y:S05]  /*0cd0*/  EXIT ;  /* 0x000000000000794d */ /* 0x000fea0003800000 */
.L_x_370:
        /* <DEDUP_REMOVED lines=10> */
.L_x_391:


//--------------------- .text._Z11ResetKernelP4NodePiii --------------------------
	.section	.text._Z11ResetKernelP4NodePiii,"ax",@progbits
	.align	128
        .global         _Z11ResetKernelP4NodePiii
        .type           _Z11ResetKernelP4NodePiii,@function
        .size           _Z11ResetKernelP4NodePiii,(.L_x_392 - _Z11ResetKernelP4NodePiii)
        .other          _Z11ResetKernelP4NodePiii,@"STO_CUDA_ENTRY STV_DEFAULT"
_Z11ResetKernelP4NodePiii:
.text._Z11ResetKernelP4NodePiii:
        /* <DEDUP_REMOVED lines=9> */
[----:B------:R-:W1:Y:S01]  /*0090*/  LDCU UR6, c[0x0][0x394] ;  /* 0x00007280ff0677ac */ /* 0x000e620008000800 */
[----:B------:R-:W-:Y:S01]  /*00a0*/  MOV R11, 0xffffffff ;  /* 0xffffffff000b7802 */ /* 0x000fe20000000f00 */
[----:B------:R-:W2:Y:S05]  /*00b0*/  LDCU.64 UR4, c[0x0][0x358] ;  /* 0x00006b00ff0477ac */ /* 0x000eaa0008000a00 */
[----:B------:R-:W3:Y:S01]  /*00c0*/  LDC.64 R4, c[0x0][0x388] ;  /* 0x0000e200ff047b82 */ /* 0x000ee20000000a00 */
[----:B-1----:R-:W-:-:S04]  /*00d0*/  ISETP.GE.AND P0, PT, R7, UR6, PT ;  /* 0x0000000607007c0c */ /* 0x002fc8000bf06270 */
[----:B------:R-:W-:Y:S01]  /*00e0*/  SEL R9, RZ, 0x1, P0 ;  /* 0x00000001ff097807 */ /* 0x000fe20000000000 */
[C---:B0-----:R-:W-:Y:S01]  /*00f0*/  IMAD.WIDE R2, R7.reuse, 0x68, R2 ;  /* 0x0000006807027825 */ /* 0x041fe200078e0202 */
[----:B------:R-:W-:-:S04]  /*0100*/  SEL R8, R7, 0xffffffff, !P0 ;  /* 0xffffffff07087807 */ /* 0x000fc80004000000 */
[----:B--2---:R-:W-:Y:S01]  /*0110*/  STG.E desc[UR4][R2.64+0x4], R11 ;  /* 0x0000040b02007986 */ /* 0x004fe2000c101904 */
[----:B---3--:R-:W-:-:S03]  /*0120*/  IMAD.WIDE R4, R7, 0x4, R4 ;  /* 0x0000000407047825 */ /* 0x008fc600078e0204 */
[----:B------:R-:W-:Y:S04]  /*0130*/  STG.E.64 desc[UR4][R2.64+0x8], R8 ;  /* 0x0000080802007986 */ /* 0x000fe8000c101b04 */
[----:B------:R-:W-:Y:S04]  /*0140*/  STG.E.64 desc[UR4][R2.64+0x10], RZ ;  /* 0x000010ff02007986 */ /* 0x000fe8000c101b04 */
        /* <DEDUP_REMOVED lines=10> */
[----:B------:R-:W-:Y:S04]  /*01f0*/  STG.E.U8 desc[UR4][R2.64], R9 ;  /* 0x0000000902007986 */ /* 0x000fe8000c101104 */
[----:B------:R-:W-:Y:S01]  /*0200*/  STG.E desc[UR4][R4.64], RZ ;  /* 0x000000ff04007986 */ /* 0x000fe2000c101904 */
[----:B------:R-:W-:Y:S05]  /*0210*/  EXIT ;  /* 0x000000000000794d */ /* 0x000fea0003800000 */
.L_x_371:
        /* <DEDUP_REMOVED lines=14> */
.L_x_392:


//--------------------- .nv.shared._ZN3cub18CUB_300001_SM_10006detail9transform16transform_kernelINS2_10policy_hubILb1EN4cuda3std3__45tupleIJN6thrust24THRUST_300001_SM_1000_NS17counting_iteratorIiNSA_11use_defaultESC_SC_EEEEEE10policy1000ElNS7_10__identityENSA_10device_ptrIiEEJSD_EEEvT0_iT1_T2_DpNS2_10kernel_argIT3_EE --------------------------
	.section	.nv.shared._ZN3cub18CUB_300001_SM_10006detail9transform16transform_kernelINS2_10policy_hubILb1EN4cuda3std3__45tupleIJN6thrust24THRUST_300001_SM_1000_NS17counting_iteratorIiNSA_11use_defaultESC_SC_EEEEEE10policy1000ElNS7_10__identityENSA_10device_ptrIiEEJSD_EEEvT0_iT1_T2_DpNS2_10kernel_argIT3_EE,"aw",@nobits
	.sectionflags	@""
	.align	16
	.zero		1024


//--------------------- .nv.shared.reserved.0     --------------------------
	.section	.nv.shared.reserved.0,"aw",@nobits
	.weak		__nv_reservedSMEM_offset_0_alias
	.size		__nv_reservedSMEM_offset_0_alias, 0, 64
	.other		__nv_reservedSMEM_offset_0_alias,@"STO_CUDA_RESERVED_SHARED STV_DEFAULT"
__nv_reservedSMEM_offset_0_alias:
	.zero		0
	.zero		64


//--------------------- .nv.global                --------------------------
	.section	.nv.global,"aw",@nobits
.nv.global:
	.type		_ZN34_INTERNAL_29ecf2af_4_k_cu_c46ca0a86thrust24THRUST_300001_SM_1000_NS3seqE,@object
	.size		_ZN34_INTERNAL_29ecf2af_4_k_cu_c46ca0a86thrust24THRUST_300001_SM_1000_NS3seqE,(_ZN34_INTERNAL_29ecf2af_4_k_cu_c46ca0a84cuda3std3__48in_placeE - _ZN34_INTERNAL_29ecf2af_4_k_cu_c46ca0a86thrust24THRUST_300001_SM_1000_NS3seqE)
_ZN34_INTERNAL_29ecf2af_4_k_cu_c46ca0a86thrust24THRUST_300001_SM_1000_NS3seqE:
	.zero		1
	.type		_ZN34_INTERNAL_29ecf2af_4_k_cu_c46ca0a84cuda3std3__48in_placeE,@object
	.size		_ZN34_INTERNAL_29ecf2af_4_k_cu_c46ca0a84cuda3std3__48in_placeE,(_ZN34_INTERNAL_29ecf2af_4_k_cu_c46ca0a84cuda3std6ranges3__45__cpo4sizeE - _ZN34_INTERNAL_29ecf2af_4_k_cu_c46ca0a84cuda3std3__48in_placeE)
_ZN34_INTERNAL_29ecf2af_4_k_cu_c46ca0a84cuda3std3__48in_placeE:
	.zero		1
	.type		_ZN34_INTERNAL_29ecf2af_4_k_cu_c46ca0a84cuda3std6ranges3__45__cpo4sizeE,@object
	.size		_ZN34_INTERNAL_29ecf2af_4_k_cu_c46ca0a84cuda3std6ranges3__45__cpo4sizeE,(_ZN34_INTERNAL_29ecf2af_4_k_cu_c46ca0a86thrust24THRUST_300001_SM_1000_NS12placeholders2_3E - _ZN34_INTERNAL_29ecf2af_4_k_cu_c46ca0a84cuda3std6ranges3__45__cpo4sizeE)
_ZN34_INTERNAL_29ecf2af_4_k_cu_c46ca0a84cuda3std6ranges3__45__cpo4sizeE:
	.zero		1
	.type		_ZN34_INTERNAL_29ecf2af_4_k_cu_c46ca0a86thrust24THRUST_300001_SM_1000_NS12placeholders2_3E,@object
	.size		_ZN34_INTERNAL_29ecf2af_4_k_cu_c46ca0a86thrust24THRUST_300001_SM_1000_NS12placeholders2_3E,(_ZN34_INTERNAL_29ecf2af_4_k_cu_c46ca0a84cuda3std3__45__cpo6cbeginE - _ZN34_INTERNAL_29ecf2af_4_k_cu_c46ca0a86thrust24THRUST_300001_SM_1000_NS12placeholders2_3E)
_ZN34_INTERNAL_29ecf2af_4_k_cu_c46ca0a86thrust24THRUST_300001_SM_1000_NS12placeholders2_3E:
	.zero		1
	.type		_ZN34_INTERNAL_29ecf2af_4_k_cu_c46ca0a84cuda3std3__45__cpo6cbeginE,@object
	.size		_ZN34_INTERNAL_29ecf2af_4_k_cu_c46ca0a84cuda3std3__45__cpo6cbeginE,(_ZN34_INTERNAL_29ecf2af_4_k_cu_c46ca0a84cuda3std6ranges3__45__cpo6cbeginE - _ZN34_INTERNAL_29ecf2af_4_k_cu_c46ca0a84cuda3std3__45__cpo6cbeginE)
_ZN34_INTERNAL_29ecf2af_4_k_cu_c46ca0a84cuda3std3__45__cpo6cbeginE:
	.zero		1
	.type		_ZN34_INTERNAL_29ecf2af_4_k_cu_c46ca0a84cuda3std6ranges3__45__cpo6cbeginE,@object
	.size		_ZN34_INTERNAL_29ecf2af_4_k_cu_c46ca0a84cuda3std6ranges3__45__cpo6cbeginE,(_ZN34_INTERNAL_29ecf2af_4_k_cu_c46ca0a86thrust24THRUST_300001_SM_1000_NS12placeholders2_7E - _ZN34_INTERNAL_29ecf2af_4_k_cu_c46ca0a84cuda3std6ranges3__45__cpo6cbeginE)
_ZN34_INTERNAL_29ecf2af_4_k_cu_c46ca0a84cuda3std6ranges3__45__cpo6cbeginE:
	.zero		1
	.type		_ZN34_INTERNAL_29ecf2af_4_k_cu_c46ca0a86thrust24THRUST_300001_SM_1000_NS12placeholders2_7E,@object
	.size		_ZN34_INTERNAL_29ecf2af_4_k_cu_c46ca0a86thrust24THRUST_300001_SM_1000_NS12placeholders2_7E,(_ZN34_INTERNAL_29ecf2af_4_k_cu_c46ca0a84cuda3std3__45__cpo7crbeginE - _ZN34_INTERNAL_29ecf2af_4_k_cu_c46ca0a86thrust24THRUST_300001_SM_1000_NS12placeholders2_7E)
_ZN34_INTERNAL_29ecf2af_4_k_cu_c46ca0a86thrust24THRUST_300001_SM_1000_NS12placeholders2_7E:
	.zero		1
	.type		_ZN34_INTERNAL_29ecf2af_4_k_cu_c46ca0a84cuda3std3__45__cpo7crbeginE,@object
	.size		_ZN34_INTERNAL_29ecf2af_4_k_cu_c46ca0a84cuda3std3__45__cpo7crbeginE,(_ZN34_INTERNAL_29ecf2af_4_k_cu_c46ca0a84cuda3std6ranges3__45__cpo4nextE - _ZN34_INTERNAL_29ecf2af_4_k_cu_c46ca0a84cuda3std3__45__cpo7crbeginE)
_ZN34_INTERNAL_29ecf2af_4_k_cu_c46ca0a84cuda3std3__45__cpo7crbeginE:
	.zero		1
	.type		_ZN34_INTERNAL_29ecf2af_4_k_cu_c46ca0a84cuda3std6ranges3__45__cpo4nextE,@object
	.size		_ZN34_INTERNAL_29ecf2af_4_k_cu_c46ca0a84cuda3std6ranges3__45__cpo4nextE,(_ZN34_INTERNAL_29ecf2af_4_k_cu_c46ca0a84cuda3std6ranges3__45__cpo4swapE - _ZN34_INTERNAL_29ecf2af_4_k_cu_c46ca0a84cuda3std6ranges3__45__cpo4nextE)
_ZN34_INTERNAL_29ecf2af_4_k_cu_c46ca0a84cuda3std6ranges3__45__cpo4nextE:
	.zero		1
	.type		_ZN34_INTERNAL_29ecf2af_4_k_cu_c46ca0a84cuda3std6ranges3__45__cpo4swapE,@object
	.size		_ZN34_INTERNAL_29ecf2af_4_k_cu_c46ca0a84cuda3std6ranges3__45__cpo4swapE,(_ZN34_INTERNAL_29ecf2af_4_k_cu_c46ca0a86thrust24THRUST_300001_SM_1000_NS8cuda_cub10par_nosyncE - _ZN34_INTERNAL_29ecf2af_4_k_cu_c46ca0a84cuda3std6ranges3__45__cpo4swapE)
_ZN34_INTERNAL_29ecf2af_4_k_cu_c46ca0a84cuda3std6ranges3__45__cpo4swapE:
	.zero		1
	.type		_ZN34_INTERNAL_29ecf2af_4_k_cu_c46ca0a86thrust24THRUST_300001_SM_1000_NS8cuda_cub10par_nosyncE,@object
	.size		_ZN34_INTERNAL_29ecf2af_4_k_cu_c46ca0a86thrust24THRUST_300001_SM_1000_NS8cuda_cub10par_nosyncE,(_ZN34_INTERNAL_29ecf2af_4_k_cu_c46ca0a86thrust24THRUST_300001_SM_1000_NS12placeholders2_9E - _ZN34_INTERNAL_29ecf2af_4_k_cu_c46ca0a86thrust24THRUST_300001_SM_1000_NS8cuda_cub10par_nosyncE)
_ZN34_INTERNAL_29ecf2af_4_k_cu_c46ca0a86thrust24THRUST_300001_SM_1000_NS8cuda_cub10par_nosyncE:
	.zero		1
	.type		_ZN34_INTERNAL_29ecf2af_4_k_cu_c46ca0a86thrust24THRUST_300001_SM_1000_NS12placeholders2_9E,@object
	.size		_ZN34_INTERNAL_29ecf2af_4_k_cu_c46ca0a86thrust24THRUST_300001_SM_1000_NS12placeholders2_9E,(_ZN34_INTERNAL_29ecf2af_4_k_cu_c46ca0a84cuda3std3__436_GLOBAL__N__29ecf2af_4_k_cu_c46ca0a86ignoreE - _ZN34_INTERNAL_29ecf2af_4_k_cu_c46ca0a86thrust24THRUST_300001_SM_1000_NS12placeholders2_9E)
_ZN34_INTERNAL_29ecf2af_4_k_cu_c46ca0a86thrust24THRUST_300001_SM_1000_NS12placeholders2_9E:
	.zero		1
	.type		_ZN34_INTERNAL_29ecf2af_4_k_cu_c46ca0a84cuda3std3__436_GLOBAL__N__29ecf2af_4_k_cu_c46ca0a86ignoreE,@object
	.size		_ZN34_INTERNAL_29ecf2af_4_k_cu_c46ca0a84cuda3std3__436_GLOBAL__N__29ecf2af_4_k_cu_c46ca0a86ignoreE,(_ZN34_INTERNAL_29ecf2af_4_k_cu_c46ca0a84cuda3std6ranges3__45__cpo4dataE - _ZN34_INTERNAL_29ecf2af_4_k_cu_c46ca0a84cuda3std3__436_GLOBAL__N__29ecf2af_4_k_cu_c46ca0a86ignoreE)
_ZN34_INTERNAL_29ecf2af_4_k_cu_c46ca0a84cuda3std3__436_GLOBAL__N__29ecf2af_4_k_cu_c46ca0a86ignoreE:
	.zero		1
	.type		_ZN34_INTERNAL_29ecf2af_4_k_cu_c46ca0a84cuda3std6ranges3__45__cpo4dataE,@object
	.size		_ZN34_INTERNAL_29ecf2af_4_k_cu_c46ca0a84cuda3std6ranges3__45__cpo4dataE,(_ZN34_INTERNAL_29ecf2af_4_k_cu_c46ca0a86thrust24THRUST_300001_SM_1000_NS12placeholders2_1E - _ZN34_INTERNAL_29ecf2af_4_k_cu_c46ca0a84cuda3std6ranges3__45__cpo4dataE)
_ZN34_INTERNAL_29ecf2af_4_k_cu_c46ca0a84cuda3std6ranges3__45__cpo4dataE:
	.zero		1
	.type		_ZN34_INTERNAL_29ecf2af_4_k_cu_c46ca0a86thrust24THRUST_300001_SM_1000_NS12placeholders2_1E,@object
	.size		_ZN34_INTERNAL_29ecf2af_4_k_cu_c46ca0a86thrust24THRUST_300001_SM_1000_NS12placeholders2_1E,(_ZN34_INTERNAL_29ecf2af_4_k_cu_c46ca0a84cuda3std3__45__cpo5beginE - _ZN34_INTERNAL_29ecf2af_4_k_cu_c46ca0a86thrust24THRUST_300001_SM_1000_NS12placeholders2_1E)
_ZN34_INTERNAL_29ecf2af_4_k_cu_c46ca0a86thrust24THRUST_300001_SM_1000_NS12placeholders2_1E:
	.zero		1
	.type		_ZN34_INTERNAL_29ecf2af_4_k_cu_c46ca0a84cuda3std3__45__cpo5beginE,@object
	.size		_ZN34_INTERNAL_29ecf2af_4_k_cu_c46ca0a84cuda3std3__45__cpo5beginE,(_ZN34_INTERNAL_29ecf2af_4_k_cu_c46ca0a84cuda3std6ranges3__45__cpo5beginE - _ZN34_INTERNAL_29ecf2af_4_k_cu_c46ca0a84cuda3std3__45__cpo5beginE)
_ZN34_INTERNAL_29ecf2af_4_k_cu_c46ca0a84cuda3std3__45__cpo5beginE:
	.zero		1
	.type		_ZN34_INTERNAL_29ecf2af_4_k_cu_c46ca0a84cuda3std6ranges3__45__cpo5beginE,@object
	.size		_ZN34_INTERNAL_29ecf2af_4_k_cu_c46ca0a84cuda3std6ranges3__45__cpo5beginE,(_ZN34_INTERNAL_29ecf2af_4_k_cu_c46ca0a86thrust24THRUST_300001_SM_1000_NS12placeholders2_5E - _ZN34_INTERNAL_29ecf2af_4_k_cu_c46ca0a84cuda3std6ranges3__45__cpo5beginE)
_ZN34_INTERNAL_29ecf2af_4_k_cu_c46ca0a84cuda3std6ranges3__45__cpo5beginE:
	.zero		1
	.type		_ZN34_INTERNAL_29ecf2af_4_k_cu_c46ca0a86thrust24THRUST_300001_SM_1000_NS12placeholders2_5E,@object
	.size		_ZN34_INTERNAL_29ecf2af_4_k_cu_c46ca0a86thrust24THRUST_300001_SM_1000_NS12placeholders2_5E,(_ZN34_INTERNAL_29ecf2af_4_k_cu_c46ca0a84cuda3std3__45__cpo6rbeginE - _ZN34_INTERNAL_29ecf2af_4_k_cu_c46ca0a86thrust24THRUST_300001_SM_1000_NS12placeholders2_5E)
_ZN34_INTERNAL_29ecf2af_4_k_cu_c46ca0a86thrust24THRUST_300001_SM_1000_NS12placeholders2_5E:
	.zero		1
	.type		_ZN34_INTERNAL_29ecf2af_4_k_cu_c46ca0a84cuda3std3__45__cpo6rbeginE,@object
	.size		_ZN34_INTERNAL_29ecf2af_4_k_cu_c46ca0a84cuda3std3__45__cpo6rbeginE,(_ZN34_INTERNAL_29ecf2af_4_k_cu_c46ca0a84cuda3std6ranges3__45__cpo7advanceE - _ZN34_INTERNAL_29ecf2af_4_k_cu_c46ca0a84cuda3std3__45__cpo6rbeginE)
_ZN34_INTERNAL_29ecf2af_4_k_cu_c46ca0a84cuda3std3__45__cpo6rbeginE:
	.zero		1
	.type		_ZN34_INTERNAL_29ecf2af_4_k_cu_c46ca0a84cuda3std6ranges3__45__cpo7advanceE,@object
	.size		_ZN34_INTERNAL_29ecf2af_4_k_cu_c46ca0a84cuda3std6ranges3__45__cpo7advanceE,(_ZN34_INTERNAL_29ecf2af_4_k_cu_c46ca0a84cuda3std3__47nulloptE - _ZN34_INTERNAL_29ecf2af_4_k_cu_c46ca0a84cuda3std6ranges3__45__cpo7advanceE)
_ZN34_INTERNAL_29ecf2af_4_k_cu_c46ca0a84cuda3std6ranges3__45__cpo7advanceE:
	.zero		1
	.type		_ZN34_INTERNAL_29ecf2af_4_k_cu_c46ca0a84cuda3std3__47nulloptE,@object
	.size		_ZN34_INTERNAL_29ecf2af_4_k_cu_c46ca0a84cuda3std3__47nulloptE,(_ZN34_INTERNAL_29ecf2af_4_k_cu_c46ca0a84cuda3std6ranges3__45__cpo8distanceE - _ZN34_INTERNAL_29ecf2af_4_k_cu_c46ca0a84cuda3std3__47nulloptE)
_ZN34_INTERNAL_29ecf2af_4_k_cu_c46ca0a84cuda3std3__47nulloptE:
	.zero		1
	.type		_ZN34_INTERNAL_29ecf2af_4_k_cu_c46ca0a84cuda3std6ranges3__45__cpo8distanceE,@object
	.size		_ZN34_INTERNAL_29ecf2af_4_k_cu_c46ca0a84cuda3std6ranges3__45__cpo8distanceE,(_ZN34_INTERNAL_29ecf2af_4_k_cu_c46ca0a86thrust24THRUST_300001_SM_1000_NS12placeholders3_10E - _ZN34_INTERNAL_29ecf2af_4_k_cu_c46ca0a84cuda3std6ranges3__45__cpo8distanceE)
_ZN34_INTERNAL_29ecf2af_4_k_cu_c46ca0a84cuda3std6ranges3__45__cpo8distanceE:
	.zero		1
	.type		_ZN34_INTERNAL_29ecf2af_4_k_cu_c46ca0a86thrust24THRUST_300001_SM_1000_NS12placeholders3_10E,@object
	.size		_ZN34_INTERNAL_29ecf2af_4_k_cu_c46ca0a86thrust24THRUST_300001_SM_1000_NS12placeholders3_10E,(_ZN34_INTERNAL_29ecf2af_4_k_cu_c46ca0a84cuda3std3__419piecewise_constructE - _ZN34_INTERNAL_29ecf2af_4_k_cu_c46ca0a86thrust24THRUST_300001_SM_1000_NS12placeholders3_10E)
_ZN34_INTERNAL_29ecf2af_4_k_cu_c46ca0a86thrust24THRUST_300001_SM_1000_NS12placeholders3_10E:
	.zero		1
	.type		_ZN34_INTERNAL_29ecf2af_4_k_cu_c46ca0a84cuda3std3__419piecewise_constructE,@object
	.size		_ZN34_INTERNAL_29ecf2af_4_k_cu_c46ca0a84cuda3std3__419piecewise_constructE,(_ZN34_INTERNAL_29ecf2af_4_k_cu_c46ca0a84cuda3std6ranges3__45__cpo5cdataE - _ZN34_INTERNAL_29ecf2af_4_k_cu_c46ca0a84cuda3std3__419piecewise_constructE)
_ZN34_INTERNAL_29ecf2af_4_k_cu_c46ca0a84cuda3std3__419piecewise_constructE:
	.zero		1
	.type		_ZN34_INTERNAL_29ecf2af_4_k_cu_c46ca0a84cuda3std6ranges3__45__cpo5cdataE,@object
	.size		_ZN34_INTERNAL_29ecf2af_4_k_cu_c46ca0a84cuda3std6ranges3__45__cpo5cdataE,(_ZN34_INTERNAL_29ecf2af_4_k_cu_c46ca0a86thrust24THRUST_300001_SM_1000_NS12placeholders2_2E - _ZN34_INTERNAL_29ecf2af_4_k_cu_c46ca0a84cuda3std6ranges3__45__cpo5cdataE)
_ZN34_INTERNAL_29ecf2af_4_k_cu_c46ca0a84cuda3std6ranges3__45__cpo5cdataE:
	.zero		1
	.type		_ZN34_INTERNAL_29ecf2af_4_k_cu_c46ca0a86thrust24THRUST_300001_SM_1000_NS12placeholders2_2E,@object
	.size		_ZN34_INTERNAL_29ecf2af_4_k_cu_c46ca0a86thrust24THRUST_300001_SM_1000_NS12placeholders2_2E,(_ZN34_INTERNAL_29ecf2af_4_k_cu_c46ca0a84cuda3std3__45__cpo3endE - _ZN34_INTERNAL_29ecf2af_4_k_cu_c46ca0a86thrust24THRUST_300001_SM_1000_NS12placeholders2_2E)
_ZN34_INTERNAL_29ecf2af_4_k_cu_c46ca0a86thrust24THRUST_300001_SM_1000_NS12placeholders2_2E:
	.zero		1
	.type		_ZN34_INTERNAL_29ecf2af_4_k_cu_c46ca0a84cuda3std3__45__cpo3endE,@object
	.size		_ZN34_INTERNAL_29ecf2af_4_k_cu_c46ca0a84cuda3std3__45__cpo3endE,(_ZN34_INTERNAL_29ecf2af_4_k_cu_c46ca0a84cuda3std6ranges3__45__cpo3endE - _ZN34_INTERNAL_29ecf2af_4_k_cu_c46ca0a84cuda3std3__45__cpo3endE)
_ZN34_INTERNAL_29ecf2af_4_k_cu_c46ca0a84cuda3std3__45__cpo3endE:
	.zero		1
	.type		_ZN34_INTERNAL_29ecf2af_4_k_cu_c46ca0a84cuda3std6ranges3__45__cpo3endE,@object
	.size		_ZN34_INTERNAL_29ecf2af_4_k_cu_c46ca0a84cuda3std6ranges3__45__cpo3endE,(_ZN34_INTERNAL_29ecf2af_4_k_cu_c46ca0a86thrust24THRUST_300001_SM_1000_NS12placeholders2_6E - _ZN34_INTERNAL_29ecf2af_4_k_cu_c46ca0a84cuda3std6ranges3__45__cpo3endE)
_ZN34_INTERNAL_29ecf2af_4_k_cu_c46ca0a84cuda3std6ranges3__45__cpo3endE:
	.zero		1
	.type		_ZN34_INTERNAL_29ecf2af_4_k_cu_c46ca0a86thrust24THRUST_300001_SM_1000_NS12placeholders2_6E,@object
	.size		_ZN34_INTERNAL_29ecf2af_4_k_cu_c46ca0a86thrust24THRUST_300001_SM_1000_NS12placeholders2_6E,(_ZN34_INTERNAL_29ecf2af_4_k_cu_c46ca0a84cuda3std3__45__cpo4rendE - _ZN34_INTERNAL_29ecf2af_4_k_cu_c46ca0a86thrust24THRUST_300001_SM_1000_NS12placeholders2_6E)
_ZN34_INTERNAL_29ecf2af_4_k_cu_c46ca0a86thrust24THRUST_300001_SM_1000_NS12placeholders2_6E:
	.zero		1
	.type		_ZN34_INTERNAL_29ecf2af_4_k_cu_c46ca0a84cuda3std3__45__cpo4rendE,@object
	.size		_ZN34_INTERNAL_29ecf2af_4_k_cu_c46ca0a84cuda3std3__45__cpo4rendE,(_ZN34_INTERNAL_29ecf2af_4_k_cu_c46ca0a84cuda3std6ranges3__45__cpo9iter_swapE - _ZN34_INTERNAL_29ecf2af_4_k_cu_c46ca0a84cuda3std3__45__cpo4rendE)
_ZN34_INTERNAL_29ecf2af_4_k_cu_c46ca0a84cuda3std3__45__cpo4rendE:
	.zero		1
	.type		_ZN34_INTERNAL_29ecf2af_4_k_cu_c46ca0a84cuda3std6ranges3__45__cpo9iter_swapE,@object
	.size		_ZN34_INTERNAL_29ecf2af_4_k_cu_c46ca0a84cuda3std6ranges3__45__cpo9iter_swapE,(_ZN34_INTERNAL_29ecf2af_4_k_cu_c46ca0a84cuda3std3__48unexpectE - _ZN34_INTERNAL_29ecf2af_4_k_cu_c46ca0a84cuda3std6ranges3__45__cpo9iter_swapE)
_ZN34_INTERNAL_29ecf2af_4_k_cu_c46ca0a84cuda3std6ranges3__45__cpo9iter_swapE:
	.zero		1
	.type		_ZN34_INTERNAL_29ecf2af_4_k_cu_c46ca0a84cuda3std3__48unexpectE,@object
	.size		_ZN34_INTERNAL_29ecf2af_4_k_cu_c46ca0a84cuda3std3__48unexpectE,(_ZN34_INTERNAL_29ecf2af_4_k_cu_c46ca0a86thrust24THRUST_300001_SM_1000_NS8cuda_cub3parE - _ZN34_INTERNAL_29ecf2af_4_k_cu_c46ca0a84cuda3std3__48unexpectE)
_ZN34_INTERNAL_29ecf2af_4_k_cu_c46ca0a84cuda3std3__48unexpectE:
	.zero		1
	.type		_ZN34_INTERNAL_29ecf2af_4_k_cu_c46ca0a86thrust24THRUST_300001_SM_1000_NS8cuda_cub3parE,@object
	.size		_ZN34_INTERNAL_29ecf2af_4_k_cu_c46ca0a86thrust24THRUST_300001_SM_1000_NS8cuda_cub3parE,(_ZN34_INTERNAL_29ecf2af_4_k_cu_c46ca0a86thrust24THRUST_300001_SM_1000_NS12placeholders2_4E - _ZN34_INTERNAL_29ecf2af_4_k_cu_c46ca0a86thrust24THRUST_300001_SM_1000_NS8cuda_cub3parE)
_ZN34_INTERNAL_29ecf2af_4_k_cu_c46ca0a86thrust24THRUST_300001_SM_1000_NS8cuda_cub3parE:
	.zero		1
	.type		_ZN34_INTERNAL_29ecf2af_4_k_cu_c46ca0a86thrust24THRUST_300001_SM_1000_NS12placeholders2_4E,@object
	.size		_ZN34_INTERNAL_29ecf2af_4_k_cu_c46ca0a86thrust24THRUST_300001_SM_1000_NS12placeholders2_4E,(_ZN34_INTERNAL_29ecf2af_4_k_cu_c46ca0a84cuda3std3__45__cpo4cendE - _ZN34_INTERNAL_29ecf2af_4_k_cu_c46ca0a86thrust24THRUST_300001_SM_1000_NS12placeholders2_4E)
_ZN34_INTERNAL_29ecf2af_4_k_cu_c46ca0a86thrust24THRUST_300001_SM_1000_NS12placeholders2_4E:
	.zero		1
	.type		_ZN34_INTERNAL_29ecf2af_4_k_cu_c46ca0a84cuda3std3__45__cpo4cendE,@object
	.size		_ZN34_INTERNAL_29ecf2af_4_k_cu_c46ca0a84cuda3std3__45__cpo4cendE,(_ZN34_INTERNAL_29ecf2af_4_k_cu_c46ca0a84cuda3std6ranges3__45__cpo4cendE - _ZN34_INTERNAL_29ecf2af_4_k_cu_c46ca0a84cuda3std3__45__cpo4cendE)
_ZN34_INTERNAL_29ecf2af_4_k_cu_c46ca0a84cuda3std3__45__cpo4cendE:
	.zero		1
	.type		_ZN34_INTERNAL_29ecf2af_4_k_cu_c46ca0a84cuda3std6ranges3__45__cpo4cendE,@object
	.size		_ZN34_INTERNAL_29ecf2af_4_k_cu_c46ca0a84cuda3std6ranges3__45__cpo4cendE,(_ZN34_INTERNAL_29ecf2af_4_k_cu_c46ca0a84cuda3std3__420unreachable_sentinelE - _ZN34_INTERNAL_29ecf2af_4_k_cu_c46ca0a84cuda3std6ranges3__45__cpo4cendE)
_ZN34_INTERNAL_29ecf2af_4_k_cu_c46ca0a84cuda3std6ranges3__45__cpo4cendE:
	.zero		1
	.type		_ZN34_INTERNAL_29ecf2af_4_k_cu_c46ca0a84cuda3std3__420unreachable_sentinelE,@object
	.size		_ZN34_INTERNAL_29ecf2af_4_k_cu_c46ca0a84cuda3std3__420unreachable_sentinelE,(_ZN34_INTERNAL_29ecf2af_4_k_cu_c46ca0a84cuda3std6ranges3__45__cpo5ssizeE - _ZN34_INTERNAL_29ecf2af_4_k_cu_c46ca0a84cuda3std3__420unreachable_sentinelE)
_ZN34_INTERNAL_29ecf2af_4_k_cu_c46ca0a84cuda3std3__420unreachable_sentinelE:
	.zero		1
	.type		_ZN34_INTERNAL_29ecf2af_4_k_cu_c46ca0a84cuda3std6ranges3__45__cpo5ssizeE,@object
	.size		_ZN34_INTERNAL_29ecf2af_4_k_cu_c46ca0a84cuda3std6ranges3__45__cpo5ssizeE,(_ZN34_INTERNAL_29ecf2af_4_k_cu_c46ca0a86thrust24THRUST_300001_SM_1000_NS12placeholders2_8E - _ZN34_INTERNAL_29ecf2af_4_k_cu_c46ca0a84cuda3std6ranges3__45__cpo5ssizeE)
_ZN34_INTERNAL_29ecf2af_4_k_cu_c46ca0a84cuda3std6ranges3__45__cpo5ssizeE:
	.zero		1
	.type		_ZN34_INTERNAL_29ecf2af_4_k_cu_c46ca0a86thrust24THRUST_300001_SM_1000_NS12placeholders2_8E,@object
	.size		_ZN34_INTERNAL_29ecf2af_4_k_cu_c46ca0a86thrust24THRUST_300001_SM_1000_NS12placeholders2_8E,(_ZN34_INTERNAL_29ecf2af_4_k_cu_c46ca0a84cuda3std3__45__cpo5crendE - _ZN34_INTERNAL_29ecf2af_4_k_cu_c46ca0a86thrust24THRUST_300001_SM_1000_NS12placeholders2_8E)
_ZN34_INTERNAL_29ecf2af_4_k_cu_c46ca0a86thrust24THRUST_300001_SM_1000_NS12placeholders2_8E:
	.zero		1
	.type		_ZN34_INTERNAL_29ecf2af_4_k_cu_c46ca0a84cuda3std3__45__cpo5crendE,@object
	.size		_ZN34_INTERNAL_29ecf2af_4_k_cu_c46ca0a84cuda3std3__45__cpo5crendE,(_ZN34_INTERNAL_29ecf2af_4_k_cu_c46ca0a84cuda3std6ranges3__45__cpo4prevE - _ZN34_INTERNAL_29ecf2af_4_k_cu_c46ca0a84cuda3std3__45__cpo5crendE)
_ZN34_INTERNAL_29ecf2af_4_k_cu_c46ca0a84cuda3std3__45__cpo5crendE:
	.zero		1
	.type		_ZN34_INTERNAL_29ecf2af_4_k_cu_c46ca0a84cuda3std6ranges3__45__cpo4prevE,@object
	.size		_ZN34_INTERNAL_29ecf2af_4_k_cu_c46ca0a84cuda3std6ranges3__45__cpo4prevE,(_ZN34_INTERNAL_29ecf2af_4_k_cu_c46ca0a84cuda3std6ranges3__45__cpo9iter_moveE - _ZN34_INTERNAL_29ecf2af_4_k_cu_c46ca0a84cuda3std6ranges3__45__cpo4prevE)
_ZN34_INTERNAL_29ecf2af_4_k_cu_c46ca0a84cuda3std6ranges3__45__cpo4prevE:
	.zero		1
	.type		_ZN34_INTERNAL_29ecf2af_4_k_cu_c46ca0a84cuda3std6ranges3__45__cpo9iter_moveE,@object
	.size		_ZN34_INTERNAL_29ecf2af_4_k_cu_c46ca0a84cuda3std6ranges3__45__cpo9iter_moveE,(_ZN34_INTERNAL_29ecf2af_4_k_cu_c46ca0a86thrust24THRUST_300001_SM_1000_NS6system6detail10sequential3seqE - _ZN34_INTERNAL_29ecf2af_4_k_cu_c46ca0a84cuda3std6ranges3__45__cpo9iter_moveE)
_ZN34_INTERNAL_29ecf2af_4_k_cu_c46ca0a84cuda3std6ranges3__45__cpo9iter_moveE:
	.zero		1
	.type		_ZN34_INTERNAL_29ecf2af_4_k_cu_c46ca0a86thrust24THRUST_300001_SM_1000_NS6system6detail10sequential3seqE,@object
	.size		_ZN34_INTERNAL_29ecf2af_4_k_cu_c46ca0a86thrust24THRUST_300001_SM_1000_NS6system6detail10sequential3seqE,(.L_31 - _ZN34_INTERNAL_29ecf2af_4_k_cu_c46ca0a86thrust24THRUST_300001_SM_1000_NS6system6detail10sequential3seqE)
_ZN34_INTERNAL_29ecf2af_4_k_cu_c46ca0a86thrust24THRUST_300001_SM_1000_NS6system6detail10sequential3seqE:
	.zero		1
.L_31:


//--------------------- .nv.shared._ZN3cub18CUB_300001_SM_10006detail9transform16transform_kernelINS2_10policy_hubILb1EN4cuda3std3__45tupleIJN6thrust24THRUST_300001_SM_1000_NS17counting_iteratorIiNSA_11use_defaultESC_SC_EEEEEE10policy1000EiNS7_10__identityENSA_10device_ptrIiEEJSD_EEEvT0_iT1_T2_DpNS2_10kernel_argIT3_EE --------------------------
	.section	.nv.shared._ZN3cub18CUB_300001_SM_10006detail9transform16transform_kernelINS2_10policy_hubILb1EN4cuda3std3__45tupleIJN6thrust24THRUST_300001_SM_1000_NS17counting_iteratorIiNSA_11use_defaultESC_SC_EEEEEE10policy1000EiNS7_10__identityENSA_10device_ptrIiEEJSD_EEEvT0_iT1_T2_DpNS2_10kernel_argIT3_EE,"aw",@nobits
	.sectionflags	@""
	.align	16
	.zero		1024


//--------------------- .nv.shared._ZN3cub18CUB_300001_SM_10006detail10radix_sort29DeviceRadixSortOnesweepKernelINS1_5radix10policy_hubImijE10Policy1000ELNS0_9SortOrderE0EmijiiNS1_21identity_decomposer_tEEEvPT5_SB_PT3_PKSC_PT1_PKSG_PT2_PKSK_T4_iiT6_ --------------------------
	.section	.nv.shared._ZN3cub18CUB_300001_SM_10006detail10radix_sort29DeviceRadixSortOnesweepKernelINS1_5radix10policy_hubImijE10Policy1000ELNS0_9SortOrderE0EmijiiNS1_21identity_decomposer_tEEEvPT5_SB_PT3_PKSC_PT1_PKSG_PT2_PKSK_T4_iiT6_,"aw",@nobits
	.sectionflags	@""
	.align	16
.nv.shared._ZN3cub18CUB_300001_SM_10006detail10radix_sort29DeviceRadixSortOnesweepKernelINS1_5radix10policy_hubImijE10Policy1000ELNS0_9SortOrderE0EmijiiNS1_21identity_decomposer_tEEEvPT5_SB_PT3_PKSC_PT1_PKSG_PT2_PKSK_T4_iiT6_:
	.zero		48128


//--------------------- .nv.shared._ZN3cub18CUB_300001_SM_10006detail10radix_sort33DeviceRadixSortExclusiveSumKernelINS1_5radix10policy_hubImijE10Policy1000EjEEvPT0_ --------------------------
	.section	.nv.shared._ZN3cub18CUB_300001_SM_10006detail10radix_sort33DeviceRadixSortExclusiveSumKernelINS1_5radix10policy_hubImijE10Policy1000EjEEvPT0_,"aw",@nobits
	.sectionflags	@""
	.align	16
.nv.shared._ZN3cub18CUB_300001_SM_10006detail10radix_sort33DeviceRadixSortExclusiveSumKernelINS1_5radix10policy_hubImijE10Policy1000EjEEvPT0_:
	.zero		2208


//--------------------- .nv.shared._ZN3cub18CUB_300001_SM_10006detail10radix_sort30DeviceRadixSortHistogramKernelINS1_5radix10policy_hubImijE10Policy1000ELNS0_9SortOrderE0EmjNS1_21identity_decomposer_tEEEvPT2_PKT1_SA_iiT3_ --------------------------
	.section	.nv.shared._ZN3cub18CUB_300001_SM_10006detail10radix_sort30DeviceRadixSortHistogramKernelINS1_5radix10policy_hubImijE10Policy1000ELNS0_9SortOrderE0EmjNS1_21identity_decomposer_tEEEvPT2_PKT1_SA_iiT3_,"aw",@nobits
	.sectionflags	@""
	.align	16
.nv.shared._ZN3cub18CUB_300001_SM_10006detail10radix_sort30DeviceRadixSortHistogramKernelINS1_5radix10policy_hubImijE10Policy1000ELNS0_9SortOrderE0EmjNS1_21identity_decomposer_tEEEvPT2_PKT1_SA_iiT3_:
	.zero		9216


//--------------------- .nv.shared._ZN3cub18CUB_300001_SM_10006detail10radix_sort31DeviceRadixSortSingleTileKernelINS1_5radix10policy_hubImijE10Policy1000ELNS0_9SortOrderE0EmijNS1_21identity_decomposer_tEEEvPKT1_PSA_PKT2_PSE_T3_iiT4_ --------------------------
	.section	.nv.shared._ZN3cub18CUB_300001_SM_10006detail10radix_sort31DeviceRadixSortSingleTileKernelINS1_5radix10policy_hubImijE10Policy1000ELNS0_9SortOrderE0EmijNS1_21identity_decomposer_tEEEvPKT1_PSA_PKT2_PSE_T3_iiT4_,"aw",@nobits
	.sectionflags	@""
	.align	16
.nv.shared._ZN3cub18CUB_300001_SM_10006detail10radix_sort31DeviceRadixSortSingleTileKernelINS1_5radix10policy_hubImijE10Policy1000ELNS0_9SortOrderE0EmijNS1_21identity_decomposer_tEEEvPKT1_PSA_PKT2_PSE_T3_iiT4_:
	.zero		34880


//--------------------- .nv.shared._ZN3cub18CUB_300001_SM_10006detail11EmptyKernelIvEEvv --------------------------
	.section	.nv.shared._ZN3cub18CUB_300001_SM_10006detail11EmptyKernelIvEEvv,"aw",@nobits
	.sectionflags	@""
	.align	16
	.zero		1024


//--------------------- .nv.shared._Z22calculateSFCKeysKernelP6VectorPmiS_S_b --------------------------
	.section	.nv.shared._Z22calculateSFCKeysKernelP6VectorPmiS_S_b,"aw",@nobits
	.sectionflags	@""
	.align	16
.nv.shared._Z22calculateSFCKeysKernelP6VectorPmiS_S_b:
	.zero		1152


//--------------------- .nv.shared._Z22extractPositionsKernelP4BodyP6Vectori --------------------------
	.section	.nv.shared._Z22extractPositionsKernelP4BodyP6Vectori,"aw",@nobits
	.sectionflags	@""
	.align	16
	.zero		1024


//--------------------- .nv.shared._Z23CalculateEnergiesKernelP4BodyiPdS1_ --------------------------
	.section	.nv.shared._Z23CalculateEnergiesKernelP4BodyiPdS1_,"aw",@nobits
	.sectionflags	@""
	.align	16
	.zero		1024


//--------------------- .nv.shared._Z18ComputeForceKernelP4NodeP4BodyPibiiid --------------------------
	.section	.nv.shared._Z18ComputeForceKernelP4NodeP4BodyPibiiid,"aw",@nobits
	.sectionflags	@""
	.align	16
.nv.shared._Z18ComputeForceKernelP4NodeP4BodyPibiiid:
	.zero		4496


//--------------------- .nv.shared._Z22ConstructOctTreeKernelP4NodeP4BodyS2_Pibiiii --------------------------
	.section	.nv.shared._Z22ConstructOctTreeKernelP4NodeP4BodyS2_Pibiiii,"aw",@nobits
	.sectionflags	@""
	.align	16
	.zero		1024


//--------------------- .nv.shared._Z24ComputeBoundingBoxKernelP4NodeP4BodyPibS3_i --------------------------
	.section	.nv.shared._Z24ComputeBoundingBoxKernelP4NodeP4BodyPibS3_i,"aw",@nobits
	.sectionflags	@""
	.align	16
	.zero		1024


//--------------------- .nv.shared._Z11ResetKernelP4NodePiii --------------------------
	.section	.nv.shared._Z11ResetKernelP4NodePiii,"aw",@nobits
	.sectionflags	@""
	.align	16
	.zero		1024


//--------------------- .nv.constant0._ZN3cub18CUB_300001_SM_10006detail9transform16transform_kernelINS2_10policy_hubILb1EN4cuda3std3__45tupleIJN6thrust24THRUST_300001_SM_1000_NS17counting_iteratorIiNSA_11use_defaultESC_SC_EEEEEE10policy1000ElNS7_10__identityENSA_10device_ptrIiEEJSD_EEEvT0_iT1_T2_DpNS2_10kernel_argIT3_EE --------------------------
	.section	.nv.constant0._ZN3cub18CUB_300001_SM_10006detail9transform16transform_kernelINS2_10policy_hubILb1EN4cuda3std3__45tupleIJN6thrust24THRUST_300001_SM_1000_NS17counting_iteratorIiNSA_11use_defaultESC_SC_EEEEEE10policy1000ElNS7_10__identityENSA_10device_ptrIiEEJSD_EEEvT0_iT1_T2_DpNS2_10kernel_argIT3_EE,"a",@progbits
	.sectionflags	@""
	.align	4
.nv.constant0._ZN3cub18CUB_300001_SM_10006detail9transform16transform_kernelINS2_10policy_hubILb1EN4cuda3std3__45tupleIJN6thrust24THRUST_300001_SM_1000_NS17counting_iteratorIiNSA_11use_defaultESC_SC_EEEEEE10policy1000ElNS7_10__identityENSA_10device_ptrIiEEJSD_EEEvT0_iT1_T2_DpNS2_10kernel_argIT3_EE:
	.zero		936


//--------------------- .nv.constant0._ZN3cub18CUB_300001_SM_10006detail9transform16transform_kernelINS2_10policy_hubILb1EN4cuda3std3__45tupleIJN6thrust24THRUST_300001_SM_1000_NS17counting_iteratorIiNSA_11use_defaultESC_SC_EEEEEE10policy1000EiNS7_10__identityENSA_10device_ptrIiEEJSD_EEEvT0_iT1_T2_DpNS2_10kernel_argIT3_EE --------------------------
	.section	.nv.constant0._ZN3cub18CUB_300001_SM_10006detail9transform16transform_kernelINS2_10policy_hubILb1EN4cuda3std3__45tupleIJN6thrust24THRUST_300001_SM_1000_NS17counting_iteratorIiNSA_11use_defaultESC_SC_EEEEEE10policy1000EiNS7_10__identityENSA_10device_ptrIiEEJSD_EEEvT0_iT1_T2_DpNS2_10kernel_argIT3_EE,"a",@progbits
	.sectionflags	@""
	.align	4
.nv.constant0._ZN3cub18CUB_300001_SM_10006detail9transform16transform_kernelINS2_10policy_hubILb1EN4cuda3std3__45tupleIJN6thrust24THRUST_300001_SM_1000_NS17counting_iteratorIiNSA_11use_defaultESC_SC_EEEEEE10policy1000EiNS7_10__identityENSA_10device_ptrIiEEJSD_EEEvT0_iT1_T2_DpNS2_10kernel_argIT3_EE:
	.zero		936


//--------------------- .nv.constant0._ZN3cub18CUB_300001_SM_10006detail10radix_sort29DeviceRadixSortOnesweepKernelINS1_5radix10policy_hubImijE10Policy1000ELNS0_9SortOrderE0EmijiiNS1_21identity_decomposer_tEEEvPT5_SB_PT3_PKSC_PT1_PKSG_PT2_PKSK_T4_iiT6_ --------------------------
	.section	.nv.constant0._ZN3cub18CUB_300001_SM_10006detail10radix_sort29DeviceRadixSortOnesweepKernelINS1_5radix10policy_hubImijE10Policy1000ELNS0_9SortOrderE0EmijiiNS1_21identity_decomposer_tEEEvPT5_SB_PT3_PKSC_PT1_PKSG_PT2_PKSK_T4_iiT6_,"a",@progbits
	.sectionflags	@""
	.align	4
.nv.constant0._ZN3cub18CUB_300001_SM_10006detail10radix_sort29DeviceRadixSortOnesweepKernelINS1_5radix10policy_hubImijE10Policy1000ELNS0_9SortOrderE0EmijiiNS1_21identity_decomposer_tEEEvPT5_SB_PT3_PKSC_PT1_PKSG_PT2_PKSK_T4_iiT6_:
	.zero		973


//--------------------- .nv.constant0._ZN3cub18CUB_300001_SM_10006detail10radix_sort33DeviceRadixSortExclusiveSumKernelINS1_5radix10policy_hubImijE10Policy1000EjEEvPT0_ --------------------------
	.section	.nv.constant0._ZN3cub18CUB_300001_SM_10006detail10radix_sort33DeviceRadixSortExclusiveSumKernelINS1_5radix10policy_hubImijE10Policy1000EjEEvPT0_,"a",@progbits
	.sectionflags	@""
	.align	4
.nv.constant0._ZN3cub18CUB_300001_SM_10006detail10radix_sort33DeviceRadixSortExclusiveSumKernelINS1_5radix10policy_hubImijE10Policy1000EjEEvPT0_:
	.zero		904


//--------------------- .nv.constant0._ZN3cub18CUB_300001_SM_10006detail10radix_sort30DeviceRadixSortHistogramKernelINS1_5radix10policy_hubImijE10Policy1000ELNS0_9SortOrderE0EmjNS1_21identity_decomposer_tEEEvPT2_PKT1_SA_iiT3_ --------------------------
	.section	.nv.constant0._ZN3cub18CUB_300001_SM_10006detail10radix_sort30DeviceRadixSortHistogramKernelINS1_5radix10policy_hubImijE10Policy1000ELNS0_9SortOrderE0EmjNS1_21identity_decomposer_tEEEvPT2_PKT1_SA_iiT3_,"a",@progbits
	.sectionflags	@""
	.align	4
.nv.constant0._ZN3cub18CUB_300001_SM_10006detail10radix_sort30DeviceRadixSortHistogramKernelINS1_5radix10policy_hubImijE10Policy1000ELNS0_9SortOrderE0EmjNS1_21identity_decomposer_tEEEvPT2_PKT1_SA_iiT3_:
	.zero		925


//--------------------- .nv.constant0._ZN3cub18CUB_300001_SM_10006detail10radix_sort31DeviceRadixSortSingleTileKernelINS1_5radix10policy_hubImijE10Policy1000ELNS0_9SortOrderE0EmijNS1_21identity_decomposer_tEEEvPKT1_PSA_PKT2_PSE_T3_iiT4_ --------------------------
	.section	.nv.constant0._ZN3cub18CUB_300001_SM_10006detail10radix_sort31DeviceRadixSortSingleTileKernelINS1_5radix10policy_hubImijE10Policy1000ELNS0_9SortOrderE0EmijNS1_21identity_decomposer_tEEEvPKT1_PSA_PKT2_PSE_T3_iiT4_,"a",@progbits
	.sectionflags	@""
	.align	4
.nv.constant0._ZN3cub18CUB_300001_SM_10006detail10radix_sort31DeviceRadixSortSingleTileKernelINS1_5radix10policy_hubImijE10Policy1000ELNS0_9SortOrderE0EmijNS1_21identity_decomposer_tEEEvPKT1_PSA_PKT2_PSE_T3_iiT4_:
	.zero		941


//--------------------- .nv.constant0._ZN3cub18CUB_300001_SM_10006detail11EmptyKernelIvEEvv --------------------------
	.section	.nv.constant0._ZN3cub18CUB_300001_SM_10006detail11EmptyKernelIvEEvv,"a",@progbits
	.sectionflags	@""
	.align	4
.nv.constant0._ZN3cub18CUB_300001_SM_10006detail11EmptyKernelIvEEvv:
	.zero		896


//--------------------- .nv.constant0._Z22calculateSFCKeysKernelP6VectorPmiS_S_b --------------------------
	.section	.nv.constant0._Z22calculateSFCKeysKernelP6VectorPmiS_S_b,"a",@progbits
	.sectionflags	@""
	.align	4
.nv.constant0._Z22calculateSFCKeysKernelP6VectorPmiS_S_b:
	.zero		969


//--------------------- .nv.constant0._Z22extractPositionsKernelP4BodyP6Vectori --------------------------
	.section	.nv.constant0._Z22extractPositionsKernelP4BodyP6Vectori,"a",@progbits
	.sectionflags	@""
	.align	4
.nv.constant0._Z22extractPositionsKernelP4BodyP6Vectori:
	.zero		916


//--------------------- .nv.constant0._Z23CalculateEnergiesKernelP4BodyiPdS1_ --------------------------
	.section	.nv.constant0._Z23CalculateEnergiesKernelP4BodyiPdS1_,"a",@progbits
	.sectionflags	@""
	.align	4
.nv.constant0._Z23CalculateEnergiesKernelP4BodyiPdS1_:
	.zero		928


//--------------------- .nv.constant0._Z18ComputeForceKernelP4NodeP4BodyPibiiid --------------------------
	.section	.nv.constant0._Z18ComputeForceKernelP4NodeP4BodyPibiiid,"a",@progbits
	.sectionflags	@""
	.align	4
.nv.constant0._Z18ComputeForceKernelP4NodeP4BodyPibiiid:
	.zero		944


//--------------------- .nv.constant0._Z22ConstructOctTreeKernelP4NodeP4BodyS2_Pibiiii --------------------------
	.section	.nv.constant0._Z22ConstructOctTreeKernelP4NodeP4BodyS2_Pibiiii,"a",@progbits
	.sectionflags	@""
	.align	4
.nv.constant0._Z22ConstructOctTreeKernelP4NodeP4BodyS2_Pibiiii:
	.zero		948


//--------------------- .nv.constant0._Z24ComputeBoundingBoxKernelP4NodeP4BodyPibS3_i --------------------------
	.section	.nv.constant0._Z24ComputeBoundingBoxKernelP4NodeP4BodyPibS3_i,"a",@progbits
	.sectionflags	@""
	.align	4
.nv.constant0._Z24ComputeBoundingBoxKernelP4NodeP4BodyPibS3_i:
	.zero		940


//--------------------- .nv.constant0._Z11ResetKernelP4NodePiii --------------------------
	.section	.nv.constant0._Z11ResetKernelP4NodePiii,"a",@progbits
	.sectionflags	@""
	.align	4
.nv.constant0._Z11ResetKernelP4NodePiii:
	.zero		920


//--------------------- SYMBOLS --------------------------

	.type		.nv.reservedSmem.offset0,@object
	.size		.nv.reservedSmem.offset0,0x4
	.type		.nv.reservedSmem.cap,@object
	.size		.nv.reservedSmem.cap,0x4
